	.target	sm_80

	.elftype	@"ET_EXEC"


//--------------------- .note.nv.tkinfo           --------------------------
	.section	.note.nv.tkinfo,"",@"SHT_NOTE"
	.sectionflags	@"SHF_NOTE_NV_TKINFO"
	.tkinfo
        /*0018*/ 	.word	0x00000002
        /*0030*/ 	.string	""
        /*0030*/ 	.string	"ptxas"
        /*0030*/ 	.string	"Cuda compilation tools, release 13.0, V13.0.88"
        /*0030*/ 	.string	"Build cuda_13.0.r13.0/compiler.36424714_0"
        /*0030*/ 	.string	"-arch sm_80 -m 64 "



//--------------------- .note.nv.cuinfo           --------------------------
	.section	.note.nv.cuinfo,"",@"SHT_NOTE"
	.sectionflags	@"SHF_NOTE_NV_CUINFO"
        /*0018*/ 	.short	0x0002
        /*001a*/ 	.short	0x0050
        /*001c*/ 	.short	0x0082
	.zero		2


//--------------------- .nv.info                  --------------------------
	.section	.nv.info,"",@"SHT_CUDA_INFO"
	.align	4


	//----- nvinfo : EIATTR_REGCOUNT
	.align		4
        /*0000*/ 	.byte	0x04, 0x2f
        /*0002*/ 	.short	(.L_12 - .L_11)
	.align		4
.L_11:
        /*0004*/ 	.word	index@(_ZN5flash25flash_bwd_dot_do_o_kernelILb1E23Flash_bwd_kernel_traitsILi128ELi64ELi128ELi8ELi2ELi4ELi2ELb0ELb0EN7cutlass6half_tE19Flash_kernel_traitsILi128ELi64ELi128ELi8ES3_EEEEvNS_16Flash_bwd_paramsE)
        /*0008*/ 	.word	0x00000033


	//----- nvinfo : EIATTR_FRAME_SIZE
	.align		4
.L_12:
        /*000c*/ 	.byte	0x04, 0x11
        /*000e*/ 	.short	(.L_14 - .L_13)
	.align		4
.L_13:
        /*0010*/ 	.word	index@(_ZN5flash25flash_bwd_dot_do_o_kernelILb1E23Flash_bwd_kernel_traitsILi128ELi64ELi128ELi8ELi2ELi4ELi2ELb0ELb0EN7cutlass6half_tE19Flash_kernel_traitsILi128ELi64ELi128ELi8ES3_EEEEvNS_16Flash_bwd_paramsE)
        /*0014*/ 	.word	0x00000000


	//----- nvinfo : EIATTR_REGCOUNT
	.align		4
.L_14:
        /*0018*/ 	.byte	0x04, 0x2f
        /*001a*/ 	.short	(.L_16 - .L_15)
	.align		4
.L_15:
        /*001c*/ 	.word	index@(_ZN5flash25flash_bwd_dot_do_o_kernelILb0E23Flash_bwd_kernel_traitsILi128ELi64ELi128ELi8ELi2ELi4ELi2ELb0ELb0EN7cutlass6half_tE19Flash_kernel_traitsILi128ELi64ELi128ELi8ES3_EEEEvNS_16Flash_bwd_paramsE)
        /*0020*/ 	.word	0x0000002e


	//----- nvinfo : EIATTR_FRAME_SIZE
	.align		4
.L_16:
        /*0024*/ 	.byte	0x04, 0x11
        /*0026*/ 	.short	(.L_18 - .L_17)
	.align		4
.L_17:
        /*0028*/ 	.word	index@(_ZN5flash25flash_bwd_dot_do_o_kernelILb0E23Flash_bwd_kernel_traitsILi128ELi64ELi128ELi8ELi2ELi4ELi2ELb0ELb0EN7cutlass6half_tE19Flash_kernel_traitsILi128ELi64ELi128ELi8ES3_EEEEvNS_16Flash_bwd_paramsE)
        /*002c*/ 	.word	0x00000000


	//----- nvinfo : EIATTR_REGCOUNT
	.align		4
.L_18:
        /*0030*/ 	.byte	0x04, 0x2f
        /*0032*/ 	.short	(.L_20 - .L_19)
	.align		4
.L_19:
        /*0034*/ 	.word	index@(_ZN5flash44flash_bwd_dq_dk_dv_loop_seqk_parallel_kernelI23Flash_bwd_kernel_traitsILi128ELi64ELi128ELi8ELi2ELi4ELi2ELb0ELb0EN7cutlass6half_tE19Flash_kernel_traitsILi128ELi64ELi128ELi8ES3_EELb0ELb1ELb0ELb1ELb0ELb0ELb1EEEvNS_16Flash_bwd_paramsE)
        /*0038*/ 	.word	0x000000ff


	//----- nvinfo : EIATTR_FRAME_SIZE
	.align		4
.L_20:
        /*003c*/ 	.byte	0x04, 0x11
        /*003e*/ 	.short	(.L_22 - .L_21)
	.align		4
.L_21:
        /*0040*/ 	.word	index@(_ZN5flash44flash_bwd_dq_dk_dv_loop_seqk_parallel_kernelI23Flash_bwd_kernel_traitsILi128ELi64ELi128ELi8ELi2ELi4ELi2ELb0ELb0EN7cutlass6half_tE19Flash_kernel_traitsILi128ELi64ELi128ELi8ES3_EELb0ELb1ELb0ELb1ELb0ELb0ELb1EEEvNS_16Flash_bwd_paramsE)
        /*0044*/ 	.word	0x000000b0


	//----- nvinfo : EIATTR_REGCOUNT
	.align		4
.L_22:
        /*0048*/ 	.byte	0x04, 0x2f
        /*004a*/ 	.short	(.L_24 - .L_23)
	.align		4
.L_23:
        /*004c*/ 	.word	index@(_ZN5flash44flash_bwd_dq_dk_dv_loop_seqk_parallel_kernelI23Flash_bwd_kernel_traitsILi128ELi64ELi128ELi8ELi2ELi4ELi2ELb0ELb0EN7cutlass6half_tE19Flash_kernel_traitsILi128ELi64ELi128ELi8ES3_EELb1ELb1ELb0ELb1ELb0ELb0ELb0EEEvNS_16Flash_bwd_paramsE)
        /*0050*/ 	.word	0x000000ff


	//----- nvinfo : EIATTR_FRAME_SIZE
	.align		4
.L_24:
        /*0054*/ 	.byte	0x04, 0x11
        /*0056*/ 	.short	(.L_26 - .L_25)
	.align		4
.L_25:
        /*0058*/ 	.word	index@(_ZN5flash44flash_bwd_dq_dk_dv_loop_seqk_parallel_kernelI23Flash_bwd_kernel_traitsILi128ELi64ELi128ELi8ELi2ELi4ELi2ELb0ELb0EN7cutlass6half_tE19Flash_kernel_traitsILi128ELi64ELi128ELi8ES3_EELb1ELb1ELb0ELb1ELb0ELb0ELb0EEEvNS_16Flash_bwd_paramsE)
        /*005c*/ 	.word	0x00000068


	//----- nvinfo : EIATTR_REGCOUNT
	.align		4
.L_26:
        /*0060*/ 	.byte	0x04, 0x2f
        /*0062*/ 	.short	(.L_28 - .L_27)
	.align		4
.L_27:
        /*0064*/ 	.word	index@(_ZN5flash44flash_bwd_dq_dk_dv_loop_seqk_parallel_kernelI23Flash_bwd_kernel_traitsILi128ELi64ELi128ELi8ELi2ELi4ELi2ELb0ELb0EN7cutlass6half_tE19Flash_kernel_traitsILi128ELi64ELi128ELi8ES3_EELb0ELb1ELb0ELb0ELb0ELb1ELb1EEEvNS_16Flash_bwd_paramsE)
        /*0068*/ 	.word	0x000000ff


	//----- nvinfo : EIATTR_FRAME_SIZE
	.align		4
.L_28:
        /*006c*/ 	.byte	0x04, 0x11
        /*006e*/ 	.short	(.L_30 - .L_29)
	.align		4
.L_29:
        /*0070*/ 	.word	index@(_ZN5flash44flash_bwd_dq_dk_dv_loop_seqk_parallel_kernelI23Flash_bwd_kernel_traitsILi128ELi64ELi128ELi8ELi2ELi4ELi2ELb0ELb0EN7cutlass6half_tE19Flash_kernel_traitsILi128ELi64ELi128ELi8ES3_EELb0ELb1ELb0ELb0ELb0ELb1ELb1EEEvNS_16Flash_bwd_paramsE)
        /*0074*/ 	.word	0x000000b0


	//----- nvinfo : EIATTR_REGCOUNT
	.align		4
.L_30:
        /*0078*/ 	.byte	0x04, 0x2f
        /*007a*/ 	.short	(.L_32 - .L_31)
	.align		4
.L_31:
        /*007c*/ 	.word	index@(_ZN5flash44flash_bwd_dq_dk_dv_loop_seqk_parallel_kernelI23Flash_bwd_kernel_traitsILi128ELi64ELi128ELi8ELi2ELi4ELi2ELb0ELb0EN7cutlass6half_tE19Flash_kernel_traitsILi128ELi64ELi128ELi8ES3_EELb1ELb1ELb0ELb0ELb0ELb1ELb0EEEvNS_16Flash_bwd_paramsE)
        /*0080*/ 	.word	0x000000ff


	//----- nvinfo : EIATTR_FRAME_SIZE
	.align		4
.L_32:
        /*0084*/ 	.byte	0x04, 0x11
        /*0086*/ 	.short	(.L_34 - .L_33)
	.align		4
.L_33:
        /*0088*/ 	.word	index@(_ZN5flash44flash_bwd_dq_dk_dv_loop_seqk_parallel_kernelI23Flash_bwd_kernel_traitsILi128ELi64ELi128ELi8ELi2ELi4ELi2ELb0ELb0EN7cutlass6half_tE19Flash_kernel_traitsILi128ELi64ELi128ELi8ES3_EELb1ELb1ELb0ELb0ELb0ELb1ELb0EEEvNS_16Flash_bwd_paramsE)
        /*008c*/ 	.word	0x00000038


	//----- nvinfo : EIATTR_REGCOUNT
	.align		4
.L_34:
        /*0090*/ 	.byte	0x04, 0x2f
        /*0092*/ 	.short	(.L_36 - .L_35)
	.align		4
.L_35:
        /*0094*/ 	.word	index@(_ZN5flash44flash_bwd_dq_dk_dv_loop_seqk_parallel_kernelI23Flash_bwd_kernel_traitsILi128ELi64ELi128ELi8ELi2ELi4ELi2ELb0ELb0EN7cutlass6half_tE19Flash_kernel_traitsILi128ELi64ELi128ELi8ES3_EELb0ELb1ELb0ELb0ELb1ELb1ELb1EEEvNS_16Flash_bwd_paramsE)
        /*0098*/ 	.word	0x000000ff


	//----- nvinfo : EIATTR_FRAME_SIZE
	.align		4
.L_36:
        /*009c*/ 	.byte	0x04, 0x11
        /*009e*/ 	.short	(.L_38 - .L_37)
	.align		4
.L_37:
        /*00a0*/ 	.word	index@(_ZN5flash44flash_bwd_dq_dk_dv_loop_seqk_parallel_kernelI23Flash_bwd_kernel_traitsILi128ELi64ELi128ELi8ELi2ELi4ELi2ELb0ELb0EN7cutlass6half_tE19Flash_kernel_traitsILi128ELi64ELi128ELi8ES3_EELb0ELb1ELb0ELb0ELb1ELb1ELb1EEEvNS_16Flash_bwd_paramsE)
        /*00a4*/ 	.word	0x000000b8


	//----- nvinfo : EIATTR_REGCOUNT
	.align		4
.L_38:
        /*00a8*/ 	.byte	0x04, 0x2f
        /*00aa*/ 	.short	(.L_40 - .L_39)
	.align		4
.L_39:
        /*00ac*/ 	.word	index@(_ZN5flash44flash_bwd_dq_dk_dv_loop_seqk_parallel_kernelI23Flash_bwd_kernel_traitsILi128ELi64ELi128ELi8ELi2ELi4ELi2ELb0ELb0EN7cutlass6half_tE19Flash_kernel_traitsILi128ELi64ELi128ELi8ES3_EELb1ELb1ELb0ELb0ELb1ELb1ELb0EEEvNS_16Flash_bwd_paramsE)
        /*00b0*/ 	.word	0x000000ff


	//----- nvinfo : EIATTR_FRAME_SIZE
	.align		4
.L_40:
        /*00b4*/ 	.byte	0x04, 0x11
        /*00b6*/ 	.short	(.L_42 - .L_41)
	.align		4
.L_41:
        /*00b8*/ 	.word	index@(_ZN5flash44flash_bwd_dq_dk_dv_loop_seqk_parallel_kernelI23Flash_bwd_kernel_traitsILi128ELi64ELi128ELi8ELi2ELi4ELi2ELb0ELb0EN7cutlass6half_tE19Flash_kernel_traitsILi128ELi64ELi128ELi8ES3_EELb1ELb1ELb0ELb0ELb1ELb1ELb0EEEvNS_16Flash_bwd_paramsE)
        /*00bc*/ 	.word	0x00000040


	//----- nvinfo : EIATTR_REGCOUNT
	.align		4
.L_42:
        /*00c0*/ 	.byte	0x04, 0x2f
        /*00c2*/ 	.short	(.L_44 - .L_43)
	.align		4
.L_43:
        /*00c4*/ 	.word	index@(_ZN5flash44flash_bwd_dq_dk_dv_loop_seqk_parallel_kernelI23Flash_bwd_kernel_traitsILi128ELi64ELi128ELi8ELi2ELi4ELi2ELb0ELb0EN7cutlass6half_tE19Flash_kernel_traitsILi128ELi64ELi128ELi8ES3_EELb0ELb1ELb0ELb0ELb0ELb0ELb1EEEvNS_16Flash_bwd_paramsE)
        /*00c8*/ 	.word	0x000000ff


	//----- nvinfo : EIATTR_FRAME_SIZE
	.align		4
.L_44:
        /*00cc*/ 	.byte	0x04, 0x11
        /*00ce*/ 	.short	(.L_46 - .L_45)
	.align		4
.L_45:
        /*00d0*/ 	.word	index@(_ZN5flash44flash_bwd_dq_dk_dv_loop_seqk_parallel_kernelI23Flash_bwd_kernel_traitsILi128ELi64ELi128ELi8ELi2ELi4ELi2ELb0ELb0EN7cutlass6half_tE19Flash_kernel_traitsILi128ELi64ELi128ELi8ES3_EELb0ELb1ELb0ELb0ELb0ELb0ELb1EEEvNS_16Flash_bwd_paramsE)
        /*00d4*/ 	.word	0x000000b8


	//----- nvinfo : EIATTR_REGCOUNT
	.align		4
.L_46:
        /*00d8*/ 	.byte	0x04, 0x2f
        /*00da*/ 	.short	(.L_48 - .L_47)
	.align		4
.L_47:
        /*00dc*/ 	.word	index@(_ZN5flash44flash_bwd_dq_dk_dv_loop_seqk_parallel_kernelI23Flash_bwd_kernel_traitsILi128ELi64ELi128ELi8ELi2ELi4ELi2ELb0ELb0EN7cutlass6half_tE19Flash_kernel_traitsILi128ELi64ELi128ELi8ES3_EELb1ELb1ELb0ELb0ELb0ELb0ELb0EEEvNS_16Flash_bwd_paramsE)
        /*00e0*/ 	.word	0x000000ff


	//----- nvinfo : EIATTR_FRAME_SIZE
	.align		4
.L_48:
        /*00e4*/ 	.byte	0x04, 0x11
        /*00e6*/ 	.short	(.L_50 - .L_49)
	.align		4
.L_49:
        /*00e8*/ 	.word	index@(_ZN5flash44flash_bwd_dq_dk_dv_loop_seqk_parallel_kernelI23Flash_bwd_kernel_traitsILi128ELi64ELi128ELi8ELi2ELi4ELi2ELb0ELb0EN7cutlass6half_tE19Flash_kernel_traitsILi128ELi64ELi128ELi8ES3_EELb1ELb1ELb0ELb0ELb0ELb0ELb0EEEvNS_16Flash_bwd_paramsE)
        /*00ec*/ 	.word	0x00000020


	//----- nvinfo : EIATTR_REGCOUNT
	.align		4
.L_50:
        /*00f0*/ 	.byte	0x04, 0x2f
        /*00f2*/ 	.short	(.L_52 - .L_51)
	.align		4
.L_51:
        /*00f4*/ 	.word	index@(_ZN5flash27flash_bwd_convert_dq_kernelI23Flash_bwd_kernel_traitsILi128ELi64ELi128ELi8ELi2ELi4ELi2ELb0ELb0EN7cutlass6half_tE19Flash_kernel_traitsILi128ELi64ELi128ELi8ES3_EEEEvNS_16Flash_bwd_paramsEi)
        /*00f8*/ 	.word	0x00000050


	//----- nvinfo : EIATTR_FRAME_SIZE
	.align		4
.L_52:
        /*00fc*/ 	.byte	0x04, 0x11
        /*00fe*/ 	.short	(.L_54 - .L_53)
	.align		4
.L_53:
        /*0100*/ 	.word	index@(_ZN5flash27flash_bwd_convert_dq_kernelI23Flash_bwd_kernel_traitsILi128ELi64ELi128ELi8ELi2ELi4ELi2ELb0ELb0EN7cutlass6half_tE19Flash_kernel_traitsILi128ELi64ELi128ELi8ES3_EEEEvNS_16Flash_bwd_paramsEi)
        /*0104*/ 	.word	0x00000000


	//----- nvinfo : EIATTR_REGCOUNT
	.align		4
.L_54:
        /*0108*/ 	.byte	0x04, 0x2f
        /*010a*/ 	.short	(.L_56 - .L_55)
	.align		4
.L_55:
        /*010c*/ 	.word	index@(_ZN5flash25flash_bwd_dot_do_o_kernelILb1E23Flash_bwd_kernel_traitsILi128ELi64ELi64ELi8ELi4ELi2ELi2ELb1ELb0EN7cutlass6half_tE19Flash_kernel_traitsILi128ELi64ELi64ELi8ES3_EEEEvNS_16Flash_bwd_paramsE)
        /*0110*/ 	.word	0x00000033


	//----- nvinfo : EIATTR_FRAME_SIZE
	.align		4
.L_56:
        /*0114*/ 	.byte	0x04, 0x11
        /*0116*/ 	.short	(.L_58 - .L_57)
	.align		4
.L_57:
        /*0118*/ 	.word	index@(_ZN5flash25flash_bwd_dot_do_o_kernelILb1E23Flash_bwd_kernel_traitsILi128ELi64ELi64ELi8ELi4ELi2ELi2ELb1ELb0EN7cutlass6half_tE19Flash_kernel_traitsILi128ELi64ELi64ELi8ES3_EEEEvNS_16Flash_bwd_paramsE)
        /*011c*/ 	.word	0x00000000


	//----- nvinfo : EIATTR_REGCOUNT
	.align		4
.L_58:
        /*0120*/ 	.byte	0x04, 0x2f
        /*0122*/ 	.short	(.L_60 - .L_59)
	.align		4
.L_59:
        /*0124*/ 	.word	index@(_ZN5flash25flash_bwd_dot_do_o_kernelILb0E23Flash_bwd_kernel_traitsILi128ELi64ELi64ELi8ELi4ELi2ELi2ELb1ELb0EN7cutlass6half_tE19Flash_kernel_traitsILi128ELi64ELi64ELi8ES3_EEEEvNS_16Flash_bwd_paramsE)
        /*0128*/ 	.word	0x0000002e


	//----- nvinfo : EIATTR_FRAME_SIZE
	.align		4
.L_60:
        /*012c*/ 	.byte	0x04, 0x11
        /*012e*/ 	.short	(.L_62 - .L_61)
	.align		4
.L_61:
        /*0130*/ 	.word	index@(_ZN5flash25flash_bwd_dot_do_o_kernelILb0E23Flash_bwd_kernel_traitsILi128ELi64ELi64ELi8ELi4ELi2ELi2ELb1ELb0EN7cutlass6half_tE19Flash_kernel_traitsILi128ELi64ELi64ELi8ES3_EEEEvNS_16Flash_bwd_paramsE)
        /*0134*/ 	.word	0x00000000


	//----- nvinfo : EIATTR_REGCOUNT
	.align		4
.L_62:
        /*0138*/ 	.byte	0x04, 0x2f
        /*013a*/ 	.short	(.L_64 - .L_63)
	.align		4
.L_63:
        /*013c*/ 	.word	index@(_ZN5flash44flash_bwd_dq_dk_dv_loop_seqk_parallel_kernelI23Flash_bwd_kernel_traitsILi128ELi64ELi64ELi8ELi4ELi2ELi2ELb1ELb0EN7cutlass6half_tE19Flash_kernel_traitsILi128ELi64ELi64ELi8ES3_EELb0ELb1ELb0ELb1ELb0ELb0ELb1EEEvNS_16Flash_bwd_paramsE)
        /*0140*/ 	.word	0x000000ff


	//----- nvinfo : EIATTR_FRAME_SIZE
	.align		4
.L_64:
        /*0144*/ 	.byte	0x04, 0x11
        /*0146*/ 	.short	(.L_66 - .L_65)
	.align		4
.L_65:
        /*0148*/ 	.word	index@(_ZN5flash44flash_bwd_dq_dk_dv_loop_seqk_parallel_kernelI23Flash_bwd_kernel_traitsILi128ELi64ELi64ELi8ELi4ELi2ELi2ELb1ELb0EN7cutlass6half_tE19Flash_kernel_traitsILi128ELi64ELi64ELi8ES3_EELb0ELb1ELb0ELb1ELb0ELb0ELb1EEEvNS_16Flash_bwd_paramsE)
        /*014c*/ 	.word	0x00000028


	//----- nvinfo : EIATTR_REGCOUNT
	.align		4
.L_66:
        /*0150*/ 	.byte	0x04, 0x2f
        /*0152*/ 	.short	(.L_68 - .L_67)
	.align		4
.L_67:
        /*0154*/ 	.word	index@(_ZN5flash44flash_bwd_dq_dk_dv_loop_seqk_parallel_kernelI23Flash_bwd_kernel_traitsILi128ELi64ELi64ELi8ELi4ELi2ELi2ELb1ELb0EN7cutlass6half_tE19Flash_kernel_traitsILi128ELi64ELi64ELi8ES3_EELb1ELb1ELb0ELb1ELb0ELb0ELb0EEEvNS_16Flash_bwd_paramsE)
        /*0158*/ 	.word	0x000000ff


	//----- nvinfo : EIATTR_FRAME_SIZE
	.align		4
.L_68:
        /*015c*/ 	.byte	0x04, 0x11
        /*015e*/ 	.short	(.L_70 - .L_69)
	.align		4
.L_69:
        /*0160*/ 	.word	index@(_ZN5flash44flash_bwd_dq_dk_dv_loop_seqk_parallel_kernelI23Flash_bwd_kernel_traitsILi128ELi64ELi64ELi8ELi4ELi2ELi2ELb1ELb0EN7cutlass6half_tE19Flash_kernel_traitsILi128ELi64ELi64ELi8ES3_EELb1ELb1ELb0ELb1ELb0ELb0ELb0EEEvNS_16Flash_bwd_paramsE)
        /*0164*/ 	.word	0x00000008


	//----- nvinfo : EIATTR_REGCOUNT
	.align		4
.L_70:
        /*0168*/ 	.byte	0x04, 0x2f
        /*016a*/ 	.short	(.L_72 - .L_71)
	.align		4
.L_71:
        /*016c*/ 	.word	index@(_ZN5flash44flash_bwd_dq_dk_dv_loop_seqk_parallel_kernelI23Flash_bwd_kernel_traitsILi128ELi64ELi64ELi8ELi4ELi2ELi2ELb1ELb0EN7cutlass6half_tE19Flash_kernel_traitsILi128ELi64ELi64ELi8ES3_EELb0ELb1ELb0ELb0ELb0ELb1ELb1EEEvNS_16Flash_bwd_paramsE)
        /*0170*/ 	.word	0x000000ff


	//----- nvinfo : EIATTR_FRAME_SIZE
	.align		4
.L_72:
        /*0174*/ 	.byte	0x04, 0x11
        /*0176*/ 	.short	(.L_74 - .L_73)
	.align		4
.L_73:
        /*0178*/ 	.word	index@(_ZN5flash44flash_bwd_dq_dk_dv_loop_seqk_parallel_kernelI23Flash_bwd_kernel_traitsILi128ELi64ELi64ELi8ELi4ELi2ELi2ELb1ELb0EN7cutlass6half_tE19Flash_kernel_traitsILi128ELi64ELi64ELi8ES3_EELb0ELb1ELb0ELb0ELb0ELb1ELb1EEEvNS_16Flash_bwd_paramsE)
        /*017c*/ 	.word	0x00000028


	//----- nvinfo : EIATTR_REGCOUNT
	.align		4
.L_74:
        /*0180*/ 	.byte	0x04, 0x2f
        /*0182*/ 	.short	(.L_76 - .L_75)
	.align		4
.L_75:
        /*0184*/ 	.word	index@(_ZN5flash44flash_bwd_dq_dk_dv_loop_seqk_parallel_kernelI23Flash_bwd_kernel_traitsILi128ELi64ELi64ELi8ELi4ELi2ELi2ELb1ELb0EN7cutlass6half_tE19Flash_kernel_traitsILi128ELi64ELi64ELi8ES3_EELb1ELb1ELb0ELb0ELb0ELb1ELb0EEEvNS_16Flash_bwd_paramsE)
        /*0188*/ 	.word	0x000000ff


	//----- nvinfo : EIATTR_FRAME_SIZE
	.align		4
.L_76:
        /*018c*/ 	.byte	0x04, 0x11
        /*018e*/ 	.short	(.L_78 - .L_77)
	.align		4
.L_77:
        /*0190*/ 	.word	index@(_ZN5flash44flash_bwd_dq_dk_dv_loop_seqk_parallel_kernelI23Flash_bwd_kernel_traitsILi128ELi64ELi64ELi8ELi4ELi2ELi2ELb1ELb0EN7cutlass6half_tE19Flash_kernel_traitsILi128ELi64ELi64ELi8ES3_EELb1ELb1ELb0ELb0ELb0ELb1ELb0EEEvNS_16Flash_bwd_paramsE)
        /*0194*/ 	.word	0x00000020


	//----- nvinfo : EIATTR_REGCOUNT
	.align		4
.L_78:
        /*0198*/ 	.byte	0x04, 0x2f
        /*019a*/ 	.short	(.L_80 - .L_79)
	.align		4
.L_79:
        /*019c*/ 	.word	index@(_ZN5flash44flash_bwd_dq_dk_dv_loop_seqk_parallel_kernelI23Flash_bwd_kernel_traitsILi128ELi64ELi64ELi8ELi4ELi2ELi2ELb1ELb0EN7cutlass6half_tE19Flash_kernel_traitsILi128ELi64ELi64ELi8ES3_EELb0ELb1ELb0ELb0ELb1ELb1ELb1EEEvNS_16Flash_bwd_paramsE)
        /*01a0*/ 	.word	0x000000ff


	//----- nvinfo : EIATTR_FRAME_SIZE
	.align		4
.L_80:
        /*01a4*/ 	.byte	0x04, 0x11
        /*01a6*/ 	.short	(.L_82 - .L_81)
	.align		4
.L_81:
        /*01a8*/ 	.word	index@(_ZN5flash44flash_bwd_dq_dk_dv_loop_seqk_parallel_kernelI23Flash_bwd_kernel_traitsILi128ELi64ELi64ELi8ELi4ELi2ELi2ELb1ELb0EN7cutlass6half_tE19Flash_kernel_traitsILi128ELi64ELi64ELi8ES3_EELb0ELb1ELb0ELb0ELb1ELb1ELb1EEEvNS_16Flash_bwd_paramsE)
        /*01ac*/ 	.word	0x00000028


	//----- nvinfo : EIATTR_REGCOUNT
	.align		4
.L_82:
        /*01b0*/ 	.byte	0x04, 0x2f
        /*01b2*/ 	.short	(.L_84 - .L_83)
	.align		4
.L_83:
        /*01b4*/ 	.word	index@(_ZN5flash44flash_bwd_dq_dk_dv_loop_seqk_parallel_kernelI23Flash_bwd_kernel_traitsILi128ELi64ELi64ELi8ELi4ELi2ELi2ELb1ELb0EN7cutlass6half_tE19Flash_kernel_traitsILi128ELi64ELi64ELi8ES3_EELb1ELb1ELb0ELb0ELb1ELb1ELb0EEEvNS_16Flash_bwd_paramsE)
        /*01b8*/ 	.word	0x000000ff


	//----- nvinfo : EIATTR_FRAME_SIZE
	.align		4
.L_84:
        /*01bc*/ 	.byte	0x04, 0x11
        /*01be*/ 	.short	(.L_86 - .L_85)
	.align		4
.L_85:
        /*01c0*/ 	.word	index@(_ZN5flash44flash_bwd_dq_dk_dv_loop_seqk_parallel_kernelI23Flash_bwd_kernel_traitsILi128ELi64ELi64ELi8ELi4ELi2ELi2ELb1ELb0EN7cutlass6half_tE19Flash_kernel_traitsILi128ELi64ELi64ELi8ES3_EELb1ELb1ELb0ELb0ELb1ELb1ELb0EEEvNS_16Flash_bwd_paramsE)
        /*01c4*/ 	.word	0x00000030


	//----- nvinfo : EIATTR_REGCOUNT
	.align		4
.L_86:
        /*01c8*/ 	.byte	0x04, 0x2f
        /*01ca*/ 	.short	(.L_88 - .L_87)
	.align		4
.L_87:
        /*01cc*/ 	.word	index@(_ZN5flash44flash_bwd_dq_dk_dv_loop_seqk_parallel_kernelI23Flash_bwd_kernel_traitsILi128ELi64ELi64ELi8ELi4ELi2ELi2ELb1ELb0EN7cutlass6half_tE19Flash_kernel_traitsILi128ELi64ELi64ELi8ES3_EELb0ELb1ELb0ELb0ELb0ELb0ELb1EEEvNS_16Flash_bwd_paramsE)
        /*01d0*/ 	.word	0x000000ff


	//----- nvinfo : EIATTR_FRAME_SIZE
	.align		4
.L_88:
        /*01d4*/ 	.byte	0x04, 0x11
        /*01d6*/ 	.short	(.L_90 - .L_89)
	.align		4
.L_89:
        /*01d8*/ 	.word	index@(_ZN5flash44flash_bwd_dq_dk_dv_loop_seqk_parallel_kernelI23Flash_bwd_kernel_traitsILi128ELi64ELi64ELi8ELi4ELi2ELi2ELb1ELb0EN7cutlass6half_tE19Flash_kernel_traitsILi128ELi64ELi64ELi8ES3_EELb0ELb1ELb0ELb0ELb0ELb0ELb1EEEvNS_16Flash_bwd_paramsE)
        /*01dc*/ 	.word	0x00000020


	//----- nvinfo : EIATTR_REGCOUNT
	.align		4
.L_90:
        /*01e0*/ 	.byte	0x04, 0x2f
        /*01e2*/ 	.short	(.L_92 - .L_91)
	.align		4
.L_91:
        /*01e4*/ 	.word	index@(_ZN5flash44flash_bwd_dq_dk_dv_loop_seqk_parallel_kernelI23Flash_bwd_kernel_traitsILi128ELi64ELi64ELi8ELi4ELi2ELi2ELb1ELb0EN7cutlass6half_tE19Flash_kernel_traitsILi128ELi64ELi64ELi8ES3_EELb1ELb1ELb0ELb0ELb0ELb0ELb0EEEvNS_16Flash_bwd_paramsE)
        /*01e8*/ 	.word	0x000000ff


	//----- nvinfo : EIATTR_FRAME_SIZE
	.align		4
.L_92:
        /*01ec*/ 	.byte	0x04, 0x11
        /*01ee*/ 	.short	(.L_94 - .L_93)
	.align		4
.L_93:
        /*01f0*/ 	.word	index@(_ZN5flash44flash_bwd_dq_dk_dv_loop_seqk_parallel_kernelI23Flash_bwd_kernel_traitsILi128ELi64ELi64ELi8ELi4ELi2ELi2ELb1ELb0EN7cutlass6half_tE19Flash_kernel_traitsILi128ELi64ELi64ELi8ES3_EELb1ELb1ELb0ELb0ELb0ELb0ELb0EEEvNS_16Flash_bwd_paramsE)
        /*01f4*/ 	.word	0x00000018


	//----- nvinfo : EIATTR_REGCOUNT
	.align		4
.L_94:
        /*01f8*/ 	.byte	0x04, 0x2f
        /*01fa*/ 	.short	(.L_96 - .L_95)
	.align		4
.L_95:
        /*01fc*/ 	.word	index@(_ZN5flash27flash_bwd_convert_dq_kernelI23Flash_bwd_kernel_traitsILi128ELi64ELi64ELi8ELi4ELi2ELi2ELb1ELb0EN7cutlass6half_tE19Flash_kernel_traitsILi128ELi64ELi64ELi8ES3_EEEEvNS_16Flash_bwd_paramsEi)
        /*0200*/ 	.word	0x00000050


	//----- nvinfo : EIATTR_FRAME_SIZE
	.align		4
.L_96:
        /*0204*/ 	.byte	0x04, 0x11
        /*0206*/ 	.short	(.L_98 - .L_97)
	.align		4
.L_97:
        /*0208*/ 	.word	index@(_ZN5flash27flash_bwd_convert_dq_kernelI23Flash_bwd_kernel_traitsILi128ELi64ELi64ELi8ELi4ELi2ELi2ELb1ELb0EN7cutlass6half_tE19Flash_kernel_traitsILi128ELi64ELi64ELi8ES3_EEEEvNS_16Flash_bwd_paramsEi)
        /*020c*/ 	.word	0x00000000


	//----- nvinfo : EIATTR_REGCOUNT
	.align		4
.L_98:
        /*0210*/ 	.byte	0x04, 0x2f
        /*0212*/ 	.short	(.L_100 - .L_99)
	.align		4
.L_99:
        /*0214*/ 	.word	index@(_ZN5flash44flash_bwd_dq_dk_dv_loop_seqk_parallel_kernelI23Flash_bwd_kernel_traitsILi128ELi64ELi128ELi8ELi2ELi4ELi2ELb0ELb0EN7cutlass6half_tE19Flash_kernel_traitsILi128ELi64ELi128ELi8ES3_EELb0ELb1ELb0ELb1ELb0ELb0ELb0EEEvNS_16Flash_bwd_paramsE)
        /*0218*/ 	.word	0x000000ff


	//----- nvinfo : EIATTR_FRAME_SIZE
	.align		4
.L_100:
        /*021c*/ 	.byte	0x04, 0x11
        /*021e*/ 	.short	(.L_102 - .L_101)
	.align		4
.L_101:
        /*0220*/ 	.word	index@(_ZN5flash44flash_bwd_dq_dk_dv_loop_seqk_parallel_kernelI23Flash_bwd_kernel_traitsILi128ELi64ELi128ELi8ELi2ELi4ELi2ELb0ELb0EN7cutlass6half_tE19Flash_kernel_traitsILi128ELi64ELi128ELi8ES3_EELb0ELb1ELb0ELb1ELb0ELb0ELb0EEEvNS_16Flash_bwd_paramsE)
        /*0224*/ 	.word	0x00000040


	//----- nvinfo : EIATTR_REGCOUNT
	.align		4
.L_102:
        /*0228*/ 	.byte	0x04, 0x2f
        /*022a*/ 	.short	(.L_104 - .L_103)
	.align		4
.L_103:
        /*022c*/ 	.word	index@(_ZN5flash44flash_bwd_dq_dk_dv_loop_seqk_parallel_kernelI23Flash_bwd_kernel_traitsILi128ELi64ELi128ELi8ELi2ELi4ELi2ELb0ELb0EN7cutlass6half_tE19Flash_kernel_traitsILi128ELi64ELi128ELi8ES3_EELb0ELb1ELb0ELb0ELb0ELb1ELb0EEEvNS_16Flash_bwd_paramsE)
        /*0230*/ 	.word	0x000000ff


	//----- nvinfo : EIATTR_FRAME_SIZE
	.align		4
.L_104:
        /*0234*/ 	.byte	0x04, 0x11
        /*0236*/ 	.short	(.L_106 - .L_105)
	.align		4
.L_105:
        /*0238*/ 	.word	index@(_ZN5flash44flash_bwd_dq_dk_dv_loop_seqk_parallel_kernelI23Flash_bwd_kernel_traitsILi128ELi64ELi128ELi8ELi2ELi4ELi2ELb0ELb0EN7cutlass6half_tE19Flash_kernel_traitsILi128ELi64ELi128ELi8ES3_EELb0ELb1ELb0ELb0ELb0ELb1ELb0EEEvNS_16Flash_bwd_paramsE)
        /*023c*/ 	.word	0x00000048


	//----- nvinfo : EIATTR_REGCOUNT
	.align		4
.L_106:
        /*0240*/ 	.byte	0x04, 0x2f
        /*0242*/ 	.short	(.L_108 - .L_107)
	.align		4
.L_107:
        /*0244*/ 	.word	index@(_ZN5flash44flash_bwd_dq_dk_dv_loop_seqk_parallel_kernelI23Flash_bwd_kernel_traitsILi128ELi64ELi128ELi8ELi2ELi4ELi2ELb0ELb0EN7cutlass6half_tE19Flash_kernel_traitsILi128ELi64ELi128ELi8ES3_EELb0ELb1ELb0ELb0ELb1ELb1ELb0EEEvNS_16Flash_bwd_paramsE)
        /*0248*/ 	.word	0x000000ff


	//----- nvinfo : EIATTR_FRAME_SIZE
	.align		4
.L_108:
        /*024c*/ 	.byte	0x04, 0x11
        /*024e*/ 	.short	(.L_110 - .L_109)
	.align		4
.L_109:
        /*0250*/ 	.word	index@(_ZN5flash44flash_bwd_dq_dk_dv_loop_seqk_parallel_kernelI23Flash_bwd_kernel_traitsILi128ELi64ELi128ELi8ELi2ELi4ELi2ELb0ELb0EN7cutlass6half_tE19Flash_kernel_traitsILi128ELi64ELi128ELi8ES3_EELb0ELb1ELb0ELb0ELb1ELb1ELb0EEEvNS_16Flash_bwd_paramsE)
        /*0254*/ 	.word	0x00000040


	//----- nvinfo : EIATTR_REGCOUNT
	.align		4
.L_110:
        /*0258*/ 	.byte	0x04, 0x2f
        /*025a*/ 	.short	(.L_112 - .L_111)
	.align		4
.L_111:
        /*025c*/ 	.word	index@(_ZN5flash44flash_bwd_dq_dk_dv_loop_seqk_parallel_kernelI23Flash_bwd_kernel_traitsILi128ELi64ELi128ELi8ELi2ELi4ELi2ELb0ELb0EN7cutlass6half_tE19Flash_kernel_traitsILi128ELi64ELi128ELi8ES3_EELb0ELb1ELb0ELb0ELb0ELb0ELb0EEEvNS_16Flash_bwd_paramsE)
        /*0260*/ 	.word	0x000000ff


	//----- nvinfo : EIATTR_FRAME_SIZE
	.align		4
.L_112:
        /*0264*/ 	.byte	0x04, 0x11
        /*0266*/ 	.short	(.L_114 - .L_113)
	.align		4
.L_113:
        /*0268*/ 	.word	index@(_ZN5flash44flash_bwd_dq_dk_dv_loop_seqk_parallel_kernelI23Flash_bwd_kernel_traitsILi128ELi64ELi128ELi8ELi2ELi4ELi2ELb0ELb0EN7cutlass6half_tE19Flash_kernel_traitsILi128ELi64ELi128ELi8ES3_EELb0ELb1ELb0ELb0ELb0ELb0ELb0EEEvNS_16Flash_bwd_paramsE)
        /*026c*/ 	.word	0x00000030


	//----- nvinfo : EIATTR_REGCOUNT
	.align		4
.L_114:
        /*0270*/ 	.byte	0x04, 0x2f
        /*0272*/ 	.short	(.L_116 - .L_115)
	.align		4
.L_115:
        /*0274*/ 	.word	index@(_ZN5flash44flash_bwd_dq_dk_dv_loop_seqk_parallel_kernelI23Flash_bwd_kernel_traitsILi128ELi64ELi64ELi8ELi4ELi2ELi2ELb1ELb0EN7cutlass6half_tE19Flash_kernel_traitsILi128ELi64ELi64ELi8ES3_EELb0ELb1ELb0ELb1ELb0ELb0ELb0EEEvNS_16Flash_bwd_paramsE)
        /*0278*/ 	.word	0x000000ff


	//----- nvinfo : EIATTR_FRAME_SIZE
	.align		4
.L_116:
        /*027c*/ 	.byte	0x04, 0x11
        /*027e*/ 	.short	(.L_118 - .L_117)
	.align		4
.L_117:
        /*0280*/ 	.word	index@(_ZN5flash44flash_bwd_dq_dk_dv_loop_seqk_parallel_kernelI23Flash_bwd_kernel_traitsILi128ELi64ELi64ELi8ELi4ELi2ELi2ELb1ELb0EN7cutlass6half_tE19Flash_kernel_traitsILi128ELi64ELi64ELi8ES3_EELb0ELb1ELb0ELb1ELb0ELb0ELb0EEEvNS_16Flash_bwd_paramsE)
        /*0284*/ 	.word	0x00000020


	//----- nvinfo : EIATTR_REGCOUNT
	.align		4
.L_118:
        /*0288*/ 	.byte	0x04, 0x2f
        /*028a*/ 	.short	(.L_120 - .L_119)
	.align		4
.L_119:
        /*028c*/ 	.word	index@(_ZN5flash44flash_bwd_dq_dk_dv_loop_seqk_parallel_kernelI23Flash_bwd_kernel_traitsILi128ELi64ELi64ELi8ELi4ELi2ELi2ELb1ELb0EN7cutlass6half_tE19Flash_kernel_traitsILi128ELi64ELi64ELi8ES3_EELb0ELb1ELb0ELb0ELb0ELb1ELb0EEEvNS_16Flash_bwd_paramsE)
        /*0290*/ 	.word	0x000000ff


	//----- nvinfo : EIATTR_FRAME_SIZE
	.align		4
.L_120:
        /*0294*/ 	.byte	0x04, 0x11
        /*0296*/ 	.short	(.L_122 - .L_121)
	.align		4
.L_121:
        /*0298*/ 	.word	index@(_ZN5flash44flash_bwd_dq_dk_dv_loop_seqk_parallel_kernelI23Flash_bwd_kernel_traitsILi128ELi64ELi64ELi8ELi4ELi2ELi2ELb1ELb0EN7cutlass6half_tE19Flash_kernel_traitsILi128ELi64ELi64ELi8ES3_EELb0ELb1ELb0ELb0ELb0ELb1ELb0EEEvNS_16Flash_bwd_paramsE)
        /*029c*/ 	.word	0x00000020


	//----- nvinfo : EIATTR_REGCOUNT
	.align		4
.L_122:
        /*02a0*/ 	.byte	0x04, 0x2f
        /*02a2*/ 	.short	(.L_124 - .L_123)
	.align		4
.L_123:
        /*02a4*/ 	.word	index@(_ZN5flash44flash_bwd_dq_dk_dv_loop_seqk_parallel_kernelI23Flash_bwd_kernel_traitsILi128ELi64ELi64ELi8ELi4ELi2ELi2ELb1ELb0EN7cutlass6half_tE19Flash_kernel_traitsILi128ELi64ELi64ELi8ES3_EELb0ELb1ELb0ELb0ELb1ELb1ELb0EEEvNS_16Flash_bwd_paramsE)
        /*02a8*/ 	.word	0x000000ff


	//----- nvinfo : EIATTR_FRAME_SIZE
	.align		4
.L_124:
        /*02ac*/ 	.byte	0x04, 0x11
        /*02ae*/ 	.short	(.L_126 - .L_125)
	.align		4
.L_125:
        /*02b0*/ 	.word	index@(_ZN5flash44flash_bwd_dq_dk_dv_loop_seqk_parallel_kernelI23Flash_bwd_kernel_traitsILi128ELi64ELi64ELi8ELi4ELi2ELi2ELb1ELb0EN7cutlass6half_tE19Flash_kernel_traitsILi128ELi64ELi64ELi8ES3_EELb0ELb1ELb0ELb0ELb1ELb1ELb0EEEvNS_16Flash_bwd_paramsE)
        /*02b4*/ 	.word	0x00000020


	//----- nvinfo : EIATTR_REGCOUNT
	.align		4
.L_126:
        /*02b8*/ 	.byte	0x04, 0x2f
        /*02ba*/ 	.short	(.L_128 - .L_127)
	.align		4
.L_127:
        /*02bc*/ 	.word	index@(_ZN5flash44flash_bwd_dq_dk_dv_loop_seqk_parallel_kernelI23Flash_bwd_kernel_traitsILi128ELi64ELi64ELi8ELi4ELi2ELi2ELb1ELb0EN7cutlass6half_tE19Flash_kernel_traitsILi128ELi64ELi64ELi8ES3_EELb0ELb1ELb0ELb0ELb0ELb0ELb0EEEvNS_16Flash_bwd_paramsE)
        /*02c0*/ 	.word	0x000000ff


	//----- nvinfo : EIATTR_FRAME_SIZE
	.align		4
.L_128:
        /*02c4*/ 	.byte	0x04, 0x11
        /*02c6*/ 	.short	(.L_130 - .L_129)
	.align		4
.L_129:
        /*02c8*/ 	.word	index@(_ZN5flash44flash_bwd_dq_dk_dv_loop_seqk_parallel_kernelI23Flash_bwd_kernel_traitsILi128ELi64ELi64ELi8ELi4ELi2ELi2ELb1ELb0EN7cutlass6half_tE19Flash_kernel_traitsILi128ELi64ELi64ELi8ES3_EELb0ELb1ELb0ELb0ELb0ELb0ELb0EEEvNS_16Flash_bwd_paramsE)
        /*02cc*/ 	.word	0x00000018


	//----- nvinfo : EIATTR_MIN_STACK_SIZE
	.align		4
.L_130:
        /*02d0*/ 	.byte	0x04, 0x12
        /*02d2*/ 	.short	(.L_132 - .L_131)
	.align		4
.L_131:
        /*02d4*/ 	.word	index@(_ZN5flash44flash_bwd_dq_dk_dv_loop_seqk_parallel_kernelI23Flash_bwd_kernel_traitsILi128ELi64ELi64ELi8ELi4ELi2ELi2ELb1ELb0EN7cutlass6half_tE19Flash_kernel_traitsILi128ELi64ELi64ELi8ES3_EELb0ELb1ELb0ELb0ELb0ELb0ELb0EEEvNS_16Flash_bwd_paramsE)
        /*02d8*/ 	.word	0x00000018


	//----- nvinfo : EIATTR_MIN_STACK_SIZE
	.align		4
.L_132:
        /*02dc*/ 	.byte	0x04, 0x12
        /*02de*/ 	.short	(.L_134 - .L_133)
	.align		4
.L_133:
        /*02e0*/ 	.word	index@(_ZN5flash44flash_bwd_dq_dk_dv_loop_seqk_parallel_kernelI23Flash_bwd_kernel_traitsILi128ELi64ELi64ELi8ELi4ELi2ELi2ELb1ELb0EN7cutlass6half_tE19Flash_kernel_traitsILi128ELi64ELi64ELi8ES3_EELb0ELb1ELb0ELb0ELb1ELb1ELb0EEEvNS_16Flash_bwd_paramsE)
        /*02e4*/ 	.word	0x00000020


	//----- nvinfo : EIATTR_MIN_STACK_SIZE
	.align		4
.L_134:
        /*02e8*/ 	.byte	0x04, 0x12
        /*02ea*/ 	.short	(.L_136 - .L_135)
	.align		4
.L_135:
        /*02ec*/ 	.word	index@(_ZN5flash44flash_bwd_dq_dk_dv_loop_seqk_parallel_kernelI23Flash_bwd_kernel_traitsILi128ELi64ELi64ELi8ELi4ELi2ELi2ELb1ELb0EN7cutlass6half_tE19Flash_kernel_traitsILi128ELi64ELi64ELi8ES3_EELb0ELb1ELb0ELb0ELb0ELb1ELb0EEEvNS_16Flash_bwd_paramsE)
        /*02f0*/ 	.word	0x00000020


	//----- nvinfo : EIATTR_MIN_STACK_SIZE
	.align		4
.L_136:
        /*02f4*/ 	.byte	0x04, 0x12
        /*02f6*/ 	.short	(.L_138 - .L_137)
	.align		4
.L_137:
        /*02f8*/ 	.word	index@(_ZN5flash44flash_bwd_dq_dk_dv_loop_seqk_parallel_kernelI23Flash_bwd_kernel_traitsILi128ELi64ELi64ELi8ELi4ELi2ELi2ELb1ELb0EN7cutlass6half_tE19Flash_kernel_traitsILi128ELi64ELi64ELi8ES3_EELb0ELb1ELb0ELb1ELb0ELb0ELb0EEEvNS_16Flash_bwd_paramsE)
        /*02fc*/ 	.word	0x00000020


	//----- nvinfo : EIATTR_MIN_STACK_SIZE
	.align		4
.L_138:
        /*0300*/ 	.byte	0x04, 0x12
        /*0302*/ 	.short	(.L_140 - .L_139)
	.align		4
.L_139:
        /*0304*/ 	.word	index@(_ZN5flash44flash_bwd_dq_dk_dv_loop_seqk_parallel_kernelI23Flash_bwd_kernel_traitsILi128ELi64ELi128ELi8ELi2ELi4ELi2ELb0ELb0EN7cutlass6half_tE19Flash_kernel_traitsILi128ELi64ELi128ELi8ES3_EELb0ELb1ELb0ELb0ELb0ELb0ELb0EEEvNS_16Flash_bwd_paramsE)
        /*0308*/ 	.word	0x00000030


	//----- nvinfo : EIATTR_MIN_STACK_SIZE
	.align		4
.L_140:
        /*030c*/ 	.byte	0x04, 0x12
        /*030e*/ 	.short	(.L_142 - .L_141)
	.align		4
.L_141:
        /*0310*/ 	.word	index@(_ZN5flash44flash_bwd_dq_dk_dv_loop_seqk_parallel_kernelI23Flash_bwd_kernel_traitsILi128ELi64ELi128ELi8ELi2ELi4ELi2ELb0ELb0EN7cutlass6half_tE19Flash_kernel_traitsILi128ELi64ELi128ELi8ES3_EELb0ELb1ELb0ELb0ELb1ELb1ELb0EEEvNS_16Flash_bwd_paramsE)
        /*0314*/ 	.word	0x00000040


	//----- nvinfo : EIATTR_MIN_STACK_SIZE
	.align		4
.L_142:
        /*0318*/ 	.byte	0x04, 0x12
        /*031a*/ 	.short	(.L_144 - .L_143)
	.align		4
.L_143:
        /*031c*/ 	.word	index@(_ZN5flash44flash_bwd_dq_dk_dv_loop_seqk_parallel_kernelI23Flash_bwd_kernel_traitsILi128ELi64ELi128ELi8ELi2ELi4ELi2ELb0ELb0EN7cutlass6half_tE19Flash_kernel_traitsILi128ELi64ELi128ELi8ES3_EELb0ELb1ELb0ELb0ELb0ELb1ELb0EEEvNS_16Flash_bwd_paramsE)
        /*0320*/ 	.word	0x00000048


	//----- nvinfo : EIATTR_MIN_STACK_SIZE
	.align		4
.L_144:
        /*0324*/ 	.byte	0x04, 0x12
        /*0326*/ 	.short	(.L_146 - .L_145)
	.align		4
.L_145:
        /*0328*/ 	.word	index@(_ZN5flash44flash_bwd_dq_dk_dv_loop_seqk_parallel_kernelI23Flash_bwd_kernel_traitsILi128ELi64ELi128ELi8ELi2ELi4ELi2ELb0ELb0EN7cutlass6half_tE19Flash_kernel_traitsILi128ELi64ELi128ELi8ES3_EELb0ELb1ELb0ELb1ELb0ELb0ELb0EEEvNS_16Flash_bwd_paramsE)
        /*032c*/ 	.word	0x00000040


	//----- nvinfo : EIATTR_MIN_STACK_SIZE
	.align		4
.L_146:
        /*0330*/ 	.byte	0x04, 0x12
        /*0332*/ 	.short	(.L_148 - .L_147)
	.align		4
.L_147:
        /*0334*/ 	.word	index@(_ZN5flash27flash_bwd_convert_dq_kernelI23Flash_bwd_kernel_traitsILi128ELi64ELi64ELi8ELi4ELi2ELi2ELb1ELb0EN7cutlass6half_tE19Flash_kernel_traitsILi128ELi64ELi64ELi8ES3_EEEEvNS_16Flash_bwd_paramsEi)
        /*0338*/ 	.word	0x00000000


	//----- nvinfo : EIATTR_MIN_STACK_SIZE
	.align		4
.L_148:
        /*033c*/ 	.byte	0x04, 0x12
        /*033e*/ 	.short	(.L_150 - .L_149)
	.align		4
.L_149:
        /*0340*/ 	.word	index@(_ZN5flash44flash_bwd_dq_dk_dv_loop_seqk_parallel_kernelI23Flash_bwd_kernel_traitsILi128ELi64ELi64ELi8ELi4ELi2ELi2ELb1ELb0EN7cutlass6half_tE19Flash_kernel_traitsILi128ELi64ELi64ELi8ES3_EELb1ELb1ELb0ELb0ELb0ELb0ELb0EEEvNS_16Flash_bwd_paramsE)
        /*0344*/ 	.word	0x00000018


	//----- nvinfo : EIATTR_MIN_STACK_SIZE
	.align		4
.L_150:
        /*0348*/ 	.byte	0x04, 0x12
        /*034a*/ 	.short	(.L_152 - .L_151)
	.align		4
.L_151:
        /*034c*/ 	.word	index@(_ZN5flash44flash_bwd_dq_dk_dv_loop_seqk_parallel_kernelI23Flash_bwd_kernel_traitsILi128ELi64ELi64ELi8ELi4ELi2ELi2ELb1ELb0EN7cutlass6half_tE19Flash_kernel_traitsILi128ELi64ELi64ELi8ES3_EELb0ELb1ELb0ELb0ELb0ELb0ELb1EEEvNS_16Flash_bwd_paramsE)
        /*0350*/ 	.word	0x00000020


	//----- nvinfo : EIATTR_MIN_STACK_SIZE
	.align		4
.L_152:
        /*0354*/ 	.byte	0x04, 0x12
        /*0356*/ 	.short	(.L_154 - .L_153)
	.align		4
.L_153:
        /*0358*/ 	.word	index@(_ZN5flash44flash_bwd_dq_dk_dv_loop_seqk_parallel_kernelI23Flash_bwd_kernel_traitsILi128ELi64ELi64ELi8ELi4ELi2ELi2ELb1ELb0EN7cutlass6half_tE19Flash_kernel_traitsILi128ELi64ELi64ELi8ES3_EELb1ELb1ELb0ELb0ELb1ELb1ELb0EEEvNS_16Flash_bwd_paramsE)
        /*035c*/ 	.word	0x00000030


	//----- nvinfo : EIATTR_MIN_STACK_SIZE
	.align		4
.L_154:
        /*0360*/ 	.byte	0x04, 0x12
        /*0362*/ 	.short	(.L_156 - .L_155)
	.align		4
.L_155:
        /*0364*/ 	.word	index@(_ZN5flash44flash_bwd_dq_dk_dv_loop_seqk_parallel_kernelI23Flash_bwd_kernel_traitsILi128ELi64ELi64ELi8ELi4ELi2ELi2ELb1ELb0EN7cutlass6half_tE19Flash_kernel_traitsILi128ELi64ELi64ELi8ES3_EELb0ELb1ELb0ELb0ELb1ELb1ELb1EEEvNS_16Flash_bwd_paramsE)
        /*0368*/ 	.word	0x00000028


	//----- nvinfo : EIATTR_MIN_STACK_SIZE
	.align		4
.L_156:
        /*036c*/ 	.byte	0x04, 0x12
        /*036e*/ 	.short	(.L_158 - .L_157)
	.align		4
.L_157:
        /*0370*/ 	.word	index@(_ZN5flash44flash_bwd_dq_dk_dv_loop_seqk_parallel_kernelI23Flash_bwd_kernel_traitsILi128ELi64ELi64ELi8ELi4ELi2ELi2ELb1ELb0EN7cutlass6half_tE19Flash_kernel_traitsILi128ELi64ELi64ELi8ES3_EELb1ELb1ELb0ELb0ELb0ELb1ELb0EEEvNS_16Flash_bwd_paramsE)
        /*0374*/ 	.word	0x00000020


	//----- nvinfo : EIATTR_MIN_STACK_SIZE
	.align		4
.L_158:
        /*0378*/ 	.byte	0x04, 0x12
        /*037a*/ 	.short	(.L_160 - .L_159)
	.align		4
.L_159:
        /*037c*/ 	.word	index@(_ZN5flash44flash_bwd_dq_dk_dv_loop_seqk_parallel_kernelI23Flash_bwd_kernel_traitsILi128ELi64ELi64ELi8ELi4ELi2ELi2ELb1ELb0EN7cutlass6half_tE19Flash_kernel_traitsILi128ELi64ELi64ELi8ES3_EELb0ELb1ELb0ELb0ELb0ELb1ELb1EEEvNS_16Flash_bwd_paramsE)
        /*0380*/ 	.word	0x00000028


	//----- nvinfo : EIATTR_MIN_STACK_SIZE
	.align		4
.L_160:
        /*0384*/ 	.byte	0x04, 0x12
        /*0386*/ 	.short	(.L_162 - .L_161)
	.align		4
.L_161:
        /*0388*/ 	.word	index@(_ZN5flash44flash_bwd_dq_dk_dv_loop_seqk_parallel_kernelI23Flash_bwd_kernel_traitsILi128ELi64ELi64ELi8ELi4ELi2ELi2ELb1ELb0EN7cutlass6half_tE19Flash_kernel_traitsILi128ELi64ELi64ELi8ES3_EELb1ELb1ELb0ELb1ELb0ELb0ELb0EEEvNS_16Flash_bwd_paramsE)
        /*038c*/ 	.word	0x00000008


	//----- nvinfo : EIATTR_MIN_STACK_SIZE
	.align		4
.L_162:
        /*0390*/ 	.byte	0x04, 0x12
        /*0392*/ 	.short	(.L_164 - .L_163)
	.align		4
.L_163:
        /*0394*/ 	.word	index@(_ZN5flash44flash_bwd_dq_dk_dv_loop_seqk_parallel_kernelI23Flash_bwd_kernel_traitsILi128ELi64ELi64ELi8ELi4ELi2ELi2ELb1ELb0EN7cutlass6half_tE19Flash_kernel_traitsILi128ELi64ELi64ELi8ES3_EELb0ELb1ELb0ELb1ELb0ELb0ELb1EEEvNS_16Flash_bwd_paramsE)
        /*0398*/ 	.word	0x00000028


	//----- nvinfo : EIATTR_MIN_STACK_SIZE
	.align		4
.L_164:
        /*039c*/ 	.byte	0x04, 0x12
        /*039e*/ 	.short	(.L_166 - .L_165)
	.align		4
.L_165:
        /*03a0*/ 	.word	index@(_ZN5flash25flash_bwd_dot_do_o_kernelILb0E23Flash_bwd_kernel_traitsILi128ELi64ELi64ELi8ELi4ELi2ELi2ELb1ELb0EN7cutlass6half_tE19Flash_kernel_traitsILi128ELi64ELi64ELi8ES3_EEEEvNS_16Flash_bwd_paramsE)
        /*03a4*/ 	.word	0x00000000


	//----- nvinfo : EIATTR_MIN_STACK_SIZE
	.align		4
.L_166:
        /*03a8*/ 	.byte	0x04, 0x12
        /*03aa*/ 	.short	(.L_168 - .L_167)
	.align		4
.L_167:
        /*03ac*/ 	.word	index@(_ZN5flash25flash_bwd_dot_do_o_kernelILb1E23Flash_bwd_kernel_traitsILi128ELi64ELi64ELi8ELi4ELi2ELi2ELb1ELb0EN7cutlass6half_tE19Flash_kernel_traitsILi128ELi64ELi64ELi8ES3_EEEEvNS_16Flash_bwd_paramsE)
        /*03b0*/ 	.word	0x00000000


	//----- nvinfo : EIATTR_MIN_STACK_SIZE
	.align		4
.L_168:
        /*03b4*/ 	.byte	0x04, 0x12
        /*03b6*/ 	.short	(.L_170 - .L_169)
	.align		4
.L_169:
        /*03b8*/ 	.word	index@(_ZN5flash27flash_bwd_convert_dq_kernelI23Flash_bwd_kernel_traitsILi128ELi64ELi128ELi8ELi2ELi4ELi2ELb0ELb0EN7cutlass6half_tE19Flash_kernel_traitsILi128ELi64ELi128ELi8ES3_EEEEvNS_16Flash_bwd_paramsEi)
        /*03bc*/ 	.word	0x00000000


	//----- nvinfo : EIATTR_MIN_STACK_SIZE
	.align		4
.L_170:
        /*03c0*/ 	.byte	0x04, 0x12
        /*03c2*/ 	.short	(.L_172 - .L_171)
	.align		4
.L_171:
        /*03c4*/ 	.word	index@(_ZN5flash44flash_bwd_dq_dk_dv_loop_seqk_parallel_kernelI23Flash_bwd_kernel_traitsILi128ELi64ELi128ELi8ELi2ELi4ELi2ELb0ELb0EN7cutlass6half_tE19Flash_kernel_traitsILi128ELi64ELi128ELi8ES3_EELb1ELb1ELb0ELb0ELb0ELb0ELb0EEEvNS_16Flash_bwd_paramsE)
        /*03c8*/ 	.word	0x00000020


	//----- nvinfo : EIATTR_MIN_STACK_SIZE
	.align		4
.L_172:
        /*03cc*/ 	.byte	0x04, 0x12
        /*03ce*/ 	.short	(.L_174 - .L_173)
	.align		4
.L_173:
        /*03d0*/ 	.word	index@(_ZN5flash44flash_bwd_dq_dk_dv_loop_seqk_parallel_kernelI23Flash_bwd_kernel_traitsILi128ELi64ELi128ELi8ELi2ELi4ELi2ELb0ELb0EN7cutlass6half_tE19Flash_kernel_traitsILi128ELi64ELi128ELi8ES3_EELb0ELb1ELb0ELb0ELb0ELb0ELb1EEEvNS_16Flash_bwd_paramsE)
        /*03d4*/ 	.word	0x000000b8


	//----- nvinfo : EIATTR_MIN_STACK_SIZE
	.align		4
.L_174:
        /*03d8*/ 	.byte	0x04, 0x12
        /*03da*/ 	.short	(.L_176 - .L_175)
	.align		4
.L_175:
        /*03dc*/ 	.word	index@(_ZN5flash44flash_bwd_dq_dk_dv_loop_seqk_parallel_kernelI23Flash_bwd_kernel_traitsILi128ELi64ELi128ELi8ELi2ELi4ELi2ELb0ELb0EN7cutlass6half_tE19Flash_kernel_traitsILi128ELi64ELi128ELi8ES3_EELb1ELb1ELb0ELb0ELb1ELb1ELb0EEEvNS_16Flash_bwd_paramsE)
        /*03e0*/ 	.word	0x00000040


	//----- nvinfo : EIATTR_MIN_STACK_SIZE
	.align		4
.L_176:
        /*03e4*/ 	.byte	0x04, 0x12
        /*03e6*/ 	.short	(.L_178 - .L_177)
	.align		4
.L_177:
        /*03e8*/ 	.word	index@(_ZN5flash44flash_bwd_dq_dk_dv_loop_seqk_parallel_kernelI23Flash_bwd_kernel_traitsILi128ELi64ELi128ELi8ELi2ELi4ELi2ELb0ELb0EN7cutlass6half_tE19Flash_kernel_traitsILi128ELi64ELi128ELi8ES3_EELb0ELb1ELb0ELb0ELb1ELb1ELb1EEEvNS_16Flash_bwd_paramsE)
        /*03ec*/ 	.word	0x000000b8


	//----- nvinfo : EIATTR_MIN_STACK_SIZE
	.align		4
.L_178:
        /*03f0*/ 	.byte	0x04, 0x12
        /*03f2*/ 	.short	(.L_180 - .L_179)
	.align		4
.L_179:
        /*03f4*/ 	.word	index@(_ZN5flash44flash_bwd_dq_dk_dv_loop_seqk_parallel_kernelI23Flash_bwd_kernel_traitsILi128ELi64ELi128ELi8ELi2ELi4ELi2ELb0ELb0EN7cutlass6half_tE19Flash_kernel_traitsILi128ELi64ELi128ELi8ES3_EELb1ELb1ELb0ELb0ELb0ELb1ELb0EEEvNS_16Flash_bwd_paramsE)
        /*03f8*/ 	.word	0x00000038


	//----- nvinfo : EIATTR_MIN_STACK_SIZE
	.align		4
.L_180:
        /*03fc*/ 	.byte	0x04, 0x12
        /*03fe*/ 	.short	(.L_182 - .L_181)
	.align		4
.L_181:
        /*0400*/ 	.word	index@(_ZN5flash44flash_bwd_dq_dk_dv_loop_seqk_parallel_kernelI23Flash_bwd_kernel_traitsILi128ELi64ELi128ELi8ELi2ELi4ELi2ELb0ELb0EN7cutlass6half_tE19Flash_kernel_traitsILi128ELi64ELi128ELi8ES3_EELb0ELb1ELb0ELb0ELb0ELb1ELb1EEEvNS_16Flash_bwd_paramsE)
        /*0404*/ 	.word	0x000000b0


	//----- nvinfo : EIATTR_MIN_STACK_SIZE
	.align		4
.L_182:
        /*0408*/ 	.byte	0x04, 0x12
        /*040a*/ 	.short	(.L_184 - .L_183)
	.align		4
.L_183:
        /*040c*/ 	.word	index@(_ZN5flash44flash_bwd_dq_dk_dv_loop_seqk_parallel_kernelI23Flash_bwd_kernel_traitsILi128ELi64ELi128ELi8ELi2ELi4ELi2ELb0ELb0EN7cutlass6half_tE19Flash_kernel_traitsILi128ELi64ELi128ELi8ES3_EELb1ELb1ELb0ELb1ELb0ELb0ELb0EEEvNS_16Flash_bwd_paramsE)
        /*0410*/ 	.word	0x00000068


	//----- nvinfo : EIATTR_MIN_STACK_SIZE
	.align		4
.L_184:
        /*0414*/ 	.byte	0x04, 0x12
        /*0416*/ 	.short	(.L_186 - .L_185)
	.align		4
.L_185:
        /*0418*/ 	.word	index@(_ZN5flash44flash_bwd_dq_dk_dv_loop_seqk_parallel_kernelI23Flash_bwd_kernel_traitsILi128ELi64ELi128ELi8ELi2ELi4ELi2ELb0ELb0EN7cutlass6half_tE19Flash_kernel_traitsILi128ELi64ELi128ELi8ES3_EELb0ELb1ELb0ELb1ELb0ELb0ELb1EEEvNS_16Flash_bwd_paramsE)
        /*041c*/ 	.word	0x000000b0


	//----- nvinfo : EIATTR_MIN_STACK_SIZE
	.align		4
.L_186:
        /*0420*/ 	.byte	0x04, 0x12
        /*0422*/ 	.short	(.L_188 - .L_187)
	.align		4
.L_187:
        /*0424*/ 	.word	index@(_ZN5flash25flash_bwd_dot_do_o_kernelILb0E23Flash_bwd_kernel_traitsILi128ELi64ELi128ELi8ELi2ELi4ELi2ELb0ELb0EN7cutlass6half_tE19Flash_kernel_traitsILi128ELi64ELi128ELi8ES3_EEEEvNS_16Flash_bwd_paramsE)
        /*0428*/ 	.word	0x00000000


	//----- nvinfo : EIATTR_MIN_STACK_SIZE
	.align		4
.L_188:
        /*042c*/ 	.byte	0x04, 0x12
        /*042e*/ 	.short	(.L_190 - .L_189)
	.align		4
.L_189:
        /*0430*/ 	.word	index@(_ZN5flash25flash_bwd_dot_do_o_kernelILb1E23Flash_bwd_kernel_traitsILi128ELi64ELi128ELi8ELi2ELi4ELi2ELb0ELb0EN7cutlass6half_tE19Flash_kernel_traitsILi128ELi64ELi128ELi8ES3_EEEEvNS_16Flash_bwd_paramsE)
        /*0434*/ 	.word	0x00000000
.L_190:


//--------------------- .nv.info._ZN5flash44flash_bwd_dq_dk_dv_loop_seqk_parallel_kernelI23Flash_bwd_kernel_traitsILi128ELi64ELi64ELi8ELi4ELi2ELi2ELb1ELb0EN7cutlass6half_tE19Flash_kernel_traitsILi128ELi64ELi64ELi8ES3_EELb0ELb1ELb0ELb0ELb0ELb0ELb0EEEvNS_16Flash_bwd_paramsE --------------------------
	.section	.nv.info._ZN5flash44flash_bwd_dq_dk_dv_loop_seqk_parallel_kernelI23Flash_bwd_kernel_traitsILi128ELi64ELi64ELi8ELi4ELi2ELi2ELb1ELb0EN7cutlass6half_tE19Flash_kernel_traitsILi128ELi64ELi64ELi8ES3_EELb0ELb1ELb0ELb0ELb0ELb0ELb0EEEvNS_16Flash_bwd_paramsE,"",@"SHT_CUDA_INFO"
	.sectionflags	@""
	.align	4


	//----- nvinfo : EIATTR_CUDA_API_VERSION
	.align		4
        /*0000*/ 	.byte	0x04, 0x37
        /*0002*/ 	.short	(.L_192 - .L_191)
.L_191:
        /*0004*/ 	.word	0x00000082


	//----- nvinfo : EIATTR_SW2861232_WAR
	.align		4
.L_192:
        /*0008*/ 	.byte	0x01, 0x35
	.zero		2


	//----- nvinfo : EIATTR_PARAM_CBANK
	.align		4
        /*000c*/ 	.byte	0x04, 0x0a
        /*000e*/ 	.short	(.L_194 - .L_193)
	.align		4
.L_193:
        /*0010*/ 	.word	index@(.nv.constant0._ZN5flash44flash_bwd_dq_dk_dv_loop_seqk_parallel_kernelI23Flash_bwd_kernel_traitsILi128ELi64ELi64ELi8ELi4ELi2ELi2ELb1ELb0EN7cutlass6half_tE19Flash_kernel_traitsILi128ELi64ELi64ELi8ES3_EELb0ELb1ELb0ELb0ELb0ELb0ELb0EEEvNS_16Flash_bwd_paramsE)
        /*0014*/ 	.short	0x0160
        /*0016*/ 	.short	0x0280


	//----- nvinfo : EIATTR_CBANK_PARAM_SIZE
	.align		4
.L_194:
        /*0018*/ 	.byte	0x03, 0x19
        /*001a*/ 	.short	0x0280


	//----- nvinfo : EIATTR_KPARAM_INFO
	.align		4
        /*001c*/ 	.byte	0x04, 0x17
        /*001e*/ 	.short	(.L_196 - .L_195)
.L_195:
        /*0020*/ 	.word	0x00000000
        /*0024*/ 	.short	0x0000
        /*0026*/ 	.short	0x0000
        /*0028*/ 	.byte	0x00, 0xf0, 0x01, 0x0a


	//----- nvinfo : EIATTR_MAXREG_COUNT
	.align		4
.L_196:
        /*002c*/ 	.byte	0x03, 0x1b
        /*002e*/ 	.short	0x00ff


	//----- nvinfo : EIATTR_NUM_BARRIERS
	.align		4
        /*0030*/ 	.byte	0x02, 0x4c
        /*0032*/ 	.byte	0x01
	.zero		1


	//----- nvinfo : EIATTR_ANNOTATIONS
	.align		4
        /*0034*/ 	.byte	0x04, 0x55
        /*0036*/ 	.short	(.L_198 - .L_197)


	//   ....[0]....
.L_197:
        /*0038*/ 	.word	0x00000001
        /*003c*/ 	.byte	0xa0, 0x04, 0x00, 0x00, 0x01, 0x00, 0x00, 0x00, 0x40, 0x05, 0x00, 0x00, 0x01, 0x00, 0x00, 0x00
        /*004c*/ 	.byte	0x30, 0x06, 0x00, 0x00, 0x01, 0x00, 0x00, 0x00, 0xe0, 0x07, 0x00, 0x00, 0x01, 0x00, 0x00, 0x00
        /*005c*/ 	.byte	0x60, 0x08, 0x00, 0x00, 0x01, 0x00, 0x00, 0x00, 0x50, 0x0a, 0x00, 0x00, 0x01, 0x00, 0x00, 0x00
        /*006c*/ 	.byte	0xe0, 0x13, 0x00, 0x00, 0x01, 0x00, 0x00, 0x00, 0x10, 0x27, 0x00, 0x00, 0x01, 0x00, 0x00, 0x00
        /*007c*/ 	.byte	0x90, 0x38, 0x00, 0x00, 0x01, 0x00, 0x00, 0x00, 0x50, 0x5f, 0x00, 0x00, 0x01, 0x00, 0x00, 0x00
        /*008c*/ 	.byte	0x60, 0x5f, 0x00, 0x00, 0x01, 0x00, 0x00, 0x00, 0x70, 0x5f, 0x00, 0x00


	//----- nvinfo : EIATTR_MERCURY_ISA_VERSION
	.align		4
.L_198:
        /*0098*/ 	.byte	0x03, 0x5f
        /*009a*/ 	.short	0x0000


	//----- nvinfo : EIATTR_EXIT_INSTR_OFFSETS
	.align		4
        /*009c*/ 	.byte	0x04, 0x1c
        /*009e*/ 	.short	(.L_200 - .L_199)


	//   ....[0]....
.L_199:
        /*00a0*/ 	.word	0x00000090


	//   ....[1]....
        /*00a4*/ 	.word	0x00006e50


	//----- nvinfo : EIATTR_CTAIDZ_USED
	.align		4
.L_200:
        /*00a8*/ 	.byte	0x01, 0x04
	.zero		2


	//----- nvinfo : EIATTR_CRS_STACK_SIZE
	.align		4
        /*00ac*/ 	.byte	0x04, 0x1e
        /*00ae*/ 	.short	(.L_202 - .L_201)
.L_201:
        /*00b0*/ 	.word	0x00000000
.L_202:


//--------------------- .nv.info._ZN5flash44flash_bwd_dq_dk_dv_loop_seqk_parallel_kernelI23Flash_bwd_kernel_traitsILi128ELi64ELi64ELi8ELi4ELi2ELi2ELb1ELb0EN7cutlass6half_tE19Flash_kernel_traitsILi128ELi64ELi64ELi8ES3_EELb0ELb1ELb0ELb0ELb1ELb1ELb0EEEvNS_16Flash_bwd_paramsE --------------------------
	.section	.nv.info._ZN5flash44flash_bwd_dq_dk_dv_loop_seqk_parallel_kernelI23Flash_bwd_kernel_traitsILi128ELi64ELi64ELi8ELi4ELi2ELi2ELb1ELb0EN7cutlass6half_tE19Flash_kernel_traitsILi128ELi64ELi64ELi8ES3_EELb0ELb1ELb0ELb0ELb1ELb1ELb0EEEvNS_16Flash_bwd_paramsE,"",@"SHT_CUDA_INFO"
	.sectionflags	@""
	.align	4


	//----- nvinfo : EIATTR_CUDA_API_VERSION
	.align		4
        /*0000*/ 	.byte	0x04, 0x37
        /*0002*/ 	.short	(.L_204 - .L_203)
.L_203:
        /*0004*/ 	.word	0x00000082


	//----- nvinfo : EIATTR_SW2861232_WAR
	.align		4
.L_204:
        /*0008*/ 	.byte	0x01, 0x35
	.zero		2


	//----- nvinfo : EIATTR_PARAM_CBANK
	.align		4
        /*000c*/ 	.byte	0x04, 0x0a
        /*000e*/ 	.short	(.L_206 - .L_205)
	.align		4
.L_205:
        /*0010*/ 	.word	index@(.nv.constant0._ZN5flash44flash_bwd_dq_dk_dv_loop_seqk_parallel_kernelI23Flash_bwd_kernel_traitsILi128ELi64ELi64ELi8ELi4ELi2ELi2ELb1ELb0EN7cutlass6half_tE19Flash_kernel_traitsILi128ELi64ELi64ELi8ES3_EELb0ELb1ELb0ELb0ELb1ELb1ELb0EEEvNS_16Flash_bwd_paramsE)
        /*0014*/ 	.short	0x0160
        /*0016*/ 	.short	0x0280


	//----- nvinfo : EIATTR_CBANK_PARAM_SIZE
	.align		4
.L_206:
        /*0018*/ 	.byte	0x03, 0x19
        /*001a*/ 	.short	0x0280


	//----- nvinfo : EIATTR_KPARAM_INFO
	.align		4
        /*001c*/ 	.byte	0x04, 0x17
        /*001e*/ 	.short	(.L_208 - .L_207)
.L_207:
        /*0020*/ 	.word	0x00000000
        /*0024*/ 	.short	0x0000
        /*0026*/ 	.short	0x0000
        /*0028*/ 	.byte	0x00, 0xf0, 0x01, 0x0a


	//----- nvinfo : EIATTR_MAXREG_COUNT
	.align		4
.L_208:
        /*002c*/ 	.byte	0x03, 0x1b
        /*002e*/ 	.short	0x00ff


	//----- nvinfo : EIATTR_NUM_BARRIERS
	.align		4
        /*0030*/ 	.byte	0x02, 0x4c
        /*0032*/ 	.byte	0x01
	.zero		1


	//----- nvinfo : EIATTR_ANNOTATIONS
	.align		4
        /*0034*/ 	.byte	0x04, 0x55
        /*0036*/ 	.short	(.L_210 - .L_209)


	//   ....[0]....
.L_209:
        /*0038*/ 	.word	0x00000001
        /*003c*/ 	.byte	0x50, 0x04, 0x00, 0x00, 0x01, 0x00, 0x00, 0x00, 0x10, 0x05, 0x00, 0x00, 0x01, 0x00, 0x00, 0x00
        /*004c*/ 	.byte	0x70, 0x05, 0x00, 0x00, 0x01, 0x00, 0x00, 0x00, 0x90, 0x07, 0x00, 0x00, 0x01, 0x00, 0x00, 0x00
        /*005c*/ 	.byte	0xd0, 0x07, 0x00, 0x00, 0x01, 0x00, 0x00, 0x00, 0xf0, 0x0b, 0x00, 0x00, 0x01, 0x00, 0x00, 0x00
        /*006c*/ 	.byte	0x50, 0x0d, 0x00, 0x00, 0x01, 0x00, 0x00, 0x00, 0x00, 0x11, 0x00, 0x00, 0x01, 0x00, 0x00, 0x00
        /*007c*/ 	.byte	0x30, 0x11, 0x00, 0x00, 0x01, 0x00, 0x00, 0x00, 0x20, 0x13, 0x00, 0x00, 0x01, 0x00, 0x00, 0x00
        /*008c*/ 	.byte	0xd0, 0x1c, 0x00, 0x00, 0x01, 0x00, 0x00, 0x00, 0x40, 0x43, 0x00, 0x00, 0x01, 0x00, 0x00, 0x00
        /*009c*/ 	.byte	0x50, 0x43, 0x00, 0x00


	//----- nvinfo : EIATTR_MERCURY_ISA_VERSION
	.align		4
.L_210:
        /*00a0*/ 	.byte	0x03, 0x5f
        /*00a2*/ 	.short	0x0000


	//----- nvinfo : EIATTR_EXIT_INSTR_OFFSETS
	.align		4
        /*00a4*/ 	.byte	0x04, 0x1c
        /*00a6*/ 	.short	(.L_212 - .L_211)


	//   ....[0]....
.L_211:
        /*00a8*/ 	.word	0x00000090


	//   ....[1]....
        /*00ac*/ 	.word	0x00004e20


	//----- nvinfo : EIATTR_CTAIDZ_USED
	.align		4
.L_212:
        /*00b0*/ 	.byte	0x01, 0x04
	.zero		2


//--------------------- .nv.info._ZN5flash44flash_bwd_dq_dk_dv_loop_seqk_parallel_kernelI23Flash_bwd_kernel_traitsILi128ELi64ELi64ELi8ELi4ELi2ELi2ELb1ELb0EN7cutlass6half_tE19Flash_kernel_traitsILi128ELi64ELi64ELi8ES3_EELb0ELb1ELb0ELb0ELb0ELb1ELb0EEEvNS_16Flash_bwd_paramsE --------------------------
	.section	.nv.info._ZN5flash44flash_bwd_dq_dk_dv_loop_seqk_parallel_kernelI23Flash_bwd_kernel_traitsILi128ELi64ELi64ELi8ELi4ELi2ELi2ELb1ELb0EN7cutlass6half_tE19Flash_kernel_traitsILi128ELi64ELi64ELi8ES3_EELb0ELb1ELb0ELb0ELb0ELb1ELb0EEEvNS_16Flash_bwd_paramsE,"",@"SHT_CUDA_INFO"
	.sectionflags	@""
	.align	4


	//----- nvinfo : EIATTR_CUDA_API_VERSION
	.align		4
        /*0000*/ 	.byte	0x04, 0x37
        /*0002*/ 	.short	(.L_214 - .L_213)
.L_213:
        /*0004*/ 	.word	0x00000082


	//----- nvinfo : EIATTR_SW2861232_WAR
	.align		4
.L_214:
        /*0008*/ 	.byte	0x01, 0x35
	.zero		2


	//----- nvinfo : EIATTR_PARAM_CBANK
	.align		4
        /*000c*/ 	.byte	0x04, 0x0a
        /*000e*/ 	.short	(.L_216 - .L_215)
	.align		4
.L_215:
        /*0010*/ 	.word	index@(.nv.constant0._ZN5flash44flash_bwd_dq_dk_dv_loop_seqk_parallel_kernelI23Flash_bwd_kernel_traitsILi128ELi64ELi64ELi8ELi4ELi2ELi2ELb1ELb0EN7cutlass6half_tE19Flash_kernel_traitsILi128ELi64ELi64ELi8ES3_EELb0ELb1ELb0ELb0ELb0ELb1ELb0EEEvNS_16Flash_bwd_paramsE)
        /*0014*/ 	.short	0x0160
        /*0016*/ 	.short	0x0280


	//----- nvinfo : EIATTR_CBANK_PARAM_SIZE
	.align		4
.L_216:
        /*0018*/ 	.byte	0x03, 0x19
        /*001a*/ 	.short	0x0280


	//----- nvinfo : EIATTR_KPARAM_INFO
	.align		4
        /*001c*/ 	.byte	0x04, 0x17
        /*001e*/ 	.short	(.L_218 - .L_217)
.L_217:
        /*0020*/ 	.word	0x00000000
        /*0024*/ 	.short	0x0000
        /*0026*/ 	.short	0x0000
        /*0028*/ 	.byte	0x00, 0xf0, 0x01, 0x0a


	//----- nvinfo : EIATTR_MAXREG_COUNT
	.align		4
.L_218:
        /*002c*/ 	.byte	0x03, 0x1b
        /*002e*/ 	.short	0x00ff


	//----- nvinfo : EIATTR_NUM_BARRIERS
	.align		4
        /*0030*/ 	.byte	0x02, 0x4c
        /*0032*/ 	.byte	0x01
	.zero		1


	//----- nvinfo : EIATTR_ANNOTATIONS
	.align		4
        /*0034*/ 	.byte	0x04, 0x55
        /*0036*/ 	.short	(.L_220 - .L_219)


	//   ....[0]....
.L_219:
        /*0038*/ 	.word	0x00000001
        /*003c*/ 	.byte	0xe0, 0x02, 0x00, 0x00, 0x01, 0x00, 0x00, 0x00, 0x10, 0x04, 0x00, 0x00, 0x01, 0x00, 0x00, 0x00
        /*004c*/ 	.byte	0xf0, 0x04, 0x00, 0x00, 0x01, 0x00, 0x00, 0x00, 0x40, 0x05, 0x00, 0x00, 0x01, 0x00, 0x00, 0x00
        /*005c*/ 	.byte	0xe0, 0x05, 0x00, 0x00, 0x01, 0x00, 0x00, 0x00, 0xa0, 0x07, 0x00, 0x00, 0x01, 0x00, 0x00, 0x00
        /*006c*/ 	.byte	0xa0, 0x0a, 0x00, 0x00, 0x01, 0x00, 0x00, 0x00, 0x20, 0x14, 0x00, 0x00, 0x01, 0x00, 0x00, 0x00
        /*007c*/ 	.byte	0x30, 0x14, 0x00, 0x00, 0x01, 0x00, 0x00, 0x00, 0x40, 0x14, 0x00, 0x00, 0x01, 0x00, 0x00, 0x00
        /*008c*/ 	.byte	0x10, 0x17, 0x00, 0x00, 0x01, 0x00, 0x00, 0x00, 0x20, 0x1f, 0x00, 0x00, 0x01, 0x00, 0x00, 0x00
        /*009c*/ 	.byte	0x80, 0x1f, 0x00, 0x00, 0x01, 0x00, 0x00, 0x00, 0x90, 0x22, 0x00, 0x00, 0x01, 0x00, 0x00, 0x00
        /*00ac*/ 	.byte	0x70, 0x2f, 0x00, 0x00, 0x01, 0x00, 0x00, 0x00, 0xb0, 0x52, 0x00, 0x00, 0x01, 0x00, 0x00, 0x00
        /*00bc*/ 	.byte	0xe0, 0x5a, 0x00, 0x00


	//----- nvinfo : EIATTR_MERCURY_ISA_VERSION
	.align		4
.L_220:
        /*00c0*/ 	.byte	0x03, 0x5f
        /*00c2*/ 	.short	0x0000


	//----- nvinfo : EIATTR_EXIT_INSTR_OFFSETS
	.align		4
        /*00c4*/ 	.byte	0x04, 0x1c
        /*00c6*/ 	.short	(.L_222 - .L_221)


	//   ....[0]....
.L_221:
        /*00c8*/ 	.word	0x00000090


	//   ....[1]....
        /*00cc*/ 	.word	0x00006140


	//----- nvinfo : EIATTR_CTAIDZ_USED
	.align		4
.L_222:
        /*00d0*/ 	.byte	0x01, 0x04
	.zero		2


	//----- nvinfo : EIATTR_CRS_STACK_SIZE
	.align		4
        /*00d4*/ 	.byte	0x04, 0x1e
        /*00d6*/ 	.short	(.L_224 - .L_223)
.L_223:
        /*00d8*/ 	.word	0x00000000
.L_224:


//--------------------- .nv.info._ZN5flash44flash_bwd_dq_dk_dv_loop_seqk_parallel_kernelI23Flash_bwd_kernel_traitsILi128ELi64ELi64ELi8ELi4ELi2ELi2ELb1ELb0EN7cutlass6half_tE19Flash_kernel_traitsILi128ELi64ELi64ELi8ES3_EELb0ELb1ELb0ELb1ELb0ELb0ELb0EEEvNS_16Flash_bwd_paramsE --------------------------
	.section	.nv.info._ZN5flash44flash_bwd_dq_dk_dv_loop_seqk_parallel_kernelI23Flash_bwd_kernel_traitsILi128ELi64ELi64ELi8ELi4ELi2ELi2ELb1ELb0EN7cutlass6half_tE19Flash_kernel_traitsILi128ELi64ELi64ELi8ES3_EELb0ELb1ELb0ELb1ELb0ELb0ELb0EEEvNS_16Flash_bwd_paramsE,"",@"SHT_CUDA_INFO"
	.sectionflags	@""
	.align	4


	//----- nvinfo : EIATTR_CUDA_API_VERSION
	.align		4
        /*0000*/ 	.byte	0x04, 0x37
        /*0002*/ 	.short	(.L_226 - .L_225)
.L_225:
        /*0004*/ 	.word	0x00000082


	//----- nvinfo : EIATTR_SW2861232_WAR
	.align		4
.L_226:
        /*0008*/ 	.byte	0x01, 0x35
	.zero		2


	//----- nvinfo : EIATTR_PARAM_CBANK
	.align		4
        /*000c*/ 	.byte	0x04, 0x0a
        /*000e*/ 	.short	(.L_228 - .L_227)
	.align		4
.L_227:
        /*0010*/ 	.word	index@(.nv.constant0._ZN5flash44flash_bwd_dq_dk_dv_loop_seqk_parallel_kernelI23Flash_bwd_kernel_traitsILi128ELi64ELi64ELi8ELi4ELi2ELi2ELb1ELb0EN7cutlass6half_tE19Flash_kernel_traitsILi128ELi64ELi64ELi8ES3_EELb0ELb1ELb0ELb1ELb0ELb0ELb0EEEvNS_16Flash_bwd_paramsE)
        /*0014*/ 	.short	0x0160
        /*0016*/ 	.short	0x0280


	//----- nvinfo : EIATTR_CBANK_PARAM_SIZE
	.align		4
.L_228:
        /*0018*/ 	.byte	0x03, 0x19
        /*001a*/ 	.short	0x0280


	//----- nvinfo : EIATTR_KPARAM_INFO
	.align		4
        /*001c*/ 	.byte	0x04, 0x17
        /*001e*/ 	.short	(.L_230 - .L_229)
.L_229:
        /*0020*/ 	.word	0x00000000
        /*0024*/ 	.short	0x0000
        /*0026*/ 	.short	0x0000
        /*0028*/ 	.byte	0x00, 0xf0, 0x01, 0x0a


	//----- nvinfo : EIATTR_MAXREG_COUNT
	.align		4
.L_230:
        /*002c*/ 	.byte	0x03, 0x1b
        /*002e*/ 	.short	0x00ff


	//----- nvinfo : EIATTR_NUM_BARRIERS
	.align		4
        /*0030*/ 	.byte	0x02, 0x4c
        /*0032*/ 	.byte	0x01
	.zero		1


	//----- nvinfo : EIATTR_ANNOTATIONS
	.align		4
        /*0034*/ 	.byte	0x04, 0x55
        /*0036*/ 	.short	(.L_232 - .L_231)


	//   ....[0]....
.L_231:
        /* <DEDUP_REMOVED lines=10> */


	//----- nvinfo : EIATTR_MERCURY_ISA_VERSION
	.align		4
.L_232:
        /*00c0*/ 	.byte	0x03, 0x5f
        /*00c2*/ 	.short	0x0000


	//----- nvinfo : EIATTR_EXIT_INSTR_OFFSETS
	.align		4
        /*00c4*/ 	.byte	0x04, 0x1c
        /*00c6*/ 	.short	(.L_234 - .L_233)


	//   ....[0]....
.L_233:
        /*00c8*/ 	.word	0x00000090


	//   ....[1]....
        /*00cc*/ 	.word	0x00007370


	//----- nvinfo : EIATTR_CTAIDZ_USED
	.align		4
.L_234:
        /*00d0*/ 	.byte	0x01, 0x04
	.zero		2


	//----- nvinfo : EIATTR_CRS_STACK_SIZE
	.align		4
        /*00d4*/ 	.byte	0x04, 0x1e
        /*00d6*/ 	.short	(.L_236 - .L_235)
.L_235:
        /*00d8*/ 	.word	0x00000000
.L_236:


//--------------------- .nv.info._ZN5flash44flash_bwd_dq_dk_dv_loop_seqk_parallel_kernelI23Flash_bwd_kernel_traitsILi128ELi64ELi128ELi8ELi2ELi4ELi2ELb0ELb0EN7cutlass6half_tE19Flash_kernel_traitsILi128ELi64ELi128ELi8ES3_EELb0ELb1ELb0ELb0ELb0ELb0ELb0EEEvNS_16Flash_bwd_paramsE --------------------------
	.section	.nv.info._ZN5flash44flash_bwd_dq_dk_dv_loop_seqk_parallel_kernelI23Flash_bwd_kernel_traitsILi128ELi64ELi128ELi8ELi2ELi4ELi2ELb0ELb0EN7cutlass6half_tE19Flash_kernel_traitsILi128ELi64ELi128ELi8ES3_EELb0ELb1ELb0ELb0ELb0ELb0ELb0EEEvNS_16Flash_bwd_paramsE,"",@"SHT_CUDA_INFO"
	.sectionflags	@""
	.align	4


	//----- nvinfo : EIATTR_CUDA_API_VERSION
	.align		4
        /*0000*/ 	.byte	0x04, 0x37
        /*0002*/ 	.short	(.L_238 - .L_237)
.L_237:
        /*0004*/ 	.word	0x00000082


	//----- nvinfo : EIATTR_SW2861232_WAR
	.align		4
.L_238:
        /*0008*/ 	.byte	0x01, 0x35
	.zero		2


	//----- nvinfo : EIATTR_PARAM_CBANK
	.align		4
        /*000c*/ 	.byte	0x04, 0x0a
        /*000e*/ 	.short	(.L_240 - .L_239)
	.align		4
.L_239:
        /*0010*/ 	.word	index@(.nv.constant0._ZN5flash44flash_bwd_dq_dk_dv_loop_seqk_parallel_kernelI23Flash_bwd_kernel_traitsILi128ELi64ELi128ELi8ELi2ELi4ELi2ELb0ELb0EN7cutlass6half_tE19Flash_kernel_traitsILi128ELi64ELi128ELi8ES3_EELb0ELb1ELb0ELb0ELb0ELb0ELb0EEEvNS_16Flash_bwd_paramsE)
        /*0014*/ 	.short	0x0160
        /*0016*/ 	.short	0x0280


	//----- nvinfo : EIATTR_CBANK_PARAM_SIZE
	.align		4
.L_240:
        /*0018*/ 	.byte	0x03, 0x19
        /*001a*/ 	.short	0x0280


	//----- nvinfo : EIATTR_KPARAM_INFO
	.align		4
        /*001c*/ 	.byte	0x04, 0x17
        /*001e*/ 	.short	(.L_242 - .L_241)
.L_241:
        /*0020*/ 	.word	0x00000000
        /*0024*/ 	.short	0x0000
        /*0026*/ 	.short	0x0000
        /*0028*/ 	.byte	0x00, 0xf0, 0x01, 0x0a


	//----- nvinfo : EIATTR_MAXREG_COUNT
	.align		4
.L_242:
        /*002c*/ 	.byte	0x03, 0x1b
        /*002e*/ 	.short	0x00ff


	//----- nvinfo : EIATTR_NUM_BARRIERS
	.align		4
        /*0030*/ 	.byte	0x02, 0x4c
        /*0032*/ 	.byte	0x01
	.zero		1


	//----- nvinfo : EIATTR_ANNOTATIONS
	.align		4
        /*0034*/ 	.byte	0x04, 0x55
        /*0036*/ 	.short	(.L_244 - .L_243)


	//   ....[0]....
.L_243:
        /* <DEDUP_REMOVED lines=11> */
        /*00dc*/ 	.byte	0x30, 0x8d, 0x00, 0x00, 0x01, 0x00, 0x00, 0x00, 0x40, 0x8d, 0x00, 0x00


	//----- nvinfo : EIATTR_MERCURY_ISA_VERSION
	.align		4
.L_244:
        /*00e8*/ 	.byte	0x03, 0x5f
        /*00ea*/ 	.short	0x0000


	//----- nvinfo : EIATTR_EXIT_INSTR_OFFSETS
	.align		4
        /*00ec*/ 	.byte	0x04, 0x1c
        /*00ee*/ 	.short	(.L_246 - .L_245)


	//   ....[0]....
.L_245:
        /*00f0*/ 	.word	0x000000a0


	//   ....[1]....
        /*00f4*/ 	.word	0x0000a870


	//----- nvinfo : EIATTR_CTAIDZ_USED
	.align		4
.L_246:
        /*00f8*/ 	.byte	0x01, 0x04
	.zero		2


	//----- nvinfo : EIATTR_CRS_STACK_SIZE
	.align		4
        /*00fc*/ 	.byte	0x04, 0x1e
        /*00fe*/ 	.short	(.L_248 - .L_247)
.L_247:
        /*0100*/ 	.word	0x00000000
.L_248:


//--------------------- .nv.info._ZN5flash44flash_bwd_dq_dk_dv_loop_seqk_parallel_kernelI23Flash_bwd_kernel_traitsILi128ELi64ELi128ELi8ELi2ELi4ELi2ELb0ELb0EN7cutlass6half_tE19Flash_kernel_traitsILi128ELi64ELi128ELi8ES3_EELb0ELb1ELb0ELb0ELb1ELb1ELb0EEEvNS_16Flash_bwd_paramsE --------------------------
	.section	.nv.info._ZN5flash44flash_bwd_dq_dk_dv_loop_seqk_parallel_kernelI23Flash_bwd_kernel_traitsILi128ELi64ELi128ELi8ELi2ELi4ELi2ELb0ELb0EN7cutlass6half_tE19Flash_kernel_traitsILi128ELi64ELi128ELi8ES3_EELb0ELb1ELb0ELb0ELb1ELb1ELb0EEEvNS_16Flash_bwd_paramsE,"",@"SHT_CUDA_INFO"
	.sectionflags	@""
	.align	4


	//----- nvinfo : EIATTR_CUDA_API_VERSION
	.align		4
        /*0000*/ 	.byte	0x04, 0x37
        /*0002*/ 	.short	(.L_250 - .L_249)
.L_249:
        /*0004*/ 	.word	0x00000082


	//----- nvinfo : EIATTR_SW2861232_WAR
	.align		4
.L_250:
        /*0008*/ 	.byte	0x01, 0x35
	.zero		2


	//----- nvinfo : EIATTR_PARAM_CBANK
	.align		4
        /*000c*/ 	.byte	0x04, 0x0a
        /*000e*/ 	.short	(.L_252 - .L_251)
	.align		4
.L_251:
        /*0010*/ 	.word	index@(.nv.constant0._ZN5flash44flash_bwd_dq_dk_dv_loop_seqk_parallel_kernelI23Flash_bwd_kernel_traitsILi128ELi64ELi128ELi8ELi2ELi4ELi2ELb0ELb0EN7cutlass6half_tE19Flash_kernel_traitsILi128ELi64ELi128ELi8ES3_EELb0ELb1ELb0ELb0ELb1ELb1ELb0EEEvNS_16Flash_bwd_paramsE)
        /*0014*/ 	.short	0x0160
        /*0016*/ 	.short	0x0280


	//----- nvinfo : EIATTR_CBANK_PARAM_SIZE
	.align		4
.L_252:
        /*0018*/ 	.byte	0x03, 0x19
        /*001a*/ 	.short	0x0280


	//----- nvinfo : EIATTR_KPARAM_INFO
	.align		4
        /*001c*/ 	.byte	0x04, 0x17
        /*001e*/ 	.short	(.L_254 - .L_253)
.L_253:
        /*0020*/ 	.word	0x00000000
        /*0024*/ 	.short	0x0000
        /*0026*/ 	.short	0x0000
        /*0028*/ 	.byte	0x00, 0xf0, 0x01, 0x0a


	//----- nvinfo : EIATTR_MAXREG_COUNT
	.align		4
.L_254:
        /*002c*/ 	.byte	0x03, 0x1b
        /*002e*/ 	.short	0x00ff


	//----- nvinfo : EIATTR_NUM_BARRIERS
	.align		4
        /*0030*/ 	.byte	0x02, 0x4c
        /*0032*/ 	.byte	0x01
	.zero		1


	//----- nvinfo : EIATTR_ANNOTATIONS
	.align		4
        /*0034*/ 	.byte	0x04, 0x55
        /*0036*/ 	.short	(.L_256 - .L_255)


	//   ....[0]....
.L_255:
        /* <DEDUP_REMOVED lines=19> */


	//----- nvinfo : EIATTR_MERCURY_ISA_VERSION
	.align		4
.L_256:
        /*0150*/ 	.byte	0x03, 0x5f
        /*0152*/ 	.short	0x0000


	//----- nvinfo : EIATTR_EXIT_INSTR_OFFSETS
	.align		4
        /*0154*/ 	.byte	0x04, 0x1c
        /*0156*/ 	.short	(.L_258 - .L_257)


	//   ....[0]....
.L_257:
        /*0158*/ 	.word	0x000000a0


	//   ....[1]....
        /*015c*/ 	.word	0x00007720


	//----- nvinfo : EIATTR_CTAIDZ_USED
	.align		4
.L_258:
        /*0160*/ 	.byte	0x01, 0x04
	.zero		2


//--------------------- .nv.info._ZN5flash44flash_bwd_dq_dk_dv_loop_seqk_parallel_kernelI23Flash_bwd_kernel_traitsILi128ELi64ELi128ELi8ELi2ELi4ELi2ELb0ELb0EN7cutlass6half_tE19Flash_kernel_traitsILi128ELi64ELi128ELi8ES3_EELb0ELb1ELb0ELb0ELb0ELb1ELb0EEEvNS_16Flash_bwd_paramsE --------------------------
	.section	.nv.info._ZN5flash44flash_bwd_dq_dk_dv_loop_seqk_parallel_kernelI23Flash_bwd_kernel_traitsILi128ELi64ELi128ELi8ELi2ELi4ELi2ELb0ELb0EN7cutlass6half_tE19Flash_kernel_traitsILi128ELi64ELi128ELi8ES3_EELb0ELb1ELb0ELb0ELb0ELb1ELb0EEEvNS_16Flash_bwd_paramsE,"",@"SHT_CUDA_INFO"
	.sectionflags	@""
	.align	4


	//----- nvinfo : EIATTR_CUDA_API_VERSION
	.align		4
        /*0000*/ 	.byte	0x04, 0x37
        /*0002*/ 	.short	(.L_260 - .L_259)
.L_259:
        /*0004*/ 	.word	0x00000082


	//----- nvinfo : EIATTR_SW2861232_WAR
	.align		4
.L_260:
        /*0008*/ 	.byte	0x01, 0x35
	.zero		2


	//----- nvinfo : EIATTR_PARAM_CBANK
	.align		4
        /*000c*/ 	.byte	0x04, 0x0a
        /*000e*/ 	.short	(.L_262 - .L_261)
	.align		4
.L_261:
        /*0010*/ 	.word	index@(.nv.constant0._ZN5flash44flash_bwd_dq_dk_dv_loop_seqk_parallel_kernelI23Flash_bwd_kernel_traitsILi128ELi64ELi128ELi8ELi2ELi4ELi2ELb0ELb0EN7cutlass6half_tE19Flash_kernel_traitsILi128ELi64ELi128ELi8ES3_EELb0ELb1ELb0ELb0ELb0ELb1ELb0EEEvNS_16Flash_bwd_paramsE)
        /*0014*/ 	.short	0x0160
        /*0016*/ 	.short	0x0280


	//----- nvinfo : EIATTR_CBANK_PARAM_SIZE
	.align		4
.L_262:
        /*0018*/ 	.byte	0x03, 0x19
        /*001a*/ 	.short	0x0280


	//----- nvinfo : EIATTR_KPARAM_INFO
	.align		4
        /*001c*/ 	.byte	0x04, 0x17
        /*001e*/ 	.short	(.L_264 - .L_263)
.L_263:
        /*0020*/ 	.word	0x00000000
        /*0024*/ 	.short	0x0000
        /*0026*/ 	.short	0x0000
        /*0028*/ 	.byte	0x00, 0xf0, 0x01, 0x0a


	//----- nvinfo : EIATTR_MAXREG_COUNT
	.align		4
.L_264:
        /*002c*/ 	.byte	0x03, 0x1b
        /*002e*/ 	.short	0x00ff


	//----- nvinfo : EIATTR_NUM_BARRIERS
	.align		4
        /*0030*/ 	.byte	0x02, 0x4c
        /*0032*/ 	.byte	0x01
	.zero		1


	//----- nvinfo : EIATTR_ANNOTATIONS
	.align		4
        /*0034*/ 	.byte	0x04, 0x55
        /*0036*/ 	.short	(.L_266 - .L_265)


	//   ....[0]....
.L_265:
        /* <DEDUP_REMOVED lines=18> */


	//----- nvinfo : EIATTR_MERCURY_ISA_VERSION
	.align		4
.L_266:
        /*0148*/ 	.byte	0x03, 0x5f
        /*014a*/ 	.short	0x0000


	//----- nvinfo : EIATTR_EXIT_INSTR_OFFSETS
	.align		4
        /*014c*/ 	.byte	0x04, 0x1c
        /*014e*/ 	.short	(.L_268 - .L_267)


	//   ....[0]....
.L_267:
        /*0150*/ 	.word	0x000000a0


	//   ....[1]....
        /*0154*/ 	.word	0x00009850


	//----- nvinfo : EIATTR_CTAIDZ_USED
	.align		4
.L_268:
        /*0158*/ 	.byte	0x01, 0x04
	.zero		2


	//----- nvinfo : EIATTR_CRS_STACK_SIZE
	.align		4
        /*015c*/ 	.byte	0x04, 0x1e
        /*015e*/ 	.short	(.L_270 - .L_269)
.L_269:
        /*0160*/ 	.word	0x00000000
.L_270:


//--------------------- .nv.info._ZN5flash44flash_bwd_dq_dk_dv_loop_seqk_parallel_kernelI23Flash_bwd_kernel_traitsILi128ELi64ELi128ELi8ELi2ELi4ELi2ELb0ELb0EN7cutlass6half_tE19Flash_kernel_traitsILi128ELi64ELi128ELi8ES3_EELb0ELb1ELb0ELb1ELb0ELb0ELb0EEEvNS_16Flash_bwd_paramsE --------------------------
	.section	.nv.info._ZN5flash44flash_bwd_dq_dk_dv_loop_seqk_parallel_kernelI23Flash_bwd_kernel_traitsILi128ELi64ELi128ELi8ELi2ELi4ELi2ELb0ELb0EN7cutlass6half_tE19Flash_kernel_traitsILi128ELi64ELi128ELi8ES3_EELb0ELb1ELb0ELb1ELb0ELb0ELb0EEEvNS_16Flash_bwd_paramsE,"",@"SHT_CUDA_INFO"
	.sectionflags	@""
	.align	4


	//----- nvinfo : EIATTR_CUDA_API_VERSION
	.align		4
        /*0000*/ 	.byte	0x04, 0x37
        /*0002*/ 	.short	(.L_272 - .L_271)
.L_271:
        /*0004*/ 	.word	0x00000082


	//----- nvinfo : EIATTR_SW2861232_WAR
	.align		4
.L_272:
        /*0008*/ 	.byte	0x01, 0x35
	.zero		2


	//----- nvinfo : EIATTR_PARAM_CBANK
	.align		4
        /*000c*/ 	.byte	0x04, 0x0a
        /*000e*/ 	.short	(.L_274 - .L_273)
	.align		4
.L_273:
        /*0010*/ 	.word	index@(.nv.constant0._ZN5flash44flash_bwd_dq_dk_dv_loop_seqk_parallel_kernelI23Flash_bwd_kernel_traitsILi128ELi64ELi128ELi8ELi2ELi4ELi2ELb0ELb0EN7cutlass6half_tE19Flash_kernel_traitsILi128ELi64ELi128ELi8ES3_EELb0ELb1ELb0ELb1ELb0ELb0ELb0EEEvNS_16Flash_bwd_paramsE)
        /*0014*/ 	.short	0x0160
        /*0016*/ 	.short	0x0280


	//----- nvinfo : EIATTR_CBANK_PARAM_SIZE
	.align		4
.L_274:
        /*0018*/ 	.byte	0x03, 0x19
        /*001a*/ 	.short	0x0280


	//----- nvinfo : EIATTR_KPARAM_INFO
	.align		4
        /*001c*/ 	.byte	0x04, 0x17
        /*001e*/ 	.short	(.L_276 - .L_275)
.L_275:
        /*0020*/ 	.word	0x00000000
        /*0024*/ 	.short	0x0000
        /*0026*/ 	.short	0x0000
        /*0028*/ 	.byte	0x00, 0xf0, 0x01, 0x0a


	//----- nvinfo : EIATTR_MAXREG_COUNT
	.align		4
.L_276:
        /*002c*/ 	.byte	0x03, 0x1b
        /*002e*/ 	.short	0x00ff


	//----- nvinfo : EIATTR_NUM_BARRIERS
	.align		4
        /*0030*/ 	.byte	0x02, 0x4c
        /*0032*/ 	.byte	0x01
	.zero		1


	//----- nvinfo : EIATTR_ANNOTATIONS
	.align		4
        /*0034*/ 	.byte	0x04, 0x55
        /*0036*/ 	.short	(.L_278 - .L_277)


	//   ....[0]....
.L_277:
        /* <DEDUP_REMOVED lines=17> */


	//----- nvinfo : EIATTR_MERCURY_ISA_VERSION
	.align		4
.L_278:
        /*0130*/ 	.byte	0x03, 0x5f
        /*0132*/ 	.short	0x0000


	//----- nvinfo : EIATTR_EXIT_INSTR_OFFSETS
	.align		4
        /*0134*/ 	.byte	0x04, 0x1c
        /*0136*/ 	.short	(.L_280 - .L_279)


	//   ....[0]....
.L_279:
        /*0138*/ 	.word	0x000000a0


	//   ....[1]....
        /*013c*/ 	.word	0x0000ac40


	//----- nvinfo : EIATTR_CTAIDZ_USED
	.align		4
.L_280:
        /*0140*/ 	.byte	0x01, 0x04
	.zero		2


	//----- nvinfo : EIATTR_CRS_STACK_SIZE
	.align		4
        /*0144*/ 	.byte	0x04, 0x1e
        /*0146*/ 	.short	(.L_282 - .L_281)
.L_281:
        /*0148*/ 	.word	0x00000000
.L_282:


//--------------------- .nv.info._ZN5flash27flash_bwd_convert_dq_kernelI23Flash_bwd_kernel_traitsILi128ELi64ELi64ELi8ELi4ELi2ELi2ELb1ELb0EN7cutlass6half_tE19Flash_kernel_traitsILi128ELi64ELi64ELi8ES3_EEEEvNS_16Flash_bwd_paramsEi --------------------------
	.section	.nv.info._ZN5flash27flash_bwd_convert_dq_kernelI23Flash_bwd_kernel_traitsILi128ELi64ELi64ELi8ELi4ELi2ELi2ELb1ELb0EN7cutlass6half_tE19Flash_kernel_traitsILi128ELi64ELi64ELi8ES3_EEEEvNS_16Flash_bwd_paramsEi,"",@"SHT_CUDA_INFO"
	.sectionflags	@""
	.align	4


	//----- nvinfo : EIATTR_CUDA_API_VERSION
	.align		4
        /*0000*/ 	.byte	0x04, 0x37
        /*0002*/ 	.short	(.L_284 - .L_283)
.L_283:
        /*0004*/ 	.word	0x00000082


	//----- nvinfo : EIATTR_SW2861232_WAR
	.align		4
.L_284:
        /*0008*/ 	.byte	0x01, 0x35
	.zero		2


	//----- nvinfo : EIATTR_PARAM_CBANK
	.align		4
        /*000c*/ 	.byte	0x04, 0x0a
        /*000e*/ 	.short	(.L_286 - .L_285)
	.align		4
.L_285:
        /*0010*/ 	.word	index@(.nv.constant0._ZN5flash27flash_bwd_convert_dq_kernelI23Flash_bwd_kernel_traitsILi128ELi64ELi64ELi8ELi4ELi2ELi2ELb1ELb0EN7cutlass6half_tE19Flash_kernel_traitsILi128ELi64ELi64ELi8ES3_EEEEvNS_16Flash_bwd_paramsEi)
        /*0014*/ 	.short	0x0160
        /*0016*/ 	.short	0x0284


	//----- nvinfo : EIATTR_CBANK_PARAM_SIZE
	.align		4
.L_286:
        /*0018*/ 	.byte	0x03, 0x19
        /*001a*/ 	.short	0x0284


	//----- nvinfo : EIATTR_KPARAM_INFO
	.align		4
        /*001c*/ 	.byte	0x04, 0x17
        /*001e*/ 	.short	(.L_288 - .L_287)
.L_287:
        /*0020*/ 	.word	0x00000000
        /*0024*/ 	.short	0x0001
        /*0026*/ 	.short	0x0280
        /*0028*/ 	.byte	0x00, 0xf0, 0x11, 0x00


	//----- nvinfo : EIATTR_KPARAM_INFO
	.align		4
.L_288:
        /*002c*/ 	.byte	0x04, 0x17
        /*002e*/ 	.short	(.L_290 - .L_289)
.L_289:
        /*0030*/ 	.word	0x00000000
        /*0034*/ 	.short	0x0000
        /*0036*/ 	.short	0x0000
        /*0038*/ 	.byte	0x00, 0xf0, 0x01, 0x0a


	//----- nvinfo : EIATTR_MAXREG_COUNT
	.align		4
.L_290:
        /*003c*/ 	.byte	0x03, 0x1b
        /*003e*/ 	.short	0x00ff


	//----- nvinfo : EIATTR_NUM_BARRIERS
	.align		4
        /*0040*/ 	.byte	0x02, 0x4c
        /*0042*/ 	.byte	0x01
	.zero		1


	//----- nvinfo : EIATTR_MERCURY_ISA_VERSION
	.align		4
        /*0044*/ 	.byte	0x03, 0x5f
        /*0046*/ 	.short	0x0000


	//----- nvinfo : EIATTR_EXIT_INSTR_OFFSETS
	.align		4
        /*0048*/ 	.byte	0x04, 0x1c
        /*004a*/ 	.short	(.L_292 - .L_291)


	//   ....[0]....
.L_291:
        /*004c*/ 	.word	0x000000f0


	//   ....[1]....
        /*0050*/ 	.word	0x000016c0


	//   ....[2]....
        /*0054*/ 	.word	0x000017a0


	//   ....[3]....
        /*0058*/ 	.word	0x000017c0


	//----- nvinfo : EIATTR_CTAIDZ_USED
	.align		4
.L_292:
        /*005c*/ 	.byte	0x01, 0x04
	.zero		2


	//----- nvinfo : EIATTR_CRS_STACK_SIZE
	.align		4
        /*0060*/ 	.byte	0x04, 0x1e
        /*0062*/ 	.short	(.L_294 - .L_293)
.L_293:
        /*0064*/ 	.word	0x00000000
.L_294:


//--------------------- .nv.info._ZN5flash44flash_bwd_dq_dk_dv_loop_seqk_parallel_kernelI23Flash_bwd_kernel_traitsILi128ELi64ELi64ELi8ELi4ELi2ELi2ELb1ELb0EN7cutlass6half_tE19Flash_kernel_traitsILi128ELi64ELi64ELi8ES3_EELb1ELb1ELb0ELb0ELb0ELb0ELb0EEEvNS_16Flash_bwd_paramsE --------------------------
	.section	.nv.info._ZN5flash44flash_bwd_dq_dk_dv_loop_seqk_parallel_kernelI23Flash_bwd_kernel_traitsILi128ELi64ELi64ELi8ELi4ELi2ELi2ELb1ELb0EN7cutlass6half_tE19Flash_kernel_traitsILi128ELi64ELi64ELi8ES3_EELb1ELb1ELb0ELb0ELb0ELb0ELb0EEEvNS_16Flash_bwd_paramsE,"",@"SHT_CUDA_INFO"
	.sectionflags	@""
	.align	4


	//----- nvinfo : EIATTR_CUDA_API_VERSION
	.align		4
        /*0000*/ 	.byte	0x04, 0x37
        /*0002*/ 	.short	(.L_296 - .L_295)
.L_295:
        /*0004*/ 	.word	0x00000082


	//----- nvinfo : EIATTR_SW2861232_WAR
	.align		4
.L_296:
        /*0008*/ 	.byte	0x01, 0x35
	.zero		2


	//----- nvinfo : EIATTR_PARAM_CBANK
	.align		4
        /*000c*/ 	.byte	0x04, 0x0a
        /*000e*/ 	.short	(.L_298 - .L_297)
	.align		4
.L_297:
        /*0010*/ 	.word	index@(.nv.constant0._ZN5flash44flash_bwd_dq_dk_dv_loop_seqk_parallel_kernelI23Flash_bwd_kernel_traitsILi128ELi64ELi64ELi8ELi4ELi2ELi2ELb1ELb0EN7cutlass6half_tE19Flash_kernel_traitsILi128ELi64ELi64ELi8ES3_EELb1ELb1ELb0ELb0ELb0ELb0ELb0EEEvNS_16Flash_bwd_paramsE)
        /*0014*/ 	.short	0x0160
        /*0016*/ 	.short	0x0280


	//----- nvinfo : EIATTR_CBANK_PARAM_SIZE
	.align		4
.L_298:
        /*0018*/ 	.byte	0x03, 0x19
        /*001a*/ 	.short	0x0280


	//----- nvinfo : EIATTR_KPARAM_INFO
	.align		4
        /*001c*/ 	.byte	0x04, 0x17
        /*001e*/ 	.short	(.L_300 - .L_299)
.L_299:
        /*0020*/ 	.word	0x00000000
        /*0024*/ 	.short	0x0000
        /*0026*/ 	.short	0x0000
        /*0028*/ 	.byte	0x00, 0xf0, 0x01, 0x0a


	//----- nvinfo : EIATTR_MAXREG_COUNT
	.align		4
.L_300:
        /*002c*/ 	.byte	0x03, 0x1b
        /*002e*/ 	.short	0x00ff


	//----- nvinfo : EIATTR_NUM_BARRIERS
	.align		4
        /*0030*/ 	.byte	0x02, 0x4c
        /*0032*/ 	.byte	0x01
	.zero		1


	//----- nvinfo : EIATTR_ANNOTATIONS
	.align		4
        /*0034*/ 	.byte	0x04, 0x55
        /*0036*/ 	.short	(.L_302 - .L_301)


	//   ....[0]....
.L_301:
        /*0038*/ 	.word	0x00000001
        /*003c*/ 	.byte	0xb0, 0x03, 0x00, 0x00, 0x01, 0x00, 0x00, 0x00, 0xb0, 0x05, 0x00, 0x00, 0x01, 0x00, 0x00, 0x00
        /*004c*/ 	.byte	0xd0, 0x07, 0x00, 0x00, 0x01, 0x00, 0x00, 0x00, 0x30, 0x08, 0x00, 0x00, 0x01, 0x00, 0x00, 0x00
        /*005c*/ 	.byte	0x60, 0x0a, 0x00, 0x00, 0x01, 0x00, 0x00, 0x00, 0x20, 0x27, 0x00, 0x00, 0x01, 0x00, 0x00, 0x00
        /*006c*/ 	.byte	0xc0, 0x36, 0x00, 0x00, 0x01, 0x00, 0x00, 0x00, 0x70, 0x39, 0x00, 0x00, 0x01, 0x00, 0x00, 0x00
        /*007c*/ 	.byte	0x80, 0x39, 0x00, 0x00, 0x01, 0x00, 0x00, 0x00, 0x90, 0x69, 0x00, 0x00, 0x01, 0x00, 0x00, 0x00
        /*008c*/ 	.byte	0xa0, 0x69, 0x00, 0x00, 0x01, 0x00, 0x00, 0x00, 0xb0, 0x69, 0x00, 0x00


	//----- nvinfo : EIATTR_MERCURY_ISA_VERSION
	.align		4
.L_302:
        /*0098*/ 	.byte	0x03, 0x5f
        /*009a*/ 	.short	0x0000


	//----- nvinfo : EIATTR_EXIT_INSTR_OFFSETS
	.align		4
        /*009c*/ 	.byte	0x04, 0x1c
        /*009e*/ 	.short	(.L_304 - .L_303)


	//   ....[0]....
.L_303:
        /*00a0*/ 	.word	0x00000090


	//   ....[1]....
        /*00a4*/ 	.word	0x00007ac0


	//----- nvinfo : EIATTR_CTAIDZ_USED
	.align		4
.L_304:
        /*00a8*/ 	.byte	0x01, 0x04
	.zero		2


	//----- nvinfo : EIATTR_CRS_STACK_SIZE
	.align		4
        /*00ac*/ 	.byte	0x04, 0x1e
        /*00ae*/ 	.short	(.L_306 - .L_305)
.L_305:
        /*00b0*/ 	.word	0x00000000
.L_306:


//--------------------- .nv.info._ZN5flash44flash_bwd_dq_dk_dv_loop_seqk_parallel_kernelI23Flash_bwd_kernel_traitsILi128ELi64ELi64ELi8ELi4ELi2ELi2ELb1ELb0EN7cutlass6half_tE19Flash_kernel_traitsILi128ELi64ELi64ELi8ES3_EELb0ELb1ELb0ELb0ELb0ELb0ELb1EEEvNS_16Flash_bwd_paramsE --------------------------
	.section	.nv.info._ZN5flash44flash_bwd_dq_dk_dv_loop_seqk_parallel_kernelI23Flash_bwd_kernel_traitsILi128ELi64ELi64ELi8ELi4ELi2ELi2ELb1ELb0EN7cutlass6half_tE19Flash_kernel_traitsILi128ELi64ELi64ELi8ES3_EELb0ELb1ELb0ELb0ELb0ELb0ELb1EEEvNS_16Flash_bwd_paramsE,"",@"SHT_CUDA_INFO"
	.sectionflags	@""
	.align	4


	//----- nvinfo : EIATTR_CUDA_API_VERSION
	.align		4
        /*0000*/ 	.byte	0x04, 0x37
        /*0002*/ 	.short	(.L_308 - .L_307)
.L_307:
        /*0004*/ 	.word	0x00000082


	//----- nvinfo : EIATTR_SW2861232_WAR
	.align		4
.L_308:
        /*0008*/ 	.byte	0x01, 0x35
	.zero		2


	//----- nvinfo : EIATTR_PARAM_CBANK
	.align		4
        /*000c*/ 	.byte	0x04, 0x0a
        /*000e*/ 	.short	(.L_310 - .L_309)
	.align		4
.L_309:
        /*0010*/ 	.word	index@(.nv.constant0._ZN5flash44flash_bwd_dq_dk_dv_loop_seqk_parallel_kernelI23Flash_bwd_kernel_traitsILi128ELi64ELi64ELi8ELi4ELi2ELi2ELb1ELb0EN7cutlass6half_tE19Flash_kernel_traitsILi128ELi64ELi64ELi8ES3_EELb0ELb1ELb0ELb0ELb0ELb0ELb1EEEvNS_16Flash_bwd_paramsE)
        /*0014*/ 	.short	0x0160
        /*0016*/ 	.short	0x0280


	//----- nvinfo : EIATTR_CBANK_PARAM_SIZE
	.align		4
.L_310:
        /*0018*/ 	.byte	0x03, 0x19
        /*001a*/ 	.short	0x0280


	//----- nvinfo : EIATTR_KPARAM_INFO
	.align		4
        /*001c*/ 	.byte	0x04, 0x17
        /*001e*/ 	.short	(.L_312 - .L_311)
.L_311:
        /*0020*/ 	.word	0x00000000
        /*0024*/ 	.short	0x0000
        /*0026*/ 	.short	0x0000
        /*0028*/ 	.byte	0x00, 0xf0, 0x01, 0x0a


	//----- nvinfo : EIATTR_MAXREG_COUNT
	.align		4
.L_312:
        /*002c*/ 	.byte	0x03, 0x1b
        /*002e*/ 	.short	0x00ff


	//----- nvinfo : EIATTR_NUM_BARRIERS
	.align		4
        /*0030*/ 	.byte	0x02, 0x4c
        /*0032*/ 	.byte	0x01
	.zero		1


	//----- nvinfo : EIATTR_ANNOTATIONS
	.align		4
        /*0034*/ 	.byte	0x04, 0x55
        /*0036*/ 	.short	(.L_314 - .L_313)


	//   ....[0]....
.L_313:
        /*0038*/ 	.word	0x00000001
        /*003c*/ 	.byte	0xc0, 0x04, 0x00, 0x00, 0x01, 0x00, 0x00, 0x00, 0x40, 0x05, 0x00, 0x00, 0x01, 0x00, 0x00, 0x00
        /*004c*/ 	.byte	0xb0, 0x05, 0x00, 0x00, 0x01, 0x00, 0x00, 0x00, 0x40, 0x08, 0x00, 0x00, 0x01, 0x00, 0x00, 0x00
        /*005c*/ 	.byte	0x80, 0x08, 0x00, 0x00, 0x01, 0x00, 0x00, 0x00, 0xb0, 0x08, 0x00, 0x00, 0x01, 0x00, 0x00, 0x00
        /*006c*/ 	.byte	0xa0, 0x0a, 0x00, 0x00, 0x01, 0x00, 0x00, 0x00, 0x30, 0x14, 0x00, 0x00, 0x01, 0x00, 0x00, 0x00
        /*007c*/ 	.byte	0x70, 0x27, 0x00, 0x00, 0x01, 0x00, 0x00, 0x00, 0x40, 0x2c, 0x00, 0x00, 0x01, 0x00, 0x00, 0x00
        /*008c*/ 	.byte	0x80, 0x38, 0x00, 0x00, 0x01, 0x00, 0x00, 0x00, 0x90, 0x65, 0x00, 0x00, 0x01, 0x00, 0x00, 0x00
        /*009c*/ 	.byte	0xa0, 0x65, 0x00, 0x00, 0x01, 0x00, 0x00, 0x00, 0xb0, 0x65, 0x00, 0x00


	//----- nvinfo : EIATTR_MERCURY_ISA_VERSION
	.align		4
.L_314:
        /*00a8*/ 	.byte	0x03, 0x5f
        /*00aa*/ 	.short	0x0000


	//----- nvinfo : EIATTR_EXIT_INSTR_OFFSETS
	.align		4
        /*00ac*/ 	.byte	0x04, 0x1c
        /*00ae*/ 	.short	(.L_316 - .L_315)


	//   ....[0]....
.L_315:
        /*00b0*/ 	.word	0x00000090


	//   ....[1]....
        /*00b4*/ 	.word	0x00007490


	//----- nvinfo : EIATTR_CTAIDZ_USED
	.align		4
.L_316:
        /*00b8*/ 	.byte	0x01, 0x04
	.zero		2


	//----- nvinfo : EIATTR_CRS_STACK_SIZE
	.align		4
        /*00bc*/ 	.byte	0x04, 0x1e
        /*00be*/ 	.short	(.L_318 - .L_317)
.L_317:
        /*00c0*/ 	.word	0x00000000
.L_318:


//--------------------- .nv.info._ZN5flash44flash_bwd_dq_dk_dv_loop_seqk_parallel_kernelI23Flash_bwd_kernel_traitsILi128ELi64ELi64ELi8ELi4ELi2ELi2ELb1ELb0EN7cutlass6half_tE19Flash_kernel_traitsILi128ELi64ELi64ELi8ES3_EELb1ELb1ELb0ELb0ELb1ELb1ELb0EEEvNS_16Flash_bwd_paramsE --------------------------
	.section	.nv.info._ZN5flash44flash_bwd_dq_dk_dv_loop_seqk_parallel_kernelI23Flash_bwd_kernel_traitsILi128ELi64ELi64ELi8ELi4ELi2ELi2ELb1ELb0EN7cutlass6half_tE19Flash_kernel_traitsILi128ELi64ELi64ELi8ES3_EELb1ELb1ELb0ELb0ELb1ELb1ELb0EEEvNS_16Flash_bwd_paramsE,"",@"SHT_CUDA_INFO"
	.sectionflags	@""
	.align	4


	//----- nvinfo : EIATTR_CUDA_API_VERSION
	.align		4
        /*0000*/ 	.byte	0x04, 0x37
        /*0002*/ 	.short	(.L_320 - .L_319)
.L_319:
        /*0004*/ 	.word	0x00000082


	//----- nvinfo : EIATTR_SW2861232_WAR
	.align		4
.L_320:
        /*0008*/ 	.byte	0x01, 0x35
	.zero		2


	//----- nvinfo : EIATTR_PARAM_CBANK
	.align		4
        /*000c*/ 	.byte	0x04, 0x0a
        /*000e*/ 	.short	(.L_322 - .L_321)
	.align		4
.L_321:
        /*0010*/ 	.word	index@(.nv.constant0._ZN5flash44flash_bwd_dq_dk_dv_loop_seqk_parallel_kernelI23Flash_bwd_kernel_traitsILi128ELi64ELi64ELi8ELi4ELi2ELi2ELb1ELb0EN7cutlass6half_tE19Flash_kernel_traitsILi128ELi64ELi64ELi8ES3_EELb1ELb1ELb0ELb0ELb1ELb1ELb0EEEvNS_16Flash_bwd_paramsE)
        /*0014*/ 	.short	0x0160
        /*0016*/ 	.short	0x0280


	//----- nvinfo : EIATTR_CBANK_PARAM_SIZE
	.align		4
.L_322:
        /*0018*/ 	.byte	0x03, 0x19
        /*001a*/ 	.short	0x0280


	//----- nvinfo : EIATTR_KPARAM_INFO
	.align		4
        /*001c*/ 	.byte	0x04, 0x17
        /*001e*/ 	.short	(.L_324 - .L_323)
.L_323:
        /*0020*/ 	.word	0x00000000
        /*0024*/ 	.short	0x0000
        /*0026*/ 	.short	0x0000
        /*0028*/ 	.byte	0x00, 0xf0, 0x01, 0x0a


	//----- nvinfo : EIATTR_MAXREG_COUNT
	.align		4
.L_324:
        /*002c*/ 	.byte	0x03, 0x1b
        /*002e*/ 	.short	0x00ff


	//----- nvinfo : EIATTR_NUM_BARRIERS
	.align		4
        /*0030*/ 	.byte	0x02, 0x4c
        /*0032*/ 	.byte	0x01
	.zero		1


	//----- nvinfo : EIATTR_ANNOTATIONS
	.align		4
        /*0034*/ 	.byte	0x04, 0x55
        /*0036*/ 	.short	(.L_326 - .L_325)


	//   ....[0]....
.L_325:
        /* <DEDUP_REMOVED lines=13> */


	//----- nvinfo : EIATTR_MERCURY_ISA_VERSION
	.align		4
.L_326:
        /*00f0*/ 	.byte	0x03, 0x5f
        /*00f2*/ 	.short	0x0000


	//----- nvinfo : EIATTR_EXIT_INSTR_OFFSETS
	.align		4
        /*00f4*/ 	.byte	0x04, 0x1c
        /*00f6*/ 	.short	(.L_328 - .L_327)


	//   ....[0]....
.L_327:
        /*00f8*/ 	.word	0x00000090


	//   ....[1]....
        /*00fc*/ 	.word	0x00005c00


	//----- nvinfo : EIATTR_CTAIDZ_USED
	.align		4
.L_328:
        /*0100*/ 	.byte	0x01, 0x04
	.zero		2


//--------------------- .nv.info._ZN5flash44flash_bwd_dq_dk_dv_loop_seqk_parallel_kernelI23Flash_bwd_kernel_traitsILi128ELi64ELi64ELi8ELi4ELi2ELi2ELb1ELb0EN7cutlass6half_tE19Flash_kernel_traitsILi128ELi64ELi64ELi8ES3_EELb0ELb1ELb0ELb0ELb1ELb1ELb1EEEvNS_16Flash_bwd_paramsE --------------------------
	.section	.nv.info._ZN5flash44flash_bwd_dq_dk_dv_loop_seqk_parallel_kernelI23Flash_bwd_kernel_traitsILi128ELi64ELi64ELi8ELi4ELi2ELi2ELb1ELb0EN7cutlass6half_tE19Flash_kernel_traitsILi128ELi64ELi64ELi8ES3_EELb0ELb1ELb0ELb0ELb1ELb1ELb1EEEvNS_16Flash_bwd_paramsE,"",@"SHT_CUDA_INFO"
	.sectionflags	@""
	.align	4


	//----- nvinfo : EIATTR_CUDA_API_VERSION
	.align		4
        /*0000*/ 	.byte	0x04, 0x37
        /*0002*/ 	.short	(.L_330 - .L_329)
.L_329:
        /*0004*/ 	.word	0x00000082


	//----- nvinfo : EIATTR_SW2861232_WAR
	.align		4
.L_330:
        /*0008*/ 	.byte	0x01, 0x35
	.zero		2


	//----- nvinfo : EIATTR_PARAM_CBANK
	.align		4
        /*000c*/ 	.byte	0x04, 0x0a
        /*000e*/ 	.short	(.L_332 - .L_331)
	.align		4
.L_331:
        /*0010*/ 	.word	index@(.nv.constant0._ZN5flash44flash_bwd_dq_dk_dv_loop_seqk_parallel_kernelI23Flash_bwd_kernel_traitsILi128ELi64ELi64ELi8ELi4ELi2ELi2ELb1ELb0EN7cutlass6half_tE19Flash_kernel_traitsILi128ELi64ELi64ELi8ES3_EELb0ELb1ELb0ELb0ELb1ELb1ELb1EEEvNS_16Flash_bwd_paramsE)
        /*0014*/ 	.short	0x0160
        /*0016*/ 	.short	0x0280


	//----- nvinfo : EIATTR_CBANK_PARAM_SIZE
	.align		4
.L_332:
        /*0018*/ 	.byte	0x03, 0x19
        /*001a*/ 	.short	0x0280


	//----- nvinfo : EIATTR_KPARAM_INFO
	.align		4
        /*001c*/ 	.byte	0x04, 0x17
        /*001e*/ 	.short	(.L_334 - .L_333)
.L_333:
        /*0020*/ 	.word	0x00000000
        /*0024*/ 	.short	0x0000
        /*0026*/ 	.short	0x0000
        /*0028*/ 	.byte	0x00, 0xf0, 0x01, 0x0a


	//----- nvinfo : EIATTR_MAXREG_COUNT
	.align		4
.L_334:
        /*002c*/ 	.byte	0x03, 0x1b
        /*002e*/ 	.short	0x00ff


	//----- nvinfo : EIATTR_NUM_BARRIERS
	.align		4
        /*0030*/ 	.byte	0x02, 0x4c
        /*0032*/ 	.byte	0x01
	.zero		1


	//----- nvinfo : EIATTR_ANNOTATIONS
	.align		4
        /*0034*/ 	.byte	0x04, 0x55
        /*0036*/ 	.short	(.L_336 - .L_335)


	//   ....[0]....
.L_335:
        /* <DEDUP_REMOVED lines=9> */


	//----- nvinfo : EIATTR_MERCURY_ISA_VERSION
	.align		4
.L_336:
        /*00b8*/ 	.byte	0x03, 0x5f
        /*00ba*/ 	.short	0x0000


	//----- nvinfo : EIATTR_EXIT_INSTR_OFFSETS
	.align		4
        /*00bc*/ 	.byte	0x04, 0x1c
        /*00be*/ 	.short	(.L_338 - .L_337)


	//   ....[0]....
.L_337:
        /*00c0*/ 	.word	0x00000090


	//   ....[1]....
        /*00c4*/ 	.word	0x000054f0


	//----- nvinfo : EIATTR_CTAIDZ_USED
	.align		4
.L_338:
        /*00c8*/ 	.byte	0x01, 0x04
	.zero		2


//--------------------- .nv.info._ZN5flash44flash_bwd_dq_dk_dv_loop_seqk_parallel_kernelI23Flash_bwd_kernel_traitsILi128ELi64ELi64ELi8ELi4ELi2ELi2ELb1ELb0EN7cutlass6half_tE19Flash_kernel_traitsILi128ELi64ELi64ELi8ES3_EELb1ELb1ELb0ELb0ELb0ELb1ELb0EEEvNS_16Flash_bwd_paramsE --------------------------
	.section	.nv.info._ZN5flash44flash_bwd_dq_dk_dv_loop_seqk_parallel_kernelI23Flash_bwd_kernel_traitsILi128ELi64ELi64ELi8ELi4ELi2ELi2ELb1ELb0EN7cutlass6half_tE19Flash_kernel_traitsILi128ELi64ELi64ELi8ES3_EELb1ELb1ELb0ELb0ELb0ELb1ELb0EEEvNS_16Flash_bwd_paramsE,"",@"SHT_CUDA_INFO"
	.sectionflags	@""
	.align	4


	//----- nvinfo : EIATTR_CUDA_API_VERSION
	.align		4
        /*0000*/ 	.byte	0x04, 0x37
        /*0002*/ 	.short	(.L_340 - .L_339)
.L_339:
        /*0004*/ 	.word	0x00000082


	//----- nvinfo : EIATTR_SW2861232_WAR
	.align		4
.L_340:
        /*0008*/ 	.byte	0x01, 0x35
	.zero		2


	//----- nvinfo : EIATTR_PARAM_CBANK
	.align		4
        /*000c*/ 	.byte	0x04, 0x0a
        /*000e*/ 	.short	(.L_342 - .L_341)
	.align		4
.L_341:
        /*0010*/ 	.word	index@(.nv.constant0._ZN5flash44flash_bwd_dq_dk_dv_loop_seqk_parallel_kernelI23Flash_bwd_kernel_traitsILi128ELi64ELi64ELi8ELi4ELi2ELi2ELb1ELb0EN7cutlass6half_tE19Flash_kernel_traitsILi128ELi64ELi64ELi8ES3_EELb1ELb1ELb0ELb0ELb0ELb1ELb0EEEvNS_16Flash_bwd_paramsE)
        /*0014*/ 	.short	0x0160
        /*0016*/ 	.short	0x0280


	//----- nvinfo : EIATTR_CBANK_PARAM_SIZE
	.align		4
.L_342:
        /*0018*/ 	.byte	0x03, 0x19
        /*001a*/ 	.short	0x0280


	//----- nvinfo : EIATTR_KPARAM_INFO
	.align		4
        /*001c*/ 	.byte	0x04, 0x17
        /*001e*/ 	.short	(.L_344 - .L_343)
.L_343:
        /*0020*/ 	.word	0x00000000
        /*0024*/ 	.short	0x0000
        /*0026*/ 	.short	0x0000
        /*0028*/ 	.byte	0x00, 0xf0, 0x01, 0x0a


	//----- nvinfo : EIATTR_MAXREG_COUNT
	.align		4
.L_344:
        /*002c*/ 	.byte	0x03, 0x1b
        /*002e*/ 	.short	0x00ff


	//----- nvinfo : EIATTR_NUM_BARRIERS
	.align		4
        /*0030*/ 	.byte	0x02, 0x4c
        /*0032*/ 	.byte	0x01
	.zero		1


	//----- nvinfo : EIATTR_ANNOTATIONS
	.align		4
        /*0034*/ 	.byte	0x04, 0x55
        /*0036*/ 	.short	(.L_346 - .L_345)


	//   ....[0]....
.L_345:
        /* <DEDUP_REMOVED lines=10> */


	//----- nvinfo : EIATTR_MERCURY_ISA_VERSION
	.align		4
.L_346:
        /*00c0*/ 	.byte	0x03, 0x5f
        /*00c2*/ 	.short	0x0000


	//----- nvinfo : EIATTR_EXIT_INSTR_OFFSETS
	.align		4
        /*00c4*/ 	.byte	0x04, 0x1c
        /*00c6*/ 	.short	(.L_348 - .L_347)


	//   ....[0]....
.L_347:
        /*00c8*/ 	.word	0x00000090


	//   ....[1]....
        /*00cc*/ 	.word	0x00006cf0


	//----- nvinfo : EIATTR_CTAIDZ_USED
	.align		4
.L_348:
        /*00d0*/ 	.byte	0x01, 0x04
	.zero		2


	//----- nvinfo : EIATTR_CRS_STACK_SIZE
	.align		4
        /*00d4*/ 	.byte	0x04, 0x1e
        /*00d6*/ 	.short	(.L_350 - .L_349)
.L_349:
        /*00d8*/ 	.word	0x00000000
.L_350:


//--------------------- .nv.info._ZN5flash44flash_bwd_dq_dk_dv_loop_seqk_parallel_kernelI23Flash_bwd_kernel_traitsILi128ELi64ELi64ELi8ELi4ELi2ELi2ELb1ELb0EN7cutlass6half_tE19Flash_kernel_traitsILi128ELi64ELi64ELi8ES3_EELb0ELb1ELb0ELb0ELb0ELb1ELb1EEEvNS_16Flash_bwd_paramsE --------------------------
	.section	.nv.info._ZN5flash44flash_bwd_dq_dk_dv_loop_seqk_parallel_kernelI23Flash_bwd_kernel_traitsILi128ELi64ELi64ELi8ELi4ELi2ELi2ELb1ELb0EN7cutlass6half_tE19Flash_kernel_traitsILi128ELi64ELi64ELi8ES3_EELb0ELb1ELb0ELb0ELb0ELb1ELb1EEEvNS_16Flash_bwd_paramsE,"",@"SHT_CUDA_INFO"
	.sectionflags	@""
	.align	4


	//----- nvinfo : EIATTR_CUDA_API_VERSION
	.align		4
        /*0000*/ 	.byte	0x04, 0x37
        /*0002*/ 	.short	(.L_352 - .L_351)
.L_351:
        /*0004*/ 	.word	0x00000082


	//----- nvinfo : EIATTR_SW2861232_WAR
	.align		4
.L_352:
        /*0008*/ 	.byte	0x01, 0x35
	.zero		2


	//----- nvinfo : EIATTR_PARAM_CBANK
	.align		4
        /*000c*/ 	.byte	0x04, 0x0a
        /*000e*/ 	.short	(.L_354 - .L_353)
	.align		4
.L_353:
        /*0010*/ 	.word	index@(.nv.constant0._ZN5flash44flash_bwd_dq_dk_dv_loop_seqk_parallel_kernelI23Flash_bwd_kernel_traitsILi128ELi64ELi64ELi8ELi4ELi2ELi2ELb1ELb0EN7cutlass6half_tE19Flash_kernel_traitsILi128ELi64ELi64ELi8ES3_EELb0ELb1ELb0ELb0ELb0ELb1ELb1EEEvNS_16Flash_bwd_paramsE)
        /*0014*/ 	.short	0x0160
        /*0016*/ 	.short	0x0280


	//----- nvinfo : EIATTR_CBANK_PARAM_SIZE
	.align		4
.L_354:
        /*0018*/ 	.byte	0x03, 0x19
        /*001a*/ 	.short	0x0280


	//----- nvinfo : EIATTR_KPARAM_INFO
	.align		4
        /*001c*/ 	.byte	0x04, 0x17
        /*001e*/ 	.short	(.L_356 - .L_355)
.L_355:
        /*0020*/ 	.word	0x00000000
        /*0024*/ 	.short	0x0000
        /*0026*/ 	.short	0x0000
        /*0028*/ 	.byte	0x00, 0xf0, 0x01, 0x0a


	//----- nvinfo : EIATTR_MAXREG_COUNT
	.align		4
.L_356:
        /*002c*/ 	.byte	0x03, 0x1b
        /*002e*/ 	.short	0x00ff


	//----- nvinfo : EIATTR_NUM_BARRIERS
	.align		4
        /*0030*/ 	.byte	0x02, 0x4c
        /*0032*/ 	.byte	0x01
	.zero		1


	//----- nvinfo : EIATTR_ANNOTATIONS
	.align		4
        /*0034*/ 	.byte	0x04, 0x55
        /*0036*/ 	.short	(.L_358 - .L_357)


	//   ....[0]....
.L_357:
        /* <DEDUP_REMOVED lines=11> */


	//----- nvinfo : EIATTR_MERCURY_ISA_VERSION
	.align		4
.L_358:
        /*00d0*/ 	.byte	0x03, 0x5f
        /*00d2*/ 	.short	0x0000


	//----- nvinfo : EIATTR_EXIT_INSTR_OFFSETS
	.align		4
        /*00d4*/ 	.byte	0x04, 0x1c
        /*00d6*/ 	.short	(.L_360 - .L_359)


	//   ....[0]....
.L_359:
        /*00d8*/ 	.word	0x00000090


	//   ....[1]....
        /*00dc*/ 	.word	0x00006730


	//----- nvinfo : EIATTR_CTAIDZ_USED
	.align		4
.L_360:
        /*00e0*/ 	.byte	0x01, 0x04
	.zero		2


	//----- nvinfo : EIATTR_CRS_STACK_SIZE
	.align		4
        /*00e4*/ 	.byte	0x04, 0x1e
        /*00e6*/ 	.short	(.L_362 - .L_361)
.L_361:
        /*00e8*/ 	.word	0x00000000
.L_362:


//--------------------- .nv.info._ZN5flash44flash_bwd_dq_dk_dv_loop_seqk_parallel_kernelI23Flash_bwd_kernel_traitsILi128ELi64ELi64ELi8ELi4ELi2ELi2ELb1ELb0EN7cutlass6half_tE19Flash_kernel_traitsILi128ELi64ELi64ELi8ES3_EELb1ELb1ELb0ELb1ELb0ELb0ELb0EEEvNS_16Flash_bwd_paramsE --------------------------
	.section	.nv.info._ZN5flash44flash_bwd_dq_dk_dv_loop_seqk_parallel_kernelI23Flash_bwd_kernel_traitsILi128ELi64ELi64ELi8ELi4ELi2ELi2ELb1ELb0EN7cutlass6half_tE19Flash_kernel_traitsILi128ELi64ELi64ELi8ES3_EELb1ELb1ELb0ELb1ELb0ELb0ELb0EEEvNS_16Flash_bwd_paramsE,"",@"SHT_CUDA_INFO"
	.sectionflags	@""
	.align	4


	//----- nvinfo : EIATTR_CUDA_API_VERSION
	.align		4
        /*0000*/ 	.byte	0x04, 0x37
        /*0002*/ 	.short	(.L_364 - .L_363)
.L_363:
        /*0004*/ 	.word	0x00000082


	//----- nvinfo : EIATTR_SW2861232_WAR
	.align		4
.L_364:
        /*0008*/ 	.byte	0x01, 0x35
	.zero		2


	//----- nvinfo : EIATTR_PARAM_CBANK
	.align		4
        /*000c*/ 	.byte	0x04, 0x0a
        /*000e*/ 	.short	(.L_366 - .L_365)
	.align		4
.L_365:
        /*0010*/ 	.word	index@(.nv.constant0._ZN5flash44flash_bwd_dq_dk_dv_loop_seqk_parallel_kernelI23Flash_bwd_kernel_traitsILi128ELi64ELi64ELi8ELi4ELi2ELi2ELb1ELb0EN7cutlass6half_tE19Flash_kernel_traitsILi128ELi64ELi64ELi8ES3_EELb1ELb1ELb0ELb1ELb0ELb0ELb0EEEvNS_16Flash_bwd_paramsE)
        /*0014*/ 	.short	0x0160
        /*0016*/ 	.short	0x0280


	//----- nvinfo : EIATTR_CBANK_PARAM_SIZE
	.align		4
.L_366:
        /*0018*/ 	.byte	0x03, 0x19
        /*001a*/ 	.short	0x0280


	//----- nvinfo : EIATTR_KPARAM_INFO
	.align		4
        /*001c*/ 	.byte	0x04, 0x17
        /*001e*/ 	.short	(.L_368 - .L_367)
.L_367:
        /*0020*/ 	.word	0x00000000
        /*0024*/ 	.short	0x0000
        /*0026*/ 	.short	0x0000
        /*0028*/ 	.byte	0x00, 0xf0, 0x01, 0x0a


	//----- nvinfo : EIATTR_MAXREG_COUNT
	.align		4
.L_368:
        /*002c*/ 	.byte	0x03, 0x1b
        /*002e*/ 	.short	0x00ff


	//----- nvinfo : EIATTR_NUM_BARRIERS
	.align		4
        /*0030*/ 	.byte	0x02, 0x4c
        /*0032*/ 	.byte	0x01
	.zero		1


	//----- nvinfo : EIATTR_ANNOTATIONS
	.align		4
        /*0034*/ 	.byte	0x04, 0x55
        /*0036*/ 	.short	(.L_370 - .L_369)


	//   ....[0]....
.L_369:
        /*0038*/ 	.word	0x00000001
        /*003c*/ 	.byte	0x70, 0x03, 0x00, 0x00, 0x01, 0x00, 0x00, 0x00, 0x20, 0x08, 0x00, 0x00, 0x01, 0x00, 0x00, 0x00
        /*004c*/ 	.byte	0xf0, 0x24, 0x00, 0x00, 0x01, 0x00, 0x00, 0x00, 0xa0, 0x41, 0x00, 0x00, 0x01, 0x00, 0x00, 0x00
        /*005c*/ 	.byte	0xa0, 0x7c, 0x00, 0x00


	//----- nvinfo : EIATTR_MERCURY_ISA_VERSION
	.align		4
.L_370:
        /*0060*/ 	.byte	0x03, 0x5f
        /*0062*/ 	.short	0x0000


	//----- nvinfo : EIATTR_EXIT_INSTR_OFFSETS
	.align		4
        /*0064*/ 	.byte	0x04, 0x1c
        /*0066*/ 	.short	(.L_372 - .L_371)


	//   ....[0]....
.L_371:
        /*0068*/ 	.word	0x000000a0


	//   ....[1]....
        /*006c*/ 	.word	0x00008470


	//----- nvinfo : EIATTR_CTAIDZ_USED
	.align		4
.L_372:
        /*0070*/ 	.byte	0x01, 0x04
	.zero		2


	//----- nvinfo : EIATTR_CRS_STACK_SIZE
	.align		4
        /*0074*/ 	.byte	0x04, 0x1e
        /*0076*/ 	.short	(.L_374 - .L_373)
.L_373:
        /*0078*/ 	.word	0x00000000
.L_374:


//--------------------- .nv.info._ZN5flash44flash_bwd_dq_dk_dv_loop_seqk_parallel_kernelI23Flash_bwd_kernel_traitsILi128ELi64ELi64ELi8ELi4ELi2ELi2ELb1ELb0EN7cutlass6half_tE19Flash_kernel_traitsILi128ELi64ELi64ELi8ES3_EELb0ELb1ELb0ELb1ELb0ELb0ELb1EEEvNS_16Flash_bwd_paramsE --------------------------
	.section	.nv.info._ZN5flash44flash_bwd_dq_dk_dv_loop_seqk_parallel_kernelI23Flash_bwd_kernel_traitsILi128ELi64ELi64ELi8ELi4ELi2ELi2ELb1ELb0EN7cutlass6half_tE19Flash_kernel_traitsILi128ELi64ELi64ELi8ES3_EELb0ELb1ELb0ELb1ELb0ELb0ELb1EEEvNS_16Flash_bwd_paramsE,"",@"SHT_CUDA_INFO"
	.sectionflags	@""
	.align	4


	//----- nvinfo : EIATTR_CUDA_API_VERSION
	.align		4
        /*0000*/ 	.byte	0x04, 0x37
        /*0002*/ 	.short	(.L_376 - .L_375)
.L_375:
        /*0004*/ 	.word	0x00000082


	//----- nvinfo : EIATTR_SW2861232_WAR
	.align		4
.L_376:
        /*0008*/ 	.byte	0x01, 0x35
	.zero		2


	//----- nvinfo : EIATTR_PARAM_CBANK
	.align		4
        /*000c*/ 	.byte	0x04, 0x0a
        /*000e*/ 	.short	(.L_378 - .L_377)
	.align		4
.L_377:
        /*0010*/ 	.word	index@(.nv.constant0._ZN5flash44flash_bwd_dq_dk_dv_loop_seqk_parallel_kernelI23Flash_bwd_kernel_traitsILi128ELi64ELi64ELi8ELi4ELi2ELi2ELb1ELb0EN7cutlass6half_tE19Flash_kernel_traitsILi128ELi64ELi64ELi8ES3_EELb0ELb1ELb0ELb1ELb0ELb0ELb1EEEvNS_16Flash_bwd_paramsE)
        /*0014*/ 	.short	0x0160
        /*0016*/ 	.short	0x0280


	//----- nvinfo : EIATTR_CBANK_PARAM_SIZE
	.align		4
.L_378:
        /*0018*/ 	.byte	0x03, 0x19
        /*001a*/ 	.short	0x0280


	//----- nvinfo : EIATTR_KPARAM_INFO
	.align		4
        /*001c*/ 	.byte	0x04, 0x17
        /*001e*/ 	.short	(.L_380 - .L_379)
.L_379:
        /*0020*/ 	.word	0x00000000
        /*0024*/ 	.short	0x0000
        /*0026*/ 	.short	0x0000
        /*0028*/ 	.byte	0x00, 0xf0, 0x01, 0x0a


	//----- nvinfo : EIATTR_MAXREG_COUNT
	.align		4
.L_380:
        /*002c*/ 	.byte	0x03, 0x1b
        /*002e*/ 	.short	0x00ff


	//----- nvinfo : EIATTR_NUM_BARRIERS
	.align		4
        /*0030*/ 	.byte	0x02, 0x4c
        /*0032*/ 	.byte	0x01
	.zero		1


	//----- nvinfo : EIATTR_ANNOTATIONS
	.align		4
        /*0034*/ 	.byte	0x04, 0x55
        /*0036*/ 	.short	(.L_382 - .L_381)


	//   ....[0]....
.L_381:
        /* <DEDUP_REMOVED lines=12> */


	//----- nvinfo : EIATTR_MERCURY_ISA_VERSION
	.align		4
.L_382:
        /*00e0*/ 	.byte	0x03, 0x5f
        /*00e2*/ 	.short	0x0000


	//----- nvinfo : EIATTR_EXIT_INSTR_OFFSETS
	.align		4
        /*00e4*/ 	.byte	0x04, 0x1c
        /*00e6*/ 	.short	(.L_384 - .L_383)


	//   ....[0]....
.L_383:
        /*00e8*/ 	.word	0x00000090


	//   ....[1]....
        /*00ec*/ 	.word	0x00007880


	//----- nvinfo : EIATTR_CTAIDZ_USED
	.align		4
.L_384:
        /*00f0*/ 	.byte	0x01, 0x04
	.zero		2


	//----- nvinfo : EIATTR_CRS_STACK_SIZE
	.align		4
        /*00f4*/ 	.byte	0x04, 0x1e
        /*00f6*/ 	.short	(.L_386 - .L_385)
.L_385:
        /*00f8*/ 	.word	0x00000000
.L_386:


//--------------------- .nv.info._ZN5flash25flash_bwd_dot_do_o_kernelILb0E23Flash_bwd_kernel_traitsILi128ELi64ELi64ELi8ELi4ELi2ELi2ELb1ELb0EN7cutlass6half_tE19Flash_kernel_traitsILi128ELi64ELi64ELi8ES3_EEEEvNS_16Flash_bwd_paramsE --------------------------
	.section	.nv.info._ZN5flash25flash_bwd_dot_do_o_kernelILb0E23Flash_bwd_kernel_traitsILi128ELi64ELi64ELi8ELi4ELi2ELi2ELb1ELb0EN7cutlass6half_tE19Flash_kernel_traitsILi128ELi64ELi64ELi8ES3_EEEEvNS_16Flash_bwd_paramsE,"",@"SHT_CUDA_INFO"
	.sectionflags	@""
	.align	4


	//----- nvinfo : EIATTR_CUDA_API_VERSION
	.align		4
        /*0000*/ 	.byte	0x04, 0x37
        /*0002*/ 	.short	(.L_388 - .L_387)
.L_387:
        /*0004*/ 	.word	0x00000082


	//----- nvinfo : EIATTR_SW2861232_WAR
	.align		4
.L_388:
        /*0008*/ 	.byte	0x01, 0x35
	.zero		2


	//----- nvinfo : EIATTR_PARAM_CBANK
	.align		4
        /*000c*/ 	.byte	0x04, 0x0a
        /*000e*/ 	.short	(.L_390 - .L_389)
	.align		4
.L_389:
        /*0010*/ 	.word	index@(.nv.constant0._ZN5flash25flash_bwd_dot_do_o_kernelILb0E23Flash_bwd_kernel_traitsILi128ELi64ELi64ELi8ELi4ELi2ELi2ELb1ELb0EN7cutlass6half_tE19Flash_kernel_traitsILi128ELi64ELi64ELi8ES3_EEEEvNS_16Flash_bwd_paramsE)
        /*0014*/ 	.short	0x0160
        /*0016*/ 	.short	0x0280


	//----- nvinfo : EIATTR_CBANK_PARAM_SIZE
	.align		4
.L_390:
        /*0018*/ 	.byte	0x03, 0x19
        /*001a*/ 	.short	0x0280


	//----- nvinfo : EIATTR_KPARAM_INFO
	.align		4
        /*001c*/ 	.byte	0x04, 0x17
        /*001e*/ 	.short	(.L_392 - .L_391)
.L_391:
        /*0020*/ 	.word	0x00000000
        /*0024*/ 	.short	0x0000
        /*0026*/ 	.short	0x0000
        /*0028*/ 	.byte	0x00, 0xf0, 0x01, 0x0a


	//----- nvinfo : EIATTR_MAXREG_COUNT
	.align		4
.L_392:
        /*002c*/ 	.byte	0x03, 0x1b
        /*002e*/ 	.short	0x00ff


	//----- nvinfo : EIATTR_MERCURY_ISA_VERSION
	.align		4
        /*0030*/ 	.byte	0x03, 0x5f
        /*0032*/ 	.short	0x0000


	//----- nvinfo : EIATTR_COOP_GROUP_MASK_REGIDS
	.align		4
        /*0034*/ 	.byte	0x04, 0x29
        /*0036*/ 	.short	(.L_394 - .L_393)


	//   ....[0]....
.L_393:
        /*0038*/ 	.word	0xffffffff


	//   ....[1]....
        /*003c*/ 	.word	0xffffffff


	//   ....[2]....
        /*0040*/ 	.word	0xffffffff


	//   ....[3]....
        /*0044*/ 	.word	0xffffffff


	//   ....[4]....
        /*0048*/ 	.word	0xffffffff


	//   ....[5]....
        /*004c*/ 	.word	0xffffffff


	//----- nvinfo : EIATTR_COOP_GROUP_INSTR_OFFSETS
	.align		4
.L_394:
        /*0050*/ 	.byte	0x04, 0x28
        /*0052*/ 	.short	(.L_396 - .L_395)


	//   ....[0]....
.L_395:
        /*0054*/ 	.word	0x00001080


	//   ....[1]....
        /*0058*/ 	.word	0x000010f0


	//   ....[2]....
        /*005c*/ 	.word	0x00001110


	//   ....[3]....
        /*0060*/ 	.word	0x00001130


	//   ....[4]....
        /*0064*/ 	.word	0x00001160


	//   ....[5]....
        /*0068*/ 	.word	0x00001190


	//----- nvinfo : EIATTR_EXIT_INSTR_OFFSETS
	.align		4
.L_396:
        /*006c*/ 	.byte	0x04, 0x1c
        /*006e*/ 	.short	(.L_398 - .L_397)


	//   ....[0]....
.L_397:
        /*0070*/ 	.word	0x000000f0


	//   ....[1]....
        /*0074*/ 	.word	0x000011e0


	//   ....[2]....
        /*0078*/ 	.word	0x00001210


	//----- nvinfo : EIATTR_CTAIDZ_USED
	.align		4
.L_398:
        /*007c*/ 	.byte	0x01, 0x04
	.zero		2


	//----- nvinfo : EIATTR_CRS_STACK_SIZE
	.align		4
        /*0080*/ 	.byte	0x04, 0x1e
        /*0082*/ 	.short	(.L_400 - .L_399)
.L_399:
        /*0084*/ 	.word	0x00000000
.L_400:


//--------------------- .nv.info._ZN5flash25flash_bwd_dot_do_o_kernelILb1E23Flash_bwd_kernel_traitsILi128ELi64ELi64ELi8ELi4ELi2ELi2ELb1ELb0EN7cutlass6half_tE19Flash_kernel_traitsILi128ELi64ELi64ELi8ES3_EEEEvNS_16Flash_bwd_paramsE --------------------------
	.section	.nv.info._ZN5flash25flash_bwd_dot_do_o_kernelILb1E23Flash_bwd_kernel_traitsILi128ELi64ELi64ELi8ELi4ELi2ELi2ELb1ELb0EN7cutlass6half_tE19Flash_kernel_traitsILi128ELi64ELi64ELi8ES3_EEEEvNS_16Flash_bwd_paramsE,"",@"SHT_CUDA_INFO"
	.sectionflags	@""
	.align	4


	//----- nvinfo : EIATTR_CUDA_API_VERSION
	.align		4
        /*0000*/ 	.byte	0x04, 0x37
        /*0002*/ 	.short	(.L_402 - .L_401)
.L_401:
        /*0004*/ 	.word	0x00000082


	//----- nvinfo : EIATTR_SW2861232_WAR
	.align		4
.L_402:
        /*0008*/ 	.byte	0x01, 0x35
	.zero		2


	//----- nvinfo : EIATTR_PARAM_CBANK
	.align		4
        /*000c*/ 	.byte	0x04, 0x0a
        /*000e*/ 	.short	(.L_404 - .L_403)
	.align		4
.L_403:
        /*0010*/ 	.word	index@(.nv.constant0._ZN5flash25flash_bwd_dot_do_o_kernelILb1E23Flash_bwd_kernel_traitsILi128ELi64ELi64ELi8ELi4ELi2ELi2ELb1ELb0EN7cutlass6half_tE19Flash_kernel_traitsILi128ELi64ELi64ELi8ES3_EEEEvNS_16Flash_bwd_paramsE)
        /*0014*/ 	.short	0x0160
        /*0016*/ 	.short	0x0280


	//----- nvinfo : EIATTR_CBANK_PARAM_SIZE
	.align		4
.L_404:
        /*0018*/ 	.byte	0x03, 0x19
        /*001a*/ 	.short	0x0280


	//----- nvinfo : EIATTR_KPARAM_INFO
	.align		4
        /*001c*/ 	.byte	0x04, 0x17
        /*001e*/ 	.short	(.L_406 - .L_405)
.L_405:
        /*0020*/ 	.word	0x00000000
        /*0024*/ 	.short	0x0000
        /*0026*/ 	.short	0x0000
        /*0028*/ 	.byte	0x00, 0xf0, 0x01, 0x0a


	//----- nvinfo : EIATTR_MAXREG_COUNT
	.align		4
.L_406:
        /*002c*/ 	.byte	0x03, 0x1b
        /*002e*/ 	.short	0x00ff


	//----- nvinfo : EIATTR_MERCURY_ISA_VERSION
	.align		4
        /*0030*/ 	.byte	0x03, 0x5f
        /*0032*/ 	.short	0x0000


	//----- nvinfo : EIATTR_COOP_GROUP_MASK_REGIDS
	.align		4
        /*0034*/ 	.byte	0x04, 0x29
        /*0036*/ 	.short	(.L_408 - .L_407)


	//   ....[0]....
.L_407:
        /*0038*/ 	.word	0xffffffff


	//   ....[1]....
        /*003c*/ 	.word	0xffffffff


	//   ....[2]....
        /*0040*/ 	.word	0xffffffff


	//   ....[3]....
        /*0044*/ 	.word	0xffffffff


	//   ....[4]....
        /*0048*/ 	.word	0xffffffff


	//   ....[5]....
        /*004c*/ 	.word	0xffffffff


	//----- nvinfo : EIATTR_COOP_GROUP_INSTR_OFFSETS
	.align		4
.L_408:
        /*0050*/ 	.byte	0x04, 0x28
        /*0052*/ 	.short	(.L_410 - .L_409)


	//   ....[0]....
.L_409:
        /*0054*/ 	.word	0x000013d0


	//   ....[1]....
        /*0058*/ 	.word	0x00001400


	//   ....[2]....
        /*005c*/ 	.word	0x00001460


	//   ....[3]....
        /*0060*/ 	.word	0x00001470


	//   ....[4]....
        /*0064*/ 	.word	0x000014b0


	//   ....[5]....
        /*0068*/ 	.word	0x000014c0


	//----- nvinfo : EIATTR_EXIT_INSTR_OFFSETS
	.align		4
.L_410:
        /*006c*/ 	.byte	0x04, 0x1c
        /*006e*/ 	.short	(.L_412 - .L_411)


	//   ....[0]....
.L_411:
        /*0070*/ 	.word	0x000000f0


	//   ....[1]....
        /*0074*/ 	.word	0x00001610


	//----- nvinfo : EIATTR_CTAIDZ_USED
	.align		4
.L_412:
        /*0078*/ 	.byte	0x01, 0x04
	.zero		2


	//----- nvinfo : EIATTR_CRS_STACK_SIZE
	.align		4
        /*007c*/ 	.byte	0x04, 0x1e
        /*007e*/ 	.short	(.L_414 - .L_413)
.L_413:
        /*0080*/ 	.word	0x00000000
.L_414:


//--------------------- .nv.info._ZN5flash27flash_bwd_convert_dq_kernelI23Flash_bwd_kernel_traitsILi128ELi64ELi128ELi8ELi2ELi4ELi2ELb0ELb0EN7cutlass6half_tE19Flash_kernel_traitsILi128ELi64ELi128ELi8ES3_EEEEvNS_16Flash_bwd_paramsEi --------------------------
	.section	.nv.info._ZN5flash27flash_bwd_convert_dq_kernelI23Flash_bwd_kernel_traitsILi128ELi64ELi128ELi8ELi2ELi4ELi2ELb0ELb0EN7cutlass6half_tE19Flash_kernel_traitsILi128ELi64ELi128ELi8ES3_EEEEvNS_16Flash_bwd_paramsEi,"",@"SHT_CUDA_INFO"
	.sectionflags	@""
	.align	4


	//----- nvinfo : EIATTR_CUDA_API_VERSION
	.align		4
        /*0000*/ 	.byte	0x04, 0x37
        /*0002*/ 	.short	(.L_416 - .L_415)
.L_415:
        /*0004*/ 	.word	0x00000082


	//----- nvinfo : EIATTR_SW2861232_WAR
	.align		4
.L_416:
        /*0008*/ 	.byte	0x01, 0x35
	.zero		2


	//----- nvinfo : EIATTR_PARAM_CBANK
	.align		4
        /*000c*/ 	.byte	0x04, 0x0a
        /*000e*/ 	.short	(.L_418 - .L_417)
	.align		4
.L_417:
        /*0010*/ 	.word	index@(.nv.constant0._ZN5flash27flash_bwd_convert_dq_kernelI23Flash_bwd_kernel_traitsILi128ELi64ELi128ELi8ELi2ELi4ELi2ELb0ELb0EN7cutlass6half_tE19Flash_kernel_traitsILi128ELi64ELi128ELi8ES3_EEEEvNS_16Flash_bwd_paramsEi)
        /*0014*/ 	.short	0x0160
        /*0016*/ 	.short	0x0284


	//----- nvinfo : EIATTR_CBANK_PARAM_SIZE
	.align		4
.L_418:
        /*0018*/ 	.byte	0x03, 0x19
        /*001a*/ 	.short	0x0284


	//----- nvinfo : EIATTR_KPARAM_INFO
	.align		4
        /*001c*/ 	.byte	0x04, 0x17
        /*001e*/ 	.short	(.L_420 - .L_419)
.L_419:
        /*0020*/ 	.word	0x00000000
        /*0024*/ 	.short	0x0001
        /*0026*/ 	.short	0x0280
        /*0028*/ 	.byte	0x00, 0xf0, 0x11, 0x00


	//----- nvinfo : EIATTR_KPARAM_INFO
	.align		4
.L_420:
        /*002c*/ 	.byte	0x04, 0x17
        /*002e*/ 	.short	(.L_422 - .L_421)
.L_421:
        /*0030*/ 	.word	0x00000000
        /*0034*/ 	.short	0x0000
        /*0036*/ 	.short	0x0000
        /*0038*/ 	.byte	0x00, 0xf0, 0x01, 0x0a


	//----- nvinfo : EIATTR_MAXREG_COUNT
	.align		4
.L_422:
        /*003c*/ 	.byte	0x03, 0x1b
        /*003e*/ 	.short	0x00ff


	//----- nvinfo : EIATTR_NUM_BARRIERS
	.align		4
        /*0040*/ 	.byte	0x02, 0x4c
        /*0042*/ 	.byte	0x01
	.zero		1


	//----- nvinfo : EIATTR_MERCURY_ISA_VERSION
	.align		4
        /*0044*/ 	.byte	0x03, 0x5f
        /*0046*/ 	.short	0x0000


	//----- nvinfo : EIATTR_EXIT_INSTR_OFFSETS
	.align		4
        /*0048*/ 	.byte	0x04, 0x1c
        /*004a*/ 	.short	(.L_424 - .L_423)


	//   ....[0]....
.L_423:
        /*004c*/ 	.word	0x000000f0


	//   ....[1]....
        /*0050*/ 	.word	0x000016c0


	//   ....[2]....
        /*0054*/ 	.word	0x000017a0


	//   ....[3]....
        /*0058*/ 	.word	0x000017c0


	//----- nvinfo : EIATTR_CTAIDZ_USED
	.align		4
.L_424:
        /*005c*/ 	.byte	0x01, 0x04
	.zero		2


	//----- nvinfo : EIATTR_CRS_STACK_SIZE
	.align		4
        /*0060*/ 	.byte	0x04, 0x1e
        /*0062*/ 	.short	(.L_426 - .L_425)
.L_425:
        /*0064*/ 	.word	0x00000000
.L_426:


//--------------------- .nv.info._ZN5flash44flash_bwd_dq_dk_dv_loop_seqk_parallel_kernelI23Flash_bwd_kernel_traitsILi128ELi64ELi128ELi8ELi2ELi4ELi2ELb0ELb0EN7cutlass6half_tE19Flash_kernel_traitsILi128ELi64ELi128ELi8ES3_EELb1ELb1ELb0ELb0ELb0ELb0ELb0EEEvNS_16Flash_bwd_paramsE --------------------------
	.section	.nv.info._ZN5flash44flash_bwd_dq_dk_dv_loop_seqk_parallel_kernelI23Flash_bwd_kernel_traitsILi128ELi64ELi128ELi8ELi2ELi4ELi2ELb0ELb0EN7cutlass6half_tE19Flash_kernel_traitsILi128ELi64ELi128ELi8ES3_EELb1ELb1ELb0ELb0ELb0ELb0ELb0EEEvNS_16Flash_bwd_paramsE,"",@"SHT_CUDA_INFO"
	.sectionflags	@""
	.align	4


	//----- nvinfo : EIATTR_CUDA_API_VERSION
	.align		4
        /*0000*/ 	.byte	0x04, 0x37
        /*0002*/ 	.short	(.L_428 - .L_427)
.L_427:
        /*0004*/ 	.word	0x00000082


	//----- nvinfo : EIATTR_SW2861232_WAR
	.align		4
.L_428:
        /*0008*/ 	.byte	0x01, 0x35
	.zero		2


	//----- nvinfo : EIATTR_PARAM_CBANK
	.align		4
        /*000c*/ 	.byte	0x04, 0x0a
        /*000e*/ 	.short	(.L_430 - .L_429)
	.align		4
.L_429:
        /*0010*/ 	.word	index@(.nv.constant0._ZN5flash44flash_bwd_dq_dk_dv_loop_seqk_parallel_kernelI23Flash_bwd_kernel_traitsILi128ELi64ELi128ELi8ELi2ELi4ELi2ELb0ELb0EN7cutlass6half_tE19Flash_kernel_traitsILi128ELi64ELi128ELi8ES3_EELb1ELb1ELb0ELb0ELb0ELb0ELb0EEEvNS_16Flash_bwd_paramsE)
        /*0014*/ 	.short	0x0160
        /*0016*/ 	.short	0x0280


	//----- nvinfo : EIATTR_CBANK_PARAM_SIZE
	.align		4
.L_430:
        /*0018*/ 	.byte	0x03, 0x19
        /*001a*/ 	.short	0x0280


	//----- nvinfo : EIATTR_KPARAM_INFO
	.align		4
        /*001c*/ 	.byte	0x04, 0x17
        /*001e*/ 	.short	(.L_432 - .L_431)
.L_431:
        /*0020*/ 	.word	0x00000000
        /*0024*/ 	.short	0x0000
        /*0026*/ 	.short	0x0000
        /*0028*/ 	.byte	0x00, 0xf0, 0x01, 0x0a


	//----- nvinfo : EIATTR_MAXREG_COUNT
	.align		4
.L_432:
        /*002c*/ 	.byte	0x03, 0x1b
        /*002e*/ 	.short	0x00ff


	//----- nvinfo : EIATTR_NUM_BARRIERS
	.align		4
        /*0030*/ 	.byte	0x02, 0x4c
        /*0032*/ 	.byte	0x01
	.zero		1


	//----- nvinfo : EIATTR_ANNOTATIONS
	.align		4
        /*0034*/ 	.byte	0x04, 0x55
        /*0036*/ 	.short	(.L_434 - .L_433)


	//   ....[0]....
.L_433:
        /* <DEDUP_REMOVED lines=8> */


	//----- nvinfo : EIATTR_MERCURY_ISA_VERSION
	.align		4
.L_434:
        /*00a8*/ 	.byte	0x03, 0x5f
        /*00aa*/ 	.short	0x0000


	//----- nvinfo : EIATTR_EXIT_INSTR_OFFSETS
	.align		4
        /*00ac*/ 	.byte	0x04, 0x1c
        /*00ae*/ 	.short	(.L_436 - .L_435)


	//   ....[0]....
.L_435:
        /*00b0*/ 	.word	0x000000a0


	//   ....[1]....
        /*00b4*/ 	.word	0x0000bcd0


	//----- nvinfo : EIATTR_CTAIDZ_USED
	.align		4
.L_436:
        /*00b8*/ 	.byte	0x01, 0x04
	.zero		2


	//----- nvinfo : EIATTR_CRS_STACK_SIZE
	.align		4
        /*00bc*/ 	.byte	0x04, 0x1e
        /*00be*/ 	.short	(.L_438 - .L_437)
.L_437:
        /*00c0*/ 	.word	0x00000000
.L_438:


//--------------------- .nv.info._ZN5flash44flash_bwd_dq_dk_dv_loop_seqk_parallel_kernelI23Flash_bwd_kernel_traitsILi128ELi64ELi128ELi8ELi2ELi4ELi2ELb0ELb0EN7cutlass6half_tE19Flash_kernel_traitsILi128ELi64ELi128ELi8ES3_EELb0ELb1ELb0ELb0ELb0ELb0ELb1EEEvNS_16Flash_bwd_paramsE --------------------------
	.section	.nv.info._ZN5flash44flash_bwd_dq_dk_dv_loop_seqk_parallel_kernelI23Flash_bwd_kernel_traitsILi128ELi64ELi128ELi8ELi2ELi4ELi2ELb0ELb0EN7cutlass6half_tE19Flash_kernel_traitsILi128ELi64ELi128ELi8ES3_EELb0ELb1ELb0ELb0ELb0ELb0ELb1EEEvNS_16Flash_bwd_paramsE,"",@"SHT_CUDA_INFO"
	.sectionflags	@""
	.align	4


	//----- nvinfo : EIATTR_CUDA_API_VERSION
	.align		4
        /*0000*/ 	.byte	0x04, 0x37
        /*0002*/ 	.short	(.L_440 - .L_439)
.L_439:
        /*0004*/ 	.word	0x00000082


	//----- nvinfo : EIATTR_SW2861232_WAR
	.align		4
.L_440:
        /*0008*/ 	.byte	0x01, 0x35
	.zero		2


	//----- nvinfo : EIATTR_PARAM_CBANK
	.align		4
        /*000c*/ 	.byte	0x04, 0x0a
        /*000e*/ 	.short	(.L_442 - .L_441)
	.align		4
.L_441:
        /*0010*/ 	.word	index@(.nv.constant0._ZN5flash44flash_bwd_dq_dk_dv_loop_seqk_parallel_kernelI23Flash_bwd_kernel_traitsILi128ELi64ELi128ELi8ELi2ELi4ELi2ELb0ELb0EN7cutlass6half_tE19Flash_kernel_traitsILi128ELi64ELi128ELi8ES3_EELb0ELb1ELb0ELb0ELb0ELb0ELb1EEEvNS_16Flash_bwd_paramsE)
        /*0014*/ 	.short	0x0160
        /*0016*/ 	.short	0x0280


	//----- nvinfo : EIATTR_CBANK_PARAM_SIZE
	.align		4
.L_442:
        /*0018*/ 	.byte	0x03, 0x19
        /*001a*/ 	.short	0x0280


	//----- nvinfo : EIATTR_KPARAM_INFO
	.align		4
        /*001c*/ 	.byte	0x04, 0x17
        /*001e*/ 	.short	(.L_444 - .L_443)
.L_443:
        /*0020*/ 	.word	0x00000000
        /*0024*/ 	.short	0x0000
        /*0026*/ 	.short	0x0000
        /*0028*/ 	.byte	0x00, 0xf0, 0x01, 0x0a


	//----- nvinfo : EIATTR_MAXREG_COUNT
	.align		4
.L_444:
        /*002c*/ 	.byte	0x03, 0x1b
        /*002e*/ 	.short	0x00ff


	//----- nvinfo : EIATTR_NUM_BARRIERS
	.align		4
        /*0030*/ 	.byte	0x02, 0x4c
        /*0032*/ 	.byte	0x01
	.zero		1


	//----- nvinfo : EIATTR_ANNOTATIONS
	.align		4
        /*0034*/ 	.byte	0x04, 0x55
        /*0036*/ 	.short	(.L_446 - .L_445)


	//   ....[0]....
.L_445:
        /* <DEDUP_REMOVED lines=57> */


	//----- nvinfo : EIATTR_MERCURY_ISA_VERSION
	.align		4
.L_446:
        /*03b8*/ 	.byte	0x03, 0x5f
        /*03ba*/ 	.short	0x0000


	//----- nvinfo : EIATTR_EXIT_INSTR_OFFSETS
	.align		4
        /*03bc*/ 	.byte	0x04, 0x1c
        /*03be*/ 	.short	(.L_448 - .L_447)


	//   ....[0]....
.L_447:
        /*03c0*/ 	.word	0x000000a0


	//   ....[1]....
        /*03c4*/ 	.word	0x0000bb50


	//----- nvinfo : EIATTR_CTAIDZ_USED
	.align		4
.L_448:
        /*03c8*/ 	.byte	0x01, 0x04
	.zero		2


	//----- nvinfo : EIATTR_CRS_STACK_SIZE
	.align		4
        /*03cc*/ 	.byte	0x04, 0x1e
        /*03ce*/ 	.short	(.L_450 - .L_449)
.L_449:
        /*03d0*/ 	.word	0x00000000
.L_450:


//--------------------- .nv.info._ZN5flash44flash_bwd_dq_dk_dv_loop_seqk_parallel_kernelI23Flash_bwd_kernel_traitsILi128ELi64ELi128ELi8ELi2ELi4ELi2ELb0ELb0EN7cutlass6half_tE19Flash_kernel_traitsILi128ELi64ELi128ELi8ES3_EELb1ELb1ELb0ELb0ELb1ELb1ELb0EEEvNS_16Flash_bwd_paramsE --------------------------
	.section	.nv.info._ZN5flash44flash_bwd_dq_dk_dv_loop_seqk_parallel_kernelI23Flash_bwd_kernel_traitsILi128ELi64ELi128ELi8ELi2ELi4ELi2ELb0ELb0EN7cutlass6half_tE19Flash_kernel_traitsILi128ELi64ELi128ELi8ES3_EELb1ELb1ELb0ELb0ELb1ELb1ELb0EEEvNS_16Flash_bwd_paramsE,"",@"SHT_CUDA_INFO"
	.sectionflags	@""
	.align	4


	//----- nvinfo : EIATTR_CUDA_API_VERSION
	.align		4
        /*0000*/ 	.byte	0x04, 0x37
        /*0002*/ 	.short	(.L_452 - .L_451)
.L_451:
        /*0004*/ 	.word	0x00000082


	//----- nvinfo : EIATTR_SW2861232_WAR
	.align		4
.L_452:
        /*0008*/ 	.byte	0x01, 0x35
	.zero		2


	//----- nvinfo : EIATTR_PARAM_CBANK
	.align		4
        /*000c*/ 	.byte	0x04, 0x0a
        /*000e*/ 	.short	(.L_454 - .L_453)
	.align		4
.L_453:
        /*0010*/ 	.word	index@(.nv.constant0._ZN5flash44flash_bwd_dq_dk_dv_loop_seqk_parallel_kernelI23Flash_bwd_kernel_traitsILi128ELi64ELi128ELi8ELi2ELi4ELi2ELb0ELb0EN7cutlass6half_tE19Flash_kernel_traitsILi128ELi64ELi128ELi8ES3_EELb1ELb1ELb0ELb0ELb1ELb1ELb0EEEvNS_16Flash_bwd_paramsE)
        /*0014*/ 	.short	0x0160
        /*0016*/ 	.short	0x0280


	//----- nvinfo : EIATTR_CBANK_PARAM_SIZE
	.align		4
.L_454:
        /*0018*/ 	.byte	0x03, 0x19
        /*001a*/ 	.short	0x0280


	//----- nvinfo : EIATTR_KPARAM_INFO
	.align		4
        /*001c*/ 	.byte	0x04, 0x17
        /*001e*/ 	.short	(.L_456 - .L_455)
.L_455:
        /*0020*/ 	.word	0x00000000
        /*0024*/ 	.short	0x0000
        /*0026*/ 	.short	0x0000
        /*0028*/ 	.byte	0x00, 0xf0, 0x01, 0x0a


	//----- nvinfo : EIATTR_MAXREG_COUNT
	.align		4
.L_456:
        /*002c*/ 	.byte	0x03, 0x1b
        /*002e*/ 	.short	0x00ff


	//----- nvinfo : EIATTR_NUM_BARRIERS
	.align		4
        /*0030*/ 	.byte	0x02, 0x4c
        /*0032*/ 	.byte	0x01
	.zero		1


	//----- nvinfo : EIATTR_ANNOTATIONS
	.align		4
        /*0034*/ 	.byte	0x04, 0x55
        /*0036*/ 	.short	(.L_458 - .L_457)


	//   ....[0]....
.L_457:
        /* <DEDUP_REMOVED lines=16> */


	//----- nvinfo : EIATTR_MERCURY_ISA_VERSION
	.align		4
.L_458:
        /*0120*/ 	.byte	0x03, 0x5f
        /*0122*/ 	.short	0x0000


	//----- nvinfo : EIATTR_EXIT_INSTR_OFFSETS
	.align		4
        /*0124*/ 	.byte	0x04, 0x1c
        /*0126*/ 	.short	(.L_460 - .L_459)


	//   ....[0]....
.L_459:
        /*0128*/ 	.word	0x000000a0


	//   ....[1]....
        /*012c*/ 	.word	0x00008c00


	//----- nvinfo : EIATTR_CTAIDZ_USED
	.align		4
.L_460:
        /*0130*/ 	.byte	0x01, 0x04
	.zero		2


//--------------------- .nv.info._ZN5flash44flash_bwd_dq_dk_dv_loop_seqk_parallel_kernelI23Flash_bwd_kernel_traitsILi128ELi64ELi128ELi8ELi2ELi4ELi2ELb0ELb0EN7cutlass6half_tE19Flash_kernel_traitsILi128ELi64ELi128ELi8ES3_EELb0ELb1ELb0ELb0ELb1ELb1ELb1EEEvNS_16Flash_bwd_paramsE --------------------------
	.section	.nv.info._ZN5flash44flash_bwd_dq_dk_dv_loop_seqk_parallel_kernelI23Flash_bwd_kernel_traitsILi128ELi64ELi128ELi8ELi2ELi4ELi2ELb0ELb0EN7cutlass6half_tE19Flash_kernel_traitsILi128ELi64ELi128ELi8ES3_EELb0ELb1ELb0ELb0ELb1ELb1ELb1EEEvNS_16Flash_bwd_paramsE,"",@"SHT_CUDA_INFO"
	.sectionflags	@""
	.align	4


	//----- nvinfo : EIATTR_CUDA_API_VERSION
	.align		4
        /*0000*/ 	.byte	0x04, 0x37
        /*0002*/ 	.short	(.L_462 - .L_461)
.L_461:
        /*0004*/ 	.word	0x00000082


	//----- nvinfo : EIATTR_SW2861232_WAR
	.align		4
.L_462:
        /*0008*/ 	.byte	0x01, 0x35
	.zero		2


	//----- nvinfo : EIATTR_PARAM_CBANK
	.align		4
        /*000c*/ 	.byte	0x04, 0x0a
        /*000e*/ 	.short	(.L_464 - .L_463)
	.align		4
.L_463:
        /*0010*/ 	.word	index@(.nv.constant0._ZN5flash44flash_bwd_dq_dk_dv_loop_seqk_parallel_kernelI23Flash_bwd_kernel_traitsILi128ELi64ELi128ELi8ELi2ELi4ELi2ELb0ELb0EN7cutlass6half_tE19Flash_kernel_traitsILi128ELi64ELi128ELi8ES3_EELb0ELb1ELb0ELb0ELb1ELb1ELb1EEEvNS_16Flash_bwd_paramsE)
        /*0014*/ 	.short	0x0160
        /*0016*/ 	.short	0x0280


	//----- nvinfo : EIATTR_CBANK_PARAM_SIZE
	.align		4
.L_464:
        /*0018*/ 	.byte	0x03, 0x19
        /*001a*/ 	.short	0x0280


	//----- nvinfo : EIATTR_KPARAM_INFO
	.align		4
        /*001c*/ 	.byte	0x04, 0x17
        /*001e*/ 	.short	(.L_466 - .L_465)
.L_465:
        /*0020*/ 	.word	0x00000000
        /*0024*/ 	.short	0x0000
        /*0026*/ 	.short	0x0000
        /*0028*/ 	.byte	0x00, 0xf0, 0x01, 0x0a


	//----- nvinfo : EIATTR_MAXREG_COUNT
	.align		4
.L_466:
        /*002c*/ 	.byte	0x03, 0x1b
        /*002e*/ 	.short	0x00ff


	//----- nvinfo : EIATTR_NUM_BARRIERS
	.align		4
        /*0030*/ 	.byte	0x02, 0x4c
        /*0032*/ 	.byte	0x01
	.zero		1


	//----- nvinfo : EIATTR_ANNOTATIONS
	.align		4
        /*0034*/ 	.byte	0x04, 0x55
        /*0036*/ 	.short	(.L_468 - .L_467)


	//   ....[0]....
.L_467:
        /* <DEDUP_REMOVED lines=51> */


	//----- nvinfo : EIATTR_MERCURY_ISA_VERSION
	.align		4
.L_468:
        /*0350*/ 	.byte	0x03, 0x5f
        /*0352*/ 	.short	0x0000


	//----- nvinfo : EIATTR_EXIT_INSTR_OFFSETS
	.align		4
        /*0354*/ 	.byte	0x04, 0x1c
        /*0356*/ 	.short	(.L_470 - .L_469)


	//   ....[0]....
.L_469:
        /*0358*/ 	.word	0x000000a0


	//   ....[1]....
        /*035c*/ 	.word	0x00008890


	//----- nvinfo : EIATTR_CTAIDZ_USED
	.align		4
.L_470:
        /*0360*/ 	.byte	0x01, 0x04
	.zero		2


//--------------------- .nv.info._ZN5flash44flash_bwd_dq_dk_dv_loop_seqk_parallel_kernelI23Flash_bwd_kernel_traitsILi128ELi64ELi128ELi8ELi2ELi4ELi2ELb0ELb0EN7cutlass6half_tE19Flash_kernel_traitsILi128ELi64ELi128ELi8ES3_EELb1ELb1ELb0ELb0ELb0ELb1ELb0EEEvNS_16Flash_bwd_paramsE --------------------------
	.section	.nv.info._ZN5flash44flash_bwd_dq_dk_dv_loop_seqk_parallel_kernelI23Flash_bwd_kernel_traitsILi128ELi64ELi128ELi8ELi2ELi4ELi2ELb0ELb0EN7cutlass6half_tE19Flash_kernel_traitsILi128ELi64ELi128ELi8ES3_EELb1ELb1ELb0ELb0ELb0ELb1ELb0EEEvNS_16Flash_bwd_paramsE,"",@"SHT_CUDA_INFO"
	.sectionflags	@""
	.align	4


	//----- nvinfo : EIATTR_CUDA_API_VERSION
	.align		4
        /*0000*/ 	.byte	0x04, 0x37
        /*0002*/ 	.short	(.L_472 - .L_471)
.L_471:
        /*0004*/ 	.word	0x00000082


	//----- nvinfo : EIATTR_SW2861232_WAR
	.align		4
.L_472:
        /*0008*/ 	.byte	0x01, 0x35
	.zero		2


	//----- nvinfo : EIATTR_PARAM_CBANK
	.align		4
        /*000c*/ 	.byte	0x04, 0x0a
        /*000e*/ 	.short	(.L_474 - .L_473)
	.align		4
.L_473:
        /*0010*/ 	.word	index@(.nv.constant0._ZN5flash44flash_bwd_dq_dk_dv_loop_seqk_parallel_kernelI23Flash_bwd_kernel_traitsILi128ELi64ELi128ELi8ELi2ELi4ELi2ELb0ELb0EN7cutlass6half_tE19Flash_kernel_traitsILi128ELi64ELi128ELi8ES3_EELb1ELb1ELb0ELb0ELb0ELb1ELb0EEEvNS_16Flash_bwd_paramsE)
        /*0014*/ 	.short	0x0160
        /*0016*/ 	.short	0x0280


	//----- nvinfo : EIATTR_CBANK_PARAM_SIZE
	.align		4
.L_474:
        /*0018*/ 	.byte	0x03, 0x19
        /*001a*/ 	.short	0x0280


	//----- nvinfo : EIATTR_KPARAM_INFO
	.align		4
        /*001c*/ 	.byte	0x04, 0x17
        /*001e*/ 	.short	(.L_476 - .L_475)
.L_475:
        /*0020*/ 	.word	0x00000000
        /*0024*/ 	.short	0x0000
        /*0026*/ 	.short	0x0000
        /*0028*/ 	.byte	0x00, 0xf0, 0x01, 0x0a


	//----- nvinfo : EIATTR_MAXREG_COUNT
	.align		4
.L_476:
        /*002c*/ 	.byte	0x03, 0x1b
        /*002e*/ 	.short	0x00ff


	//----- nvinfo : EIATTR_NUM_BARRIERS
	.align		4
        /*0030*/ 	.byte	0x02, 0x4c
        /*0032*/ 	.byte	0x01
	.zero		1


	//----- nvinfo : EIATTR_ANNOTATIONS
	.align		4
        /*0034*/ 	.byte	0x04, 0x55
        /*0036*/ 	.short	(.L_478 - .L_477)


	//   ....[0]....
.L_477:
        /* <DEDUP_REMOVED lines=14> */


	//----- nvinfo : EIATTR_MERCURY_ISA_VERSION
	.align		4
.L_478:
        /*0108*/ 	.byte	0x03, 0x5f
        /*010a*/ 	.short	0x0000


	//----- nvinfo : EIATTR_EXIT_INSTR_OFFSETS
	.align		4
        /*010c*/ 	.byte	0x04, 0x1c
        /*010e*/ 	.short	(.L_480 - .L_479)


	//   ....[0]....
.L_479:
        /*0110*/ 	.word	0x000000a0


	//   ....[1]....
        /*0114*/ 	.word	0x0000ad20


	//----- nvinfo : EIATTR_CTAIDZ_USED
	.align		4
.L_480:
        /*0118*/ 	.byte	0x01, 0x04
	.zero		2


	//----- nvinfo : EIATTR_CRS_STACK_SIZE
	.align		4
        /*011c*/ 	.byte	0x04, 0x1e
        /*011e*/ 	.short	(.L_482 - .L_481)
.L_481:
        /*0120*/ 	.word	0x00000000
.L_482:


//--------------------- .nv.info._ZN5flash44flash_bwd_dq_dk_dv_loop_seqk_parallel_kernelI23Flash_bwd_kernel_traitsILi128ELi64ELi128ELi8ELi2ELi4ELi2ELb0ELb0EN7cutlass6half_tE19Flash_kernel_traitsILi128ELi64ELi128ELi8ES3_EELb0ELb1ELb0ELb0ELb0ELb1ELb1EEEvNS_16Flash_bwd_paramsE --------------------------
	.section	.nv.info._ZN5flash44flash_bwd_dq_dk_dv_loop_seqk_parallel_kernelI23Flash_bwd_kernel_traitsILi128ELi64ELi128ELi8ELi2ELi4ELi2ELb0ELb0EN7cutlass6half_tE19Flash_kernel_traitsILi128ELi64ELi128ELi8ES3_EELb0ELb1ELb0ELb0ELb0ELb1ELb1EEEvNS_16Flash_bwd_paramsE,"",@"SHT_CUDA_INFO"
	.sectionflags	@""
	.align	4


	//----- nvinfo : EIATTR_CUDA_API_VERSION
	.align		4
        /*0000*/ 	.byte	0x04, 0x37
        /*0002*/ 	.short	(.L_484 - .L_483)
.L_483:
        /*0004*/ 	.word	0x00000082


	//----- nvinfo : EIATTR_SW2861232_WAR
	.align		4
.L_484:
        /*0008*/ 	.byte	0x01, 0x35
	.zero		2


	//----- nvinfo : EIATTR_PARAM_CBANK
	.align		4
        /*000c*/ 	.byte	0x04, 0x0a
        /*000e*/ 	.short	(.L_486 - .L_485)
	.align		4
.L_485:
        /*0010*/ 	.word	index@(.nv.constant0._ZN5flash44flash_bwd_dq_dk_dv_loop_seqk_parallel_kernelI23Flash_bwd_kernel_traitsILi128ELi64ELi128ELi8ELi2ELi4ELi2ELb0ELb0EN7cutlass6half_tE19Flash_kernel_traitsILi128ELi64ELi128ELi8ES3_EELb0ELb1ELb0ELb0ELb0ELb1ELb1EEEvNS_16Flash_bwd_paramsE)
        /*0014*/ 	.short	0x0160
        /*0016*/ 	.short	0x0280


	//----- nvinfo : EIATTR_CBANK_PARAM_SIZE
	.align		4
.L_486:
        /*0018*/ 	.byte	0x03, 0x19
        /*001a*/ 	.short	0x0280


	//----- nvinfo : EIATTR_KPARAM_INFO
	.align		4
        /*001c*/ 	.byte	0x04, 0x17
        /*001e*/ 	.short	(.L_488 - .L_487)
.L_487:
        /*0020*/ 	.word	0x00000000
        /*0024*/ 	.short	0x0000
        /*0026*/ 	.short	0x0000
        /*0028*/ 	.byte	0x00, 0xf0, 0x01, 0x0a


	//----- nvinfo : EIATTR_MAXREG_COUNT
	.align		4
.L_488:
        /*002c*/ 	.byte	0x03, 0x1b
        /*002e*/ 	.short	0x00ff


	//----- nvinfo : EIATTR_NUM_BARRIERS
	.align		4
        /*0030*/ 	.byte	0x02, 0x4c
        /*0032*/ 	.byte	0x01
	.zero		1


	//----- nvinfo : EIATTR_ANNOTATIONS
	.align		4
        /*0034*/ 	.byte	0x04, 0x55
        /*0036*/ 	.short	(.L_490 - .L_489)


	//   ....[0]....
.L_489:
        /* <DEDUP_REMOVED lines=49> */


	//----- nvinfo : EIATTR_MERCURY_ISA_VERSION
	.align		4
.L_490:
        /*0338*/ 	.byte	0x03, 0x5f
        /*033a*/ 	.short	0x0000


	//----- nvinfo : EIATTR_EXIT_INSTR_OFFSETS
	.align		4
        /*033c*/ 	.byte	0x04, 0x1c
        /*033e*/ 	.short	(.L_492 - .L_491)


	//   ....[0]....
.L_491:
        /*0340*/ 	.word	0x000000a0


	//   ....[1]....
        /*0344*/ 	.word	0x0000a9a0


	//----- nvinfo : EIATTR_CTAIDZ_USED
	.align		4
.L_492:
        /*0348*/ 	.byte	0x01, 0x04
	.zero		2


	//----- nvinfo : EIATTR_CRS_STACK_SIZE
	.align		4
        /*034c*/ 	.byte	0x04, 0x1e
        /*034e*/ 	.short	(.L_494 - .L_493)
.L_493:
        /*0350*/ 	.word	0x00000000
.L_494:


//--------------------- .nv.info._ZN5flash44flash_bwd_dq_dk_dv_loop_seqk_parallel_kernelI23Flash_bwd_kernel_traitsILi128ELi64ELi128ELi8ELi2ELi4ELi2ELb0ELb0EN7cutlass6half_tE19Flash_kernel_traitsILi128ELi64ELi128ELi8ES3_EELb1ELb1ELb0ELb1ELb0ELb0ELb0EEEvNS_16Flash_bwd_paramsE --------------------------
	.section	.nv.info._ZN5flash44flash_bwd_dq_dk_dv_loop_seqk_parallel_kernelI23Flash_bwd_kernel_traitsILi128ELi64ELi128ELi8ELi2ELi4ELi2ELb0ELb0EN7cutlass6half_tE19Flash_kernel_traitsILi128ELi64ELi128ELi8ES3_EELb1ELb1ELb0ELb1ELb0ELb0ELb0EEEvNS_16Flash_bwd_paramsE,"",@"SHT_CUDA_INFO"
	.sectionflags	@""
	.align	4


	//----- nvinfo : EIATTR_CUDA_API_VERSION
	.align		4
        /*0000*/ 	.byte	0x04, 0x37
        /*0002*/ 	.short	(.L_496 - .L_495)
.L_495:
        /*0004*/ 	.word	0x00000082


	//----- nvinfo : EIATTR_SW2861232_WAR
	.align		4
.L_496:
        /*0008*/ 	.byte	0x01, 0x35
	.zero		2


	//----- nvinfo : EIATTR_PARAM_CBANK
	.align		4
        /*000c*/ 	.byte	0x04, 0x0a
        /*000e*/ 	.short	(.L_498 - .L_497)
	.align		4
.L_497:
        /*0010*/ 	.word	index@(.nv.constant0._ZN5flash44flash_bwd_dq_dk_dv_loop_seqk_parallel_kernelI23Flash_bwd_kernel_traitsILi128ELi64ELi128ELi8ELi2ELi4ELi2ELb0ELb0EN7cutlass6half_tE19Flash_kernel_traitsILi128ELi64ELi128ELi8ES3_EELb1ELb1ELb0ELb1ELb0ELb0ELb0EEEvNS_16Flash_bwd_paramsE)
        /*0014*/ 	.short	0x0160
        /*0016*/ 	.short	0x0280


	//----- nvinfo : EIATTR_CBANK_PARAM_SIZE
	.align		4
.L_498:
        /*0018*/ 	.byte	0x03, 0x19
        /*001a*/ 	.short	0x0280


	//----- nvinfo : EIATTR_KPARAM_INFO
	.align		4
        /*001c*/ 	.byte	0x04, 0x17
        /*001e*/ 	.short	(.L_500 - .L_499)
.L_499:
        /*0020*/ 	.word	0x00000000
        /*0024*/ 	.short	0x0000
        /*0026*/ 	.short	0x0000
        /*0028*/ 	.byte	0x00, 0xf0, 0x01, 0x0a


	//----- nvinfo : EIATTR_MAXREG_COUNT
	.align		4
.L_500:
        /*002c*/ 	.byte	0x03, 0x1b
        /*002e*/ 	.short	0x00ff


	//----- nvinfo : EIATTR_NUM_BARRIERS
	.align		4
        /*0030*/ 	.byte	0x02, 0x4c
        /*0032*/ 	.byte	0x01
	.zero		1


	//----- nvinfo : EIATTR_ANNOTATIONS
	.align		4
        /*0034*/ 	.byte	0x04, 0x55
        /*0036*/ 	.short	(.L_502 - .L_501)


	//   ....[0]....
.L_501:
        /* <DEDUP_REMOVED lines=36> */


	//----- nvinfo : EIATTR_MERCURY_ISA_VERSION
	.align		4
.L_502:
        /*0260*/ 	.byte	0x03, 0x5f
        /*0262*/ 	.short	0x0000


	//----- nvinfo : EIATTR_EXIT_INSTR_OFFSETS
	.align		4
        /*0264*/ 	.byte	0x04, 0x1c
        /*0266*/ 	.short	(.L_504 - .L_503)


	//   ....[0]....
.L_503:
        /*0268*/ 	.word	0x000000a0


	//   ....[1]....
        /*026c*/ 	.word	0x0000c480


	//----- nvinfo : EIATTR_CTAIDZ_USED
	.align		4
.L_504:
        /*0270*/ 	.byte	0x01, 0x04
	.zero		2


	//----- nvinfo : EIATTR_CRS_STACK_SIZE
	.align		4
        /*0274*/ 	.byte	0x04, 0x1e
        /*0276*/ 	.short	(.L_506 - .L_505)
.L_505:
        /*0278*/ 	.word	0x00000000
.L_506:


//--------------------- .nv.info._ZN5flash44flash_bwd_dq_dk_dv_loop_seqk_parallel_kernelI23Flash_bwd_kernel_traitsILi128ELi64ELi128ELi8ELi2ELi4ELi2ELb0ELb0EN7cutlass6half_tE19Flash_kernel_traitsILi128ELi64ELi128ELi8ES3_EELb0ELb1ELb0ELb1ELb0ELb0ELb1EEEvNS_16Flash_bwd_paramsE --------------------------
	.section	.nv.info._ZN5flash44flash_bwd_dq_dk_dv_loop_seqk_parallel_kernelI23Flash_bwd_kernel_traitsILi128ELi64ELi128ELi8ELi2ELi4ELi2ELb0ELb0EN7cutlass6half_tE19Flash_kernel_traitsILi128ELi64ELi128ELi8ES3_EELb0ELb1ELb0ELb1ELb0ELb0ELb1EEEvNS_16Flash_bwd_paramsE,"",@"SHT_CUDA_INFO"
	.sectionflags	@""
	.align	4


	//----- nvinfo : EIATTR_CUDA_API_VERSION
	.align		4
        /*0000*/ 	.byte	0x04, 0x37
        /*0002*/ 	.short	(.L_508 - .L_507)
.L_507:
        /*0004*/ 	.word	0x00000082


	//----- nvinfo : EIATTR_SW2861232_WAR
	.align		4
.L_508:
        /*0008*/ 	.byte	0x01, 0x35
	.zero		2


	//----- nvinfo : EIATTR_PARAM_CBANK
	.align		4
        /*000c*/ 	.byte	0x04, 0x0a
        /*000e*/ 	.short	(.L_510 - .L_509)
	.align		4
.L_509:
        /*0010*/ 	.word	index@(.nv.constant0._ZN5flash44flash_bwd_dq_dk_dv_loop_seqk_parallel_kernelI23Flash_bwd_kernel_traitsILi128ELi64ELi128ELi8ELi2ELi4ELi2ELb0ELb0EN7cutlass6half_tE19Flash_kernel_traitsILi128ELi64ELi128ELi8ES3_EELb0ELb1ELb0ELb1ELb0ELb0ELb1EEEvNS_16Flash_bwd_paramsE)
        /*0014*/ 	.short	0x0160
        /*0016*/ 	.short	0x0280


	//----- nvinfo : EIATTR_CBANK_PARAM_SIZE
	.align		4
.L_510:
        /*0018*/ 	.byte	0x03, 0x19
        /*001a*/ 	.short	0x0280


	//----- nvinfo : EIATTR_KPARAM_INFO
	.align		4
        /*001c*/ 	.byte	0x04, 0x17
        /*001e*/ 	.short	(.L_512 - .L_511)
.L_511:
        /*0020*/ 	.word	0x00000000
        /*0024*/ 	.short	0x0000
        /*0026*/ 	.short	0x0000
        /*0028*/ 	.byte	0x00, 0xf0, 0x01, 0x0a


	//----- nvinfo : EIATTR_MAXREG_COUNT
	.align		4
.L_512:
        /*002c*/ 	.byte	0x03, 0x1b
        /*002e*/ 	.short	0x00ff


	//----- nvinfo : EIATTR_NUM_BARRIERS
	.align		4
        /*0030*/ 	.byte	0x02, 0x4c
        /*0032*/ 	.byte	0x01
	.zero		1


	//----- nvinfo : EIATTR_ANNOTATIONS
	.align		4
        /*0034*/ 	.byte	0x04, 0x55
        /*0036*/ 	.short	(.L_514 - .L_513)


	//   ....[0]....
.L_513:
        /* <DEDUP_REMOVED lines=56> */


	//----- nvinfo : EIATTR_MERCURY_ISA_VERSION
	.align		4
.L_514:
        /*03a8*/ 	.byte	0x03, 0x5f
        /*03aa*/ 	.short	0x0000


	//----- nvinfo : EIATTR_EXIT_INSTR_OFFSETS
	.align		4
        /*03ac*/ 	.byte	0x04, 0x1c
        /*03ae*/ 	.short	(.L_516 - .L_515)


	//   ....[0]....
.L_515:
        /*03b0*/ 	.word	0x000000a0


	//   ....[1]....
        /*03b4*/ 	.word	0x0000bd00


	//----- nvinfo : EIATTR_CTAIDZ_USED
	.align		4
.L_516:
        /*03b8*/ 	.byte	0x01, 0x04
	.zero		2


	//----- nvinfo : EIATTR_CRS_STACK_SIZE
	.align		4
        /*03bc*/ 	.byte	0x04, 0x1e
        /*03be*/ 	.short	(.L_518 - .L_517)
.L_517:
        /*03c0*/ 	.word	0x00000000
.L_518:


//--------------------- .nv.info._ZN5flash25flash_bwd_dot_do_o_kernelILb0E23Flash_bwd_kernel_traitsILi128ELi64ELi128ELi8ELi2ELi4ELi2ELb0ELb0EN7cutlass6half_tE19Flash_kernel_traitsILi128ELi64ELi128ELi8ES3_EEEEvNS_16Flash_bwd_paramsE --------------------------
	.section	.nv.info._ZN5flash25flash_bwd_dot_do_o_kernelILb0E23Flash_bwd_kernel_traitsILi128ELi64ELi128ELi8ELi2ELi4ELi2ELb0ELb0EN7cutlass6half_tE19Flash_kernel_traitsILi128ELi64ELi128ELi8ES3_EEEEvNS_16Flash_bwd_paramsE,"",@"SHT_CUDA_INFO"
	.sectionflags	@""
	.align	4


	//----- nvinfo : EIATTR_CUDA_API_VERSION
	.align		4
        /*0000*/ 	.byte	0x04, 0x37
        /*0002*/ 	.short	(.L_520 - .L_519)
.L_519:
        /*0004*/ 	.word	0x00000082


	//----- nvinfo : EIATTR_SW2861232_WAR
	.align		4
.L_520:
        /*0008*/ 	.byte	0x01, 0x35
	.zero		2


	//----- nvinfo : EIATTR_PARAM_CBANK
	.align		4
        /*000c*/ 	.byte	0x04, 0x0a
        /*000e*/ 	.short	(.L_522 - .L_521)
	.align		4
.L_521:
        /*0010*/ 	.word	index@(.nv.constant0._ZN5flash25flash_bwd_dot_do_o_kernelILb0E23Flash_bwd_kernel_traitsILi128ELi64ELi128ELi8ELi2ELi4ELi2ELb0ELb0EN7cutlass6half_tE19Flash_kernel_traitsILi128ELi64ELi128ELi8ES3_EEEEvNS_16Flash_bwd_paramsE)
        /*0014*/ 	.short	0x0160
        /*0016*/ 	.short	0x0280


	//----- nvinfo : EIATTR_CBANK_PARAM_SIZE
	.align		4
.L_522:
        /*0018*/ 	.byte	0x03, 0x19
        /*001a*/ 	.short	0x0280


	//----- nvinfo : EIATTR_KPARAM_INFO
	.align		4
        /*001c*/ 	.byte	0x04, 0x17
        /*001e*/ 	.short	(.L_524 - .L_523)
.L_523:
        /*0020*/ 	.word	0x00000000
        /*0024*/ 	.short	0x0000
        /*0026*/ 	.short	0x0000
        /*0028*/ 	.byte	0x00, 0xf0, 0x01, 0x0a


	//----- nvinfo : EIATTR_MAXREG_COUNT
	.align		4
.L_524:
        /*002c*/ 	.byte	0x03, 0x1b
        /*002e*/ 	.short	0x00ff


	//----- nvinfo : EIATTR_MERCURY_ISA_VERSION
	.align		4
        /*0030*/ 	.byte	0x03, 0x5f
        /*0032*/ 	.short	0x0000


	//----- nvinfo : EIATTR_COOP_GROUP_MASK_REGIDS
	.align		4
        /*0034*/ 	.byte	0x04, 0x29
        /*0036*/ 	.short	(.L_526 - .L_525)


	//   ....[0]....
.L_525:
        /*0038*/ 	.word	0xffffffff


	//   ....[1]....
        /*003c*/ 	.word	0xffffffff


	//   ....[2]....
        /*0040*/ 	.word	0xffffffff


	//   ....[3]....
        /*0044*/ 	.word	0xffffffff


	//   ....[4]....
        /*0048*/ 	.word	0xffffffff


	//   ....[5]....
        /*004c*/ 	.word	0xffffffff


	//----- nvinfo : EIATTR_COOP_GROUP_INSTR_OFFSETS
	.align		4
.L_526:
        /*0050*/ 	.byte	0x04, 0x28
        /*0052*/ 	.short	(.L_528 - .L_527)


	//   ....[0]....
.L_527:
        /*0054*/ 	.word	0x00001080


	//   ....[1]....
        /*0058*/ 	.word	0x000010f0


	//   ....[2]....
        /*005c*/ 	.word	0x00001110


	//   ....[3]....
        /*0060*/ 	.word	0x00001130


	//   ....[4]....
        /*0064*/ 	.word	0x00001160


	//   ....[5]....
        /*0068*/ 	.word	0x00001190


	//----- nvinfo : EIATTR_EXIT_INSTR_OFFSETS
	.align		4
.L_528:
        /*006c*/ 	.byte	0x04, 0x1c
        /*006e*/ 	.short	(.L_530 - .L_529)


	//   ....[0]....
.L_529:
        /*0070*/ 	.word	0x000000f0


	//   ....[1]....
        /*0074*/ 	.word	0x000011e0


	//   ....[2]....
        /*0078*/ 	.word	0x00001210


	//----- nvinfo : EIATTR_CTAIDZ_USED
	.align		4
.L_530:
        /*007c*/ 	.byte	0x01, 0x04
	.zero		2


	//----- nvinfo : EIATTR_CRS_STACK_SIZE
	.align		4
        /*0080*/ 	.byte	0x04, 0x1e
        /*0082*/ 	.short	(.L_532 - .L_531)
.L_531:
        /*0084*/ 	.word	0x00000000
.L_532:


//--------------------- .nv.info._ZN5flash25flash_bwd_dot_do_o_kernelILb1E23Flash_bwd_kernel_traitsILi128ELi64ELi128ELi8ELi2ELi4ELi2ELb0ELb0EN7cutlass6half_tE19Flash_kernel_traitsILi128ELi64ELi128ELi8ES3_EEEEvNS_16Flash_bwd_paramsE --------------------------
	.section	.nv.info._ZN5flash25flash_bwd_dot_do_o_kernelILb1E23Flash_bwd_kernel_traitsILi128ELi64ELi128ELi8ELi2ELi4ELi2ELb0ELb0EN7cutlass6half_tE19Flash_kernel_traitsILi128ELi64ELi128ELi8ES3_EEEEvNS_16Flash_bwd_paramsE,"",@"SHT_CUDA_INFO"
	.sectionflags	@""
	.align	4


	//----- nvinfo : EIATTR_CUDA_API_VERSION
	.align		4
        /*0000*/ 	.byte	0x04, 0x37
        /*0002*/ 	.short	(.L_534 - .L_533)
.L_533:
        /*0004*/ 	.word	0x00000082


	//----- nvinfo : EIATTR_SW2861232_WAR
	.align		4
.L_534:
        /*0008*/ 	.byte	0x01, 0x35
	.zero		2


	//----- nvinfo : EIATTR_PARAM_CBANK
	.align		4
        /*000c*/ 	.byte	0x04, 0x0a
        /*000e*/ 	.short	(.L_536 - .L_535)
	.align		4
.L_535:
        /*0010*/ 	.word	index@(.nv.constant0._ZN5flash25flash_bwd_dot_do_o_kernelILb1E23Flash_bwd_kernel_traitsILi128ELi64ELi128ELi8ELi2ELi4ELi2ELb0ELb0EN7cutlass6half_tE19Flash_kernel_traitsILi128ELi64ELi128ELi8ES3_EEEEvNS_16Flash_bwd_paramsE)
        /*0014*/ 	.short	0x0160
        /*0016*/ 	.short	0x0280


	//----- nvinfo : EIATTR_CBANK_PARAM_SIZE
	.align		4
.L_536:
        /*0018*/ 	.byte	0x03, 0x19
        /*001a*/ 	.short	0x0280


	//----- nvinfo : EIATTR_KPARAM_INFO
	.align		4
        /*001c*/ 	.byte	0x04, 0x17
        /*001e*/ 	.short	(.L_538 - .L_537)
.L_537:
        /*0020*/ 	.word	0x00000000
        /*0024*/ 	.short	0x0000
        /*0026*/ 	.short	0x0000
        /*0028*/ 	.byte	0x00, 0xf0, 0x01, 0x0a


	//----- nvinfo : EIATTR_MAXREG_COUNT
	.align		4
.L_538:
        /*002c*/ 	.byte	0x03, 0x1b
        /*002e*/ 	.short	0x00ff


	//----- nvinfo : EIATTR_MERCURY_ISA_VERSION
	.align		4
        /*0030*/ 	.byte	0x03, 0x5f
        /*0032*/ 	.short	0x0000


	//----- nvinfo : EIATTR_COOP_GROUP_MASK_REGIDS
	.align		4
        /*0034*/ 	.byte	0x04, 0x29
        /*0036*/ 	.short	(.L_540 - .L_539)


	//   ....[0]....
.L_539:
        /*0038*/ 	.word	0xffffffff


	//   ....[1]....
        /*003c*/ 	.word	0xffffffff


	//   ....[2]....
        /*0040*/ 	.word	0xffffffff


	//   ....[3]....
        /*0044*/ 	.word	0xffffffff


	//   ....[4]....
        /*0048*/ 	.word	0xffffffff


	//   ....[5]....
        /*004c*/ 	.word	0xffffffff


	//----- nvinfo : EIATTR_COOP_GROUP_INSTR_OFFSETS
	.align		4
.L_540:
        /*0050*/ 	.byte	0x04, 0x28
        /*0052*/ 	.short	(.L_542 - .L_541)


	//   ....[0]....
.L_541:
        /*0054*/ 	.word	0x000013d0


	//   ....[1]....
        /*0058*/ 	.word	0x00001400


	//   ....[2]....
        /*005c*/ 	.word	0x00001460


	//   ....[3]....
        /*0060*/ 	.word	0x00001470


	//   ....[4]....
        /*0064*/ 	.word	0x000014b0


	//   ....[5]....
        /*0068*/ 	.word	0x000014c0


	//----- nvinfo : EIATTR_EXIT_INSTR_OFFSETS
	.align		4
.L_542:
        /*006c*/ 	.byte	0x04, 0x1c
        /*006e*/ 	.short	(.L_544 - .L_543)


	//   ....[0]....
.L_543:
        /*0070*/ 	.word	0x000000f0


	//   ....[1]....
        /*0074*/ 	.word	0x00001610


	//----- nvinfo : EIATTR_CTAIDZ_USED
	.align		4
.L_544:
        /*0078*/ 	.byte	0x01, 0x04
	.zero		2


	//----- nvinfo : EIATTR_CRS_STACK_SIZE
	.align		4
        /*007c*/ 	.byte	0x04, 0x1e
        /*007e*/ 	.short	(.L_546 - .L_545)
.L_545:
        /*0080*/ 	.word	0x00000000
.L_546:


//--------------------- .nv.callgraph             --------------------------
	.section	.nv.callgraph,"",@"SHT_CUDA_CALLGRAPH"
	.align	4
	.sectionentsize	8
	.align		4
        /*0000*/ 	.word	0x00000000
	.align		4
        /*0004*/ 	.word	0xffffffff
	.align		4
        /*0008*/ 	.word	0x00000000
	.align		4
        /*000c*/ 	.word	0xfffffffe
	.align		4
        /*0010*/ 	.word	0x00000000
	.align		4
        /*0014*/ 	.word	0xfffffffd
	.align		4
        /*0018*/ 	.word	0x00000000
	.align		4
        /*001c*/ 	.word	0xfffffffc


//--------------------- .nv.rel.action            --------------------------
	.section	.nv.rel.action,"",@"SHT_CUDA_RELOCINFO"
	.align	8
	.sectionentsize	8
        /*0000*/ 	.byte	0x73, 0x00, 0x00, 0x00, 0x00, 0x00, 0x00, 0x00, 0x00, 0x00, 0x00, 0x11, 0x25, 0x00, 0x05, 0x36


//--------------------- .nv.constant4             --------------------------
	.section	.nv.constant4,"a",@progbits
	.align	8
	.align		8
.nv.constant4:
        /*0000*/ 	.dword	_ZN73_INTERNAL_70c7535a_37_flash_bwd_hdim128_fp16_causal_sm80_cu_9afb97bd_33094cuda3std3__45__cpo5beginE
	.align		8
        /*0008*/ 	.dword	_ZN73_INTERNAL_70c7535a_37_flash_bwd_hdim128_fp16_causal_sm80_cu_9afb97bd_33094cuda3std3__45__cpo3endE
	.align		8
        /*0010*/ 	.dword	_ZN73_INTERNAL_70c7535a_37_flash_bwd_hdim128_fp16_causal_sm80_cu_9afb97bd_33094cuda3std3__45__cpo6cbeginE
	.align		8
        /*0018*/ 	.dword	_ZN73_INTERNAL_70c7535a_37_flash_bwd_hdim128_fp16_causal_sm80_cu_9afb97bd_33094cuda3std3__45__cpo4cendE
	.align		8
        /*0020*/ 	.dword	_ZN73_INTERNAL_70c7535a_37_flash_bwd_hdim128_fp16_causal_sm80_cu_9afb97bd_33094cuda3std3__475_GLOBAL__N__70c7535a_37_flash_bwd_hdim128_fp16_causal_sm80_cu_9afb97bd_33096ignoreE
	.align		8
        /*0028*/ 	.dword	_ZN73_INTERNAL_70c7535a_37_flash_bwd_hdim128_fp16_causal_sm80_cu_9afb97bd_33094cuda3std3__419piecewise_constructE
	.align		8
        /*0030*/ 	.dword	_ZN73_INTERNAL_70c7535a_37_flash_bwd_hdim128_fp16_causal_sm80_cu_9afb97bd_33094cuda3std3__48in_placeE
	.align		8
        /*0038*/ 	.dword	_ZN73_INTERNAL_70c7535a_37_flash_bwd_hdim128_fp16_causal_sm80_cu_9afb97bd_33094cuda3std6ranges3__45__cpo4swapE
	.align		8
        /*0040*/ 	.dword	_ZN73_INTERNAL_70c7535a_37_flash_bwd_hdim128_fp16_causal_sm80_cu_9afb97bd_33094cuda3std6ranges3__45__cpo9iter_moveE
	.align		8
        /*0048*/ 	.dword	_ZN73_INTERNAL_70c7535a_37_flash_bwd_hdim128_fp16_causal_sm80_cu_9afb97bd_33094cute7productE
	.align		8
        /*0050*/ 	.dword	_ZN73_INTERNAL_70c7535a_37_flash_bwd_hdim128_fp16_causal_sm80_cu_9afb97bd_33094cute1_E


//--------------------- .nv.constant0._ZN5flash44flash_bwd_dq_dk_dv_loop_seqk_parallel_kernelI23Flash_bwd_kernel_traitsILi128ELi64ELi64ELi8ELi4ELi2ELi2ELb1ELb0EN7cutlass6half_tE19Flash_kernel_traitsILi128ELi64ELi64ELi8ES3_EELb0ELb1ELb0ELb0ELb0ELb0ELb0EEEvNS_16Flash_bwd_paramsE --------------------------
	.section	.nv.constant0._ZN5flash44flash_bwd_dq_dk_dv_loop_seqk_parallel_kernelI23Flash_bwd_kernel_traitsILi128ELi64ELi64ELi8ELi4ELi2ELi2ELb1ELb0EN7cutlass6half_tE19Flash_kernel_traitsILi128ELi64ELi64ELi8ES3_EELb0ELb1ELb0ELb0ELb0ELb0ELb0EEEvNS_16Flash_bwd_paramsE,"a",@progbits
	.sectionflags	@""
	.align	4
.nv.constant0._ZN5flash44flash_bwd_dq_dk_dv_loop_seqk_parallel_kernelI23Flash_bwd_kernel_traitsILi128ELi64ELi64ELi8ELi4ELi2ELi2ELb1ELb0EN7cutlass6half_tE19Flash_kernel_traitsILi128ELi64ELi64ELi8ES3_EELb0ELb1ELb0ELb0ELb0ELb0ELb0EEEvNS_16Flash_bwd_paramsE:
	.zero		992


//--------------------- .nv.constant0._ZN5flash44flash_bwd_dq_dk_dv_loop_seqk_parallel_kernelI23Flash_bwd_kernel_traitsILi128ELi64ELi64ELi8ELi4ELi2ELi2ELb1ELb0EN7cutlass6half_tE19Flash_kernel_traitsILi128ELi64ELi64ELi8ES3_EELb0ELb1ELb0ELb0ELb1ELb1ELb0EEEvNS_16Flash_bwd_paramsE --------------------------
	.section	.nv.constant0._ZN5flash44flash_bwd_dq_dk_dv_loop_seqk_parallel_kernelI23Flash_bwd_kernel_traitsILi128ELi64ELi64ELi8ELi4ELi2ELi2ELb1ELb0EN7cutlass6half_tE19Flash_kernel_traitsILi128ELi64ELi64ELi8ES3_EELb0ELb1ELb0ELb0ELb1ELb1ELb0EEEvNS_16Flash_bwd_paramsE,"a",@progbits
	.sectionflags	@""
	.align	4
.nv.constant0._ZN5flash44flash_bwd_dq_dk_dv_loop_seqk_parallel_kernelI23Flash_bwd_kernel_traitsILi128ELi64ELi64ELi8ELi4ELi2ELi2ELb1ELb0EN7cutlass6half_tE19Flash_kernel_traitsILi128ELi64ELi64ELi8ES3_EELb0ELb1ELb0ELb0ELb1ELb1ELb0EEEvNS_16Flash_bwd_paramsE:
	.zero		992


//--------------------- .nv.constant0._ZN5flash44flash_bwd_dq_dk_dv_loop_seqk_parallel_kernelI23Flash_bwd_kernel_traitsILi128ELi64ELi64ELi8ELi4ELi2ELi2ELb1ELb0EN7cutlass6half_tE19Flash_kernel_traitsILi128ELi64ELi64ELi8ES3_EELb0ELb1ELb0ELb0ELb0ELb1ELb0EEEvNS_16Flash_bwd_paramsE --------------------------
	.section	.nv.constant0._ZN5flash44flash_bwd_dq_dk_dv_loop_seqk_parallel_kernelI23Flash_bwd_kernel_traitsILi128ELi64ELi64ELi8ELi4ELi2ELi2ELb1ELb0EN7cutlass6half_tE19Flash_kernel_traitsILi128ELi64ELi64ELi8ES3_EELb0ELb1ELb0ELb0ELb0ELb1ELb0EEEvNS_16Flash_bwd_paramsE,"a",@progbits
	.sectionflags	@""
	.align	4
.nv.constant0._ZN5flash44flash_bwd_dq_dk_dv_loop_seqk_parallel_kernelI23Flash_bwd_kernel_traitsILi128ELi64ELi64ELi8ELi4ELi2ELi2ELb1ELb0EN7cutlass6half_tE19Flash_kernel_traitsILi128ELi64ELi64ELi8ES3_EELb0ELb1ELb0ELb0ELb0ELb1ELb0EEEvNS_16Flash_bwd_paramsE:
	.zero		992


//--------------------- .nv.constant0._ZN5flash44flash_bwd_dq_dk_dv_loop_seqk_parallel_kernelI23Flash_bwd_kernel_traitsILi128ELi64ELi64ELi8ELi4ELi2ELi2ELb1ELb0EN7cutlass6half_tE19Flash_kernel_traitsILi128ELi64ELi64ELi8ES3_EELb0ELb1ELb0ELb1ELb0ELb0ELb0EEEvNS_16Flash_bwd_paramsE --------------------------
	.section	.nv.constant0._ZN5flash44flash_bwd_dq_dk_dv_loop_seqk_parallel_kernelI23Flash_bwd_kernel_traitsILi128ELi64ELi64ELi8ELi4ELi2ELi2ELb1ELb0EN7cutlass6half_tE19Flash_kernel_traitsILi128ELi64ELi64ELi8ES3_EELb0ELb1ELb0ELb1ELb0ELb0ELb0EEEvNS_16Flash_bwd_paramsE,"a",@progbits
	.sectionflags	@""
	.align	4
.nv.constant0._ZN5flash44flash_bwd_dq_dk_dv_loop_seqk_parallel_kernelI23Flash_bwd_kernel_traitsILi128ELi64ELi64ELi8ELi4ELi2ELi2ELb1ELb0EN7cutlass6half_tE19Flash_kernel_traitsILi128ELi64ELi64ELi8ES3_EELb0ELb1ELb0ELb1ELb0ELb0ELb0EEEvNS_16Flash_bwd_paramsE:
	.zero		992


//--------------------- .nv.constant0._ZN5flash44flash_bwd_dq_dk_dv_loop_seqk_parallel_kernelI23Flash_bwd_kernel_traitsILi128ELi64ELi128ELi8ELi2ELi4ELi2ELb0ELb0EN7cutlass6half_tE19Flash_kernel_traitsILi128ELi64ELi128ELi8ES3_EELb0ELb1ELb0ELb0ELb0ELb0ELb0EEEvNS_16Flash_bwd_paramsE --------------------------
	.section	.nv.constant0._ZN5flash44flash_bwd_dq_dk_dv_loop_seqk_parallel_kernelI23Flash_bwd_kernel_traitsILi128ELi64ELi128ELi8ELi2ELi4ELi2ELb0ELb0EN7cutlass6half_tE19Flash_kernel_traitsILi128ELi64ELi128ELi8ES3_EELb0ELb1ELb0ELb0ELb0ELb0ELb0EEEvNS_16Flash_bwd_paramsE,"a",@progbits
	.sectionflags	@""
	.align	4
.nv.constant0._ZN5flash44flash_bwd_dq_dk_dv_loop_seqk_parallel_kernelI23Flash_bwd_kernel_traitsILi128ELi64ELi128ELi8ELi2ELi4ELi2ELb0ELb0EN7cutlass6half_tE19Flash_kernel_traitsILi128ELi64ELi128ELi8ES3_EELb0ELb1ELb0ELb0ELb0ELb0ELb0EEEvNS_16Flash_bwd_paramsE:
	.zero		992


//--------------------- .nv.constant0._ZN5flash44flash_bwd_dq_dk_dv_loop_seqk_parallel_kernelI23Flash_bwd_kernel_traitsILi128ELi64ELi128ELi8ELi2ELi4ELi2ELb0ELb0EN7cutlass6half_tE19Flash_kernel_traitsILi128ELi64ELi128ELi8ES3_EELb0ELb1ELb0ELb0ELb1ELb1ELb0EEEvNS_16Flash_bwd_paramsE --------------------------
	.section	.nv.constant0._ZN5flash44flash_bwd_dq_dk_dv_loop_seqk_parallel_kernelI23Flash_bwd_kernel_traitsILi128ELi64ELi128ELi8ELi2ELi4ELi2ELb0ELb0EN7cutlass6half_tE19Flash_kernel_traitsILi128ELi64ELi128ELi8ES3_EELb0ELb1ELb0ELb0ELb1ELb1ELb0EEEvNS_16Flash_bwd_paramsE,"a",@progbits
	.sectionflags	@""
	.align	4
.nv.constant0._ZN5flash44flash_bwd_dq_dk_dv_loop_seqk_parallel_kernelI23Flash_bwd_kernel_traitsILi128ELi64ELi128ELi8ELi2ELi4ELi2ELb0ELb0EN7cutlass6half_tE19Flash_kernel_traitsILi128ELi64ELi128ELi8ES3_EELb0ELb1ELb0ELb0ELb1ELb1ELb0EEEvNS_16Flash_bwd_paramsE:
	.zero		992


//--------------------- .nv.constant0._ZN5flash44flash_bwd_dq_dk_dv_loop_seqk_parallel_kernelI23Flash_bwd_kernel_traitsILi128ELi64ELi128ELi8ELi2ELi4ELi2ELb0ELb0EN7cutlass6half_tE19Flash_kernel_traitsILi128ELi64ELi128ELi8ES3_EELb0ELb1ELb0ELb0ELb0ELb1ELb0EEEvNS_16Flash_bwd_paramsE --------------------------
	.section	.nv.constant0._ZN5flash44flash_bwd_dq_dk_dv_loop_seqk_parallel_kernelI23Flash_bwd_kernel_traitsILi128ELi64ELi128ELi8ELi2ELi4ELi2ELb0ELb0EN7cutlass6half_tE19Flash_kernel_traitsILi128ELi64ELi128ELi8ES3_EELb0ELb1ELb0ELb0ELb0ELb1ELb0EEEvNS_16Flash_bwd_paramsE,"a",@progbits
	.sectionflags	@""
	.align	4
.nv.constant0._ZN5flash44flash_bwd_dq_dk_dv_loop_seqk_parallel_kernelI23Flash_bwd_kernel_traitsILi128ELi64ELi128ELi8ELi2ELi4ELi2ELb0ELb0EN7cutlass6half_tE19Flash_kernel_traitsILi128ELi64ELi128ELi8ES3_EELb0ELb1ELb0ELb0ELb0ELb1ELb0EEEvNS_16Flash_bwd_paramsE:
	.zero		992


//--------------------- .nv.constant0._ZN5flash44flash_bwd_dq_dk_dv_loop_seqk_parallel_kernelI23Flash_bwd_kernel_traitsILi128ELi64ELi128ELi8ELi2ELi4ELi2ELb0ELb0EN7cutlass6half_tE19Flash_kernel_traitsILi128ELi64ELi128ELi8ES3_EELb0ELb1ELb0ELb1ELb0ELb0ELb0EEEvNS_16Flash_bwd_paramsE --------------------------
	.section	.nv.constant0._ZN5flash44flash_bwd_dq_dk_dv_loop_seqk_parallel_kernelI23Flash_bwd_kernel_traitsILi128ELi64ELi128ELi8ELi2ELi4ELi2ELb0ELb0EN7cutlass6half_tE19Flash_kernel_traitsILi128ELi64ELi128ELi8ES3_EELb0ELb1ELb0ELb1ELb0ELb0ELb0EEEvNS_16Flash_bwd_paramsE,"a",@progbits
	.sectionflags	@""
	.align	4
.nv.constant0._ZN5flash44flash_bwd_dq_dk_dv_loop_seqk_parallel_kernelI23Flash_bwd_kernel_traitsILi128ELi64ELi128ELi8ELi2ELi4ELi2ELb0ELb0EN7cutlass6half_tE19Flash_kernel_traitsILi128ELi64ELi128ELi8ES3_EELb0ELb1ELb0ELb1ELb0ELb0ELb0EEEvNS_16Flash_bwd_paramsE:
	.zero		992


//--------------------- .nv.constant0._ZN5flash27flash_bwd_convert_dq_kernelI23Flash_bwd_kernel_traitsILi128ELi64ELi64ELi8ELi4ELi2ELi2ELb1ELb0EN7cutlass6half_tE19Flash_kernel_traitsILi128ELi64ELi64ELi8ES3_EEEEvNS_16Flash_bwd_paramsEi --------------------------
	.section	.nv.constant0._ZN5flash27flash_bwd_convert_dq_kernelI23Flash_bwd_kernel_traitsILi128ELi64ELi64ELi8ELi4ELi2ELi2ELb1ELb0EN7cutlass6half_tE19Flash_kernel_traitsILi128ELi64ELi64ELi8ES3_EEEEvNS_16Flash_bwd_paramsEi,"a",@progbits
	.sectionflags	@""
	.align	4
.nv.constant0._ZN5flash27flash_bwd_convert_dq_kernelI23Flash_bwd_kernel_traitsILi128ELi64ELi64ELi8ELi4ELi2ELi2ELb1ELb0EN7cutlass6half_tE19Flash_kernel_traitsILi128ELi64ELi64ELi8ES3_EEEEvNS_16Flash_bwd_paramsEi:
	.zero		996


//--------------------- .nv.constant0._ZN5flash44flash_bwd_dq_dk_dv_loop_seqk_parallel_kernelI23Flash_bwd_kernel_traitsILi128ELi64ELi64ELi8ELi4ELi2ELi2ELb1ELb0EN7cutlass6half_tE19Flash_kernel_traitsILi128ELi64ELi64ELi8ES3_EELb1ELb1ELb0ELb0ELb0ELb0ELb0EEEvNS_16Flash_bwd_paramsE --------------------------
	.section	.nv.constant0._ZN5flash44flash_bwd_dq_dk_dv_loop_seqk_parallel_kernelI23Flash_bwd_kernel_traitsILi128ELi64ELi64ELi8ELi4ELi2ELi2ELb1ELb0EN7cutlass6half_tE19Flash_kernel_traitsILi128ELi64ELi64ELi8ES3_EELb1ELb1ELb0ELb0ELb0ELb0ELb0EEEvNS_16Flash_bwd_paramsE,"a",@progbits
	.sectionflags	@""
	.align	4
.nv.constant0._ZN5flash44flash_bwd_dq_dk_dv_loop_seqk_parallel_kernelI23Flash_bwd_kernel_traitsILi128ELi64ELi64ELi8ELi4ELi2ELi2ELb1ELb0EN7cutlass6half_tE19Flash_kernel_traitsILi128ELi64ELi64ELi8ES3_EELb1ELb1ELb0ELb0ELb0ELb0ELb0EEEvNS_16Flash_bwd_paramsE:
	.zero		992


//--------------------- .nv.constant0._ZN5flash44flash_bwd_dq_dk_dv_loop_seqk_parallel_kernelI23Flash_bwd_kernel_traitsILi128ELi64ELi64ELi8ELi4ELi2ELi2ELb1ELb0EN7cutlass6half_tE19Flash_kernel_traitsILi128ELi64ELi64ELi8ES3_EELb0ELb1ELb0ELb0ELb0ELb0ELb1EEEvNS_16Flash_bwd_paramsE --------------------------
	.section	.nv.constant0._ZN5flash44flash_bwd_dq_dk_dv_loop_seqk_parallel_kernelI23Flash_bwd_kernel_traitsILi128ELi64ELi64ELi8ELi4ELi2ELi2ELb1ELb0EN7cutlass6half_tE19Flash_kernel_traitsILi128ELi64ELi64ELi8ES3_EELb0ELb1ELb0ELb0ELb0ELb0ELb1EEEvNS_16Flash_bwd_paramsE,"a",@progbits
	.sectionflags	@""
	.align	4
.nv.constant0._ZN5flash44flash_bwd_dq_dk_dv_loop_seqk_parallel_kernelI23Flash_bwd_kernel_traitsILi128ELi64ELi64ELi8ELi4ELi2ELi2ELb1ELb0EN7cutlass6half_tE19Flash_kernel_traitsILi128ELi64ELi64ELi8ES3_EELb0ELb1ELb0ELb0ELb0ELb0ELb1EEEvNS_16Flash_bwd_paramsE:
	.zero		992


//--------------------- .nv.constant0._ZN5flash44flash_bwd_dq_dk_dv_loop_seqk_parallel_kernelI23Flash_bwd_kernel_traitsILi128ELi64ELi64ELi8ELi4ELi2ELi2ELb1ELb0EN7cutlass6half_tE19Flash_kernel_traitsILi128ELi64ELi64ELi8ES3_EELb1ELb1ELb0ELb0ELb1ELb1ELb0EEEvNS_16Flash_bwd_paramsE --------------------------
	.section	.nv.constant0._ZN5flash44flash_bwd_dq_dk_dv_loop_seqk_parallel_kernelI23Flash_bwd_kernel_traitsILi128ELi64ELi64ELi8ELi4ELi2ELi2ELb1ELb0EN7cutlass6half_tE19Flash_kernel_traitsILi128ELi64ELi64ELi8ES3_EELb1ELb1ELb0ELb0ELb1ELb1ELb0EEEvNS_16Flash_bwd_paramsE,"a",@progbits
	.sectionflags	@""
	.align	4
.nv.constant0._ZN5flash44flash_bwd_dq_dk_dv_loop_seqk_parallel_kernelI23Flash_bwd_kernel_traitsILi128ELi64ELi64ELi8ELi4ELi2ELi2ELb1ELb0EN7cutlass6half_tE19Flash_kernel_traitsILi128ELi64ELi64ELi8ES3_EELb1ELb1ELb0ELb0ELb1ELb1ELb0EEEvNS_16Flash_bwd_paramsE:
	.zero		992


//--------------------- .nv.constant0._ZN5flash44flash_bwd_dq_dk_dv_loop_seqk_parallel_kernelI23Flash_bwd_kernel_traitsILi128ELi64ELi64ELi8ELi4ELi2ELi2ELb1ELb0EN7cutlass6half_tE19Flash_kernel_traitsILi128ELi64ELi64ELi8ES3_EELb0ELb1ELb0ELb0ELb1ELb1ELb1EEEvNS_16Flash_bwd_paramsE --------------------------
	.section	.nv.constant0._ZN5flash44flash_bwd_dq_dk_dv_loop_seqk_parallel_kernelI23Flash_bwd_kernel_traitsILi128ELi64ELi64ELi8ELi4ELi2ELi2ELb1ELb0EN7cutlass6half_tE19Flash_kernel_traitsILi128ELi64ELi64ELi8ES3_EELb0ELb1ELb0ELb0ELb1ELb1ELb1EEEvNS_16Flash_bwd_paramsE,"a",@progbits
	.sectionflags	@""
	.align	4
.nv.constant0._ZN5flash44flash_bwd_dq_dk_dv_loop_seqk_parallel_kernelI23Flash_bwd_kernel_traitsILi128ELi64ELi64ELi8ELi4ELi2ELi2ELb1ELb0EN7cutlass6half_tE19Flash_kernel_traitsILi128ELi64ELi64ELi8ES3_EELb0ELb1ELb0ELb0ELb1ELb1ELb1EEEvNS_16Flash_bwd_paramsE:
	.zero		992


//--------------------- .nv.constant0._ZN5flash44flash_bwd_dq_dk_dv_loop_seqk_parallel_kernelI23Flash_bwd_kernel_traitsILi128ELi64ELi64ELi8ELi4ELi2ELi2ELb1ELb0EN7cutlass6half_tE19Flash_kernel_traitsILi128ELi64ELi64ELi8ES3_EELb1ELb1ELb0ELb0ELb0ELb1ELb0EEEvNS_16Flash_bwd_paramsE --------------------------
	.section	.nv.constant0._ZN5flash44flash_bwd_dq_dk_dv_loop_seqk_parallel_kernelI23Flash_bwd_kernel_traitsILi128ELi64ELi64ELi8ELi4ELi2ELi2ELb1ELb0EN7cutlass6half_tE19Flash_kernel_traitsILi128ELi64ELi64ELi8ES3_EELb1ELb1ELb0ELb0ELb0ELb1ELb0EEEvNS_16Flash_bwd_paramsE,"a",@progbits
	.sectionflags	@""
	.align	4
.nv.constant0._ZN5flash44flash_bwd_dq_dk_dv_loop_seqk_parallel_kernelI23Flash_bwd_kernel_traitsILi128ELi64ELi64ELi8ELi4ELi2ELi2ELb1ELb0EN7cutlass6half_tE19Flash_kernel_traitsILi128ELi64ELi64ELi8ES3_EELb1ELb1ELb0ELb0ELb0ELb1ELb0EEEvNS_16Flash_bwd_paramsE:
	.zero		992


//--------------------- .nv.constant0._ZN5flash44flash_bwd_dq_dk_dv_loop_seqk_parallel_kernelI23Flash_bwd_kernel_traitsILi128ELi64ELi64ELi8ELi4ELi2ELi2ELb1ELb0EN7cutlass6half_tE19Flash_kernel_traitsILi128ELi64ELi64ELi8ES3_EELb0ELb1ELb0ELb0ELb0ELb1ELb1EEEvNS_16Flash_bwd_paramsE --------------------------
	.section	.nv.constant0._ZN5flash44flash_bwd_dq_dk_dv_loop_seqk_parallel_kernelI23Flash_bwd_kernel_traitsILi128ELi64ELi64ELi8ELi4ELi2ELi2ELb1ELb0EN7cutlass6half_tE19Flash_kernel_traitsILi128ELi64ELi64ELi8ES3_EELb0ELb1ELb0ELb0ELb0ELb1ELb1EEEvNS_16Flash_bwd_paramsE,"a",@progbits
	.sectionflags	@""
	.align	4
.nv.constant0._ZN5flash44flash_bwd_dq_dk_dv_loop_seqk_parallel_kernelI23Flash_bwd_kernel_traitsILi128ELi64ELi64ELi8ELi4ELi2ELi2ELb1ELb0EN7cutlass6half_tE19Flash_kernel_traitsILi128ELi64ELi64ELi8ES3_EELb0ELb1ELb0ELb0ELb0ELb1ELb1EEEvNS_16Flash_bwd_paramsE:
	.zero		992


//--------------------- .nv.constant0._ZN5flash44flash_bwd_dq_dk_dv_loop_seqk_parallel_kernelI23Flash_bwd_kernel_traitsILi128ELi64ELi64ELi8ELi4ELi2ELi2ELb1ELb0EN7cutlass6half_tE19Flash_kernel_traitsILi128ELi64ELi64ELi8ES3_EELb1ELb1ELb0ELb1ELb0ELb0ELb0EEEvNS_16Flash_bwd_paramsE --------------------------
	.section	.nv.constant0._ZN5flash44flash_bwd_dq_dk_dv_loop_seqk_parallel_kernelI23Flash_bwd_kernel_traitsILi128ELi64ELi64ELi8ELi4ELi2ELi2ELb1ELb0EN7cutlass6half_tE19Flash_kernel_traitsILi128ELi64ELi64ELi8ES3_EELb1ELb1ELb0ELb1ELb0ELb0ELb0EEEvNS_16Flash_bwd_paramsE,"a",@progbits
	.sectionflags	@""
	.align	4
.nv.constant0._ZN5flash44flash_bwd_dq_dk_dv_loop_seqk_parallel_kernelI23Flash_bwd_kernel_traitsILi128ELi64ELi64ELi8ELi4ELi2ELi2ELb1ELb0EN7cutlass6half_tE19Flash_kernel_traitsILi128ELi64ELi64ELi8ES3_EELb1ELb1ELb0ELb1ELb0ELb0ELb0EEEvNS_16Flash_bwd_paramsE:
	.zero		992


//--------------------- .nv.constant0._ZN5flash44flash_bwd_dq_dk_dv_loop_seqk_parallel_kernelI23Flash_bwd_kernel_traitsILi128ELi64ELi64ELi8ELi4ELi2ELi2ELb1ELb0EN7cutlass6half_tE19Flash_kernel_traitsILi128ELi64ELi64ELi8ES3_EELb0ELb1ELb0ELb1ELb0ELb0ELb1EEEvNS_16Flash_bwd_paramsE --------------------------
	.section	.nv.constant0._ZN5flash44flash_bwd_dq_dk_dv_loop_seqk_parallel_kernelI23Flash_bwd_kernel_traitsILi128ELi64ELi64ELi8ELi4ELi2ELi2ELb1ELb0EN7cutlass6half_tE19Flash_kernel_traitsILi128ELi64ELi64ELi8ES3_EELb0ELb1ELb0ELb1ELb0ELb0ELb1EEEvNS_16Flash_bwd_paramsE,"a",@progbits
	.sectionflags	@""
	.align	4
.nv.constant0._ZN5flash44flash_bwd_dq_dk_dv_loop_seqk_parallel_kernelI23Flash_bwd_kernel_traitsILi128ELi64ELi64ELi8ELi4ELi2ELi2ELb1ELb0EN7cutlass6half_tE19Flash_kernel_traitsILi128ELi64ELi64ELi8ES3_EELb0ELb1ELb0ELb1ELb0ELb0ELb1EEEvNS_16Flash_bwd_paramsE:
	.zero		992


//--------------------- .nv.constant0._ZN5flash25flash_bwd_dot_do_o_kernelILb0E23Flash_bwd_kernel_traitsILi128ELi64ELi64ELi8ELi4ELi2ELi2ELb1ELb0EN7cutlass6half_tE19Flash_kernel_traitsILi128ELi64ELi64ELi8ES3_EEEEvNS_16Flash_bwd_paramsE --------------------------
	.section	.nv.constant0._ZN5flash25flash_bwd_dot_do_o_kernelILb0E23Flash_bwd_kernel_traitsILi128ELi64ELi64ELi8ELi4ELi2ELi2ELb1ELb0EN7cutlass6half_tE19Flash_kernel_traitsILi128ELi64ELi64ELi8ES3_EEEEvNS_16Flash_bwd_paramsE,"a",@progbits
	.sectionflags	@""
	.align	4
.nv.constant0._ZN5flash25flash_bwd_dot_do_o_kernelILb0E23Flash_bwd_kernel_traitsILi128ELi64ELi64ELi8ELi4ELi2ELi2ELb1ELb0EN7cutlass6half_tE19Flash_kernel_traitsILi128ELi64ELi64ELi8ES3_EEEEvNS_16Flash_bwd_paramsE:
	.zero		992


//--------------------- .nv.constant0._ZN5flash25flash_bwd_dot_do_o_kernelILb1E23Flash_bwd_kernel_traitsILi128ELi64ELi64ELi8ELi4ELi2ELi2ELb1ELb0EN7cutlass6half_tE19Flash_kernel_traitsILi128ELi64ELi64ELi8ES3_EEEEvNS_16Flash_bwd_paramsE --------------------------
	.section	.nv.constant0._ZN5flash25flash_bwd_dot_do_o_kernelILb1E23Flash_bwd_kernel_traitsILi128ELi64ELi64ELi8ELi4ELi2ELi2ELb1ELb0EN7cutlass6half_tE19Flash_kernel_traitsILi128ELi64ELi64ELi8ES3_EEEEvNS_16Flash_bwd_paramsE,"a",@progbits
	.sectionflags	@""
	.align	4
.nv.constant0._ZN5flash25flash_bwd_dot_do_o_kernelILb1E23Flash_bwd_kernel_traitsILi128ELi64ELi64ELi8ELi4ELi2ELi2ELb1ELb0EN7cutlass6half_tE19Flash_kernel_traitsILi128ELi64ELi64ELi8ES3_EEEEvNS_16Flash_bwd_paramsE:
	.zero		992


//--------------------- .nv.constant0._ZN5flash27flash_bwd_convert_dq_kernelI23Flash_bwd_kernel_traitsILi128ELi64ELi128ELi8ELi2ELi4ELi2ELb0ELb0EN7cutlass6half_tE19Flash_kernel_traitsILi128ELi64ELi128ELi8ES3_EEEEvNS_16Flash_bwd_paramsEi --------------------------
	.section	.nv.constant0._ZN5flash27flash_bwd_convert_dq_kernelI23Flash_bwd_kernel_traitsILi128ELi64ELi128ELi8ELi2ELi4ELi2ELb0ELb0EN7cutlass6half_tE19Flash_kernel_traitsILi128ELi64ELi128ELi8ES3_EEEEvNS_16Flash_bwd_paramsEi,"a",@progbits
	.sectionflags	@""
	.align	4
.nv.constant0._ZN5flash27flash_bwd_convert_dq_kernelI23Flash_bwd_kernel_traitsILi128ELi64ELi128ELi8ELi2ELi4ELi2ELb0ELb0EN7cutlass6half_tE19Flash_kernel_traitsILi128ELi64ELi128ELi8ES3_EEEEvNS_16Flash_bwd_paramsEi:
	.zero		996


//--------------------- .nv.constant0._ZN5flash44flash_bwd_dq_dk_dv_loop_seqk_parallel_kernelI23Flash_bwd_kernel_traitsILi128ELi64ELi128ELi8ELi2ELi4ELi2ELb0ELb0EN7cutlass6half_tE19Flash_kernel_traitsILi128ELi64ELi128ELi8ES3_EELb1ELb1ELb0ELb0ELb0ELb0ELb0EEEvNS_16Flash_bwd_paramsE --------------------------
	.section	.nv.constant0._ZN5flash44flash_bwd_dq_dk_dv_loop_seqk_parallel_kernelI23Flash_bwd_kernel_traitsILi128ELi64ELi128ELi8ELi2ELi4ELi2ELb0ELb0EN7cutlass6half_tE19Flash_kernel_traitsILi128ELi64ELi128ELi8ES3_EELb1ELb1ELb0ELb0ELb0ELb0ELb0EEEvNS_16Flash_bwd_paramsE,"a",@progbits
	.sectionflags	@""
	.align	4
.nv.constant0._ZN5flash44flash_bwd_dq_dk_dv_loop_seqk_parallel_kernelI23Flash_bwd_kernel_traitsILi128ELi64ELi128ELi8ELi2ELi4ELi2ELb0ELb0EN7cutlass6half_tE19Flash_kernel_traitsILi128ELi64ELi128ELi8ES3_EELb1ELb1ELb0ELb0ELb0ELb0ELb0EEEvNS_16Flash_bwd_paramsE:
	.zero		992


//--------------------- .nv.constant0._ZN5flash44flash_bwd_dq_dk_dv_loop_seqk_parallel_kernelI23Flash_bwd_kernel_traitsILi128ELi64ELi128ELi8ELi2ELi4ELi2ELb0ELb0EN7cutlass6half_tE19Flash_kernel_traitsILi128ELi64ELi128ELi8ES3_EELb0ELb1ELb0ELb0ELb0ELb0ELb1EEEvNS_16Flash_bwd_paramsE --------------------------
	.section	.nv.constant0._ZN5flash44flash_bwd_dq_dk_dv_loop_seqk_parallel_kernelI23Flash_bwd_kernel_traitsILi128ELi64ELi128ELi8ELi2ELi4ELi2ELb0ELb0EN7cutlass6half_tE19Flash_kernel_traitsILi128ELi64ELi128ELi8ES3_EELb0ELb1ELb0ELb0ELb0ELb0ELb1EEEvNS_16Flash_bwd_paramsE,"a",@progbits
	.sectionflags	@""
	.align	4
.nv.constant0._ZN5flash44flash_bwd_dq_dk_dv_loop_seqk_parallel_kernelI23Flash_bwd_kernel_traitsILi128ELi64ELi128ELi8ELi2ELi4ELi2ELb0ELb0EN7cutlass6half_tE19Flash_kernel_traitsILi128ELi64ELi128ELi8ES3_EELb0ELb1ELb0ELb0ELb0ELb0ELb1EEEvNS_16Flash_bwd_paramsE:
	.zero		992


//--------------------- .nv.constant0._ZN5flash44flash_bwd_dq_dk_dv_loop_seqk_parallel_kernelI23Flash_bwd_kernel_traitsILi128ELi64ELi128ELi8ELi2ELi4ELi2ELb0ELb0EN7cutlass6half_tE19Flash_kernel_traitsILi128ELi64ELi128ELi8ES3_EELb1ELb1ELb0ELb0ELb1ELb1ELb0EEEvNS_16Flash_bwd_paramsE --------------------------
	.section	.nv.constant0._ZN5flash44flash_bwd_dq_dk_dv_loop_seqk_parallel_kernelI23Flash_bwd_kernel_traitsILi128ELi64ELi128ELi8ELi2ELi4ELi2ELb0ELb0EN7cutlass6half_tE19Flash_kernel_traitsILi128ELi64ELi128ELi8ES3_EELb1ELb1ELb0ELb0ELb1ELb1ELb0EEEvNS_16Flash_bwd_paramsE,"a",@progbits
	.sectionflags	@""
	.align	4
.nv.constant0._ZN5flash44flash_bwd_dq_dk_dv_loop_seqk_parallel_kernelI23Flash_bwd_kernel_traitsILi128ELi64ELi128ELi8ELi2ELi4ELi2ELb0ELb0EN7cutlass6half_tE19Flash_kernel_traitsILi128ELi64ELi128ELi8ES3_EELb1ELb1ELb0ELb0ELb1ELb1ELb0EEEvNS_16Flash_bwd_paramsE:
	.zero		992


//--------------------- .nv.constant0._ZN5flash44flash_bwd_dq_dk_dv_loop_seqk_parallel_kernelI23Flash_bwd_kernel_traitsILi128ELi64ELi128ELi8ELi2ELi4ELi2ELb0ELb0EN7cutlass6half_tE19Flash_kernel_traitsILi128ELi64ELi128ELi8ES3_EELb0ELb1ELb0ELb0ELb1ELb1ELb1EEEvNS_16Flash_bwd_paramsE --------------------------
	.section	.nv.constant0._ZN5flash44flash_bwd_dq_dk_dv_loop_seqk_parallel_kernelI23Flash_bwd_kernel_traitsILi128ELi64ELi128ELi8ELi2ELi4ELi2ELb0ELb0EN7cutlass6half_tE19Flash_kernel_traitsILi128ELi64ELi128ELi8ES3_EELb0ELb1ELb0ELb0ELb1ELb1ELb1EEEvNS_16Flash_bwd_paramsE,"a",@progbits
	.sectionflags	@""
	.align	4
.nv.constant0._ZN5flash44flash_bwd_dq_dk_dv_loop_seqk_parallel_kernelI23Flash_bwd_kernel_traitsILi128ELi64ELi128ELi8ELi2ELi4ELi2ELb0ELb0EN7cutlass6half_tE19Flash_kernel_traitsILi128ELi64ELi128ELi8ES3_EELb0ELb1ELb0ELb0ELb1ELb1ELb1EEEvNS_16Flash_bwd_paramsE:
	.zero		992


//--------------------- .nv.constant0._ZN5flash44flash_bwd_dq_dk_dv_loop_seqk_parallel_kernelI23Flash_bwd_kernel_traitsILi128ELi64ELi128ELi8ELi2ELi4ELi2ELb0ELb0EN7cutlass6half_tE19Flash_kernel_traitsILi128ELi64ELi128ELi8ES3_EELb1ELb1ELb0ELb0ELb0ELb1ELb0EEEvNS_16Flash_bwd_paramsE --------------------------
	.section	.nv.constant0._ZN5flash44flash_bwd_dq_dk_dv_loop_seqk_parallel_kernelI23Flash_bwd_kernel_traitsILi128ELi64ELi128ELi8ELi2ELi4ELi2ELb0ELb0EN7cutlass6half_tE19Flash_kernel_traitsILi128ELi64ELi128ELi8ES3_EELb1ELb1ELb0ELb0ELb0ELb1ELb0EEEvNS_16Flash_bwd_paramsE,"a",@progbits
	.sectionflags	@""
	.align	4
.nv.constant0._ZN5flash44flash_bwd_dq_dk_dv_loop_seqk_parallel_kernelI23Flash_bwd_kernel_traitsILi128ELi64ELi128ELi8ELi2ELi4ELi2ELb0ELb0EN7cutlass6half_tE19Flash_kernel_traitsILi128ELi64ELi128ELi8ES3_EELb1ELb1ELb0ELb0ELb0ELb1ELb0EEEvNS_16Flash_bwd_paramsE:
	.zero		992


//--------------------- .nv.constant0._ZN5flash44flash_bwd_dq_dk_dv_loop_seqk_parallel_kernelI23Flash_bwd_kernel_traitsILi128ELi64ELi128ELi8ELi2ELi4ELi2ELb0ELb0EN7cutlass6half_tE19Flash_kernel_traitsILi128ELi64ELi128ELi8ES3_EELb0ELb1ELb0ELb0ELb0ELb1ELb1EEEvNS_16Flash_bwd_paramsE --------------------------
	.section	.nv.constant0._ZN5flash44flash_bwd_dq_dk_dv_loop_seqk_parallel_kernelI23Flash_bwd_kernel_traitsILi128ELi64ELi128ELi8ELi2ELi4ELi2ELb0ELb0EN7cutlass6half_tE19Flash_kernel_traitsILi128ELi64ELi128ELi8ES3_EELb0ELb1ELb0ELb0ELb0ELb1ELb1EEEvNS_16Flash_bwd_paramsE,"a",@progbits
	.sectionflags	@""
	.align	4
.nv.constant0._ZN5flash44flash_bwd_dq_dk_dv_loop_seqk_parallel_kernelI23Flash_bwd_kernel_traitsILi128ELi64ELi128ELi8ELi2ELi4ELi2ELb0ELb0EN7cutlass6half_tE19Flash_kernel_traitsILi128ELi64ELi128ELi8ES3_EELb0ELb1ELb0ELb0ELb0ELb1ELb1EEEvNS_16Flash_bwd_paramsE:
	.zero		992


//--------------------- .nv.constant0._ZN5flash44flash_bwd_dq_dk_dv_loop_seqk_parallel_kernelI23Flash_bwd_kernel_traitsILi128ELi64ELi128ELi8ELi2ELi4ELi2ELb0ELb0EN7cutlass6half_tE19Flash_kernel_traitsILi128ELi64ELi128ELi8ES3_EELb1ELb1ELb0ELb1ELb0ELb0ELb0EEEvNS_16Flash_bwd_paramsE --------------------------
	.section	.nv.constant0._ZN5flash44flash_bwd_dq_dk_dv_loop_seqk_parallel_kernelI23Flash_bwd_kernel_traitsILi128ELi64ELi128ELi8ELi2ELi4ELi2ELb0ELb0EN7cutlass6half_tE19Flash_kernel_traitsILi128ELi64ELi128ELi8ES3_EELb1ELb1ELb0ELb1ELb0ELb0ELb0EEEvNS_16Flash_bwd_paramsE,"a",@progbits
	.sectionflags	@""
	.align	4
.nv.constant0._ZN5flash44flash_bwd_dq_dk_dv_loop_seqk_parallel_kernelI23Flash_bwd_kernel_traitsILi128ELi64ELi128ELi8ELi2ELi4ELi2ELb0ELb0EN7cutlass6half_tE19Flash_kernel_traitsILi128ELi64ELi128ELi8ES3_EELb1ELb1ELb0ELb1ELb0ELb0ELb0EEEvNS_16Flash_bwd_paramsE:
	.zero		992


//--------------------- .nv.constant0._ZN5flash44flash_bwd_dq_dk_dv_loop_seqk_parallel_kernelI23Flash_bwd_kernel_traitsILi128ELi64ELi128ELi8ELi2ELi4ELi2ELb0ELb0EN7cutlass6half_tE19Flash_kernel_traitsILi128ELi64ELi128ELi8ES3_EELb0ELb1ELb0ELb1ELb0ELb0ELb1EEEvNS_16Flash_bwd_paramsE --------------------------
	.section	.nv.constant0._ZN5flash44flash_bwd_dq_dk_dv_loop_seqk_parallel_kernelI23Flash_bwd_kernel_traitsILi128ELi64ELi128ELi8ELi2ELi4ELi2ELb0ELb0EN7cutlass6half_tE19Flash_kernel_traitsILi128ELi64ELi128ELi8ES3_EELb0ELb1ELb0ELb1ELb0ELb0ELb1EEEvNS_16Flash_bwd_paramsE,"a",@progbits
	.sectionflags	@""
	.align	4
.nv.constant0._ZN5flash44flash_bwd_dq_dk_dv_loop_seqk_parallel_kernelI23Flash_bwd_kernel_traitsILi128ELi64ELi128ELi8ELi2ELi4ELi2ELb0ELb0EN7cutlass6half_tE19Flash_kernel_traitsILi128ELi64ELi128ELi8ES3_EELb0ELb1ELb0ELb1ELb0ELb0ELb1EEEvNS_16Flash_bwd_paramsE:
	.zero		992


//--------------------- .nv.constant0._ZN5flash25flash_bwd_dot_do_o_kernelILb0E23Flash_bwd_kernel_traitsILi128ELi64ELi128ELi8ELi2ELi4ELi2ELb0ELb0EN7cutlass6half_tE19Flash_kernel_traitsILi128ELi64ELi128ELi8ES3_EEEEvNS_16Flash_bwd_paramsE --------------------------
	.section	.nv.constant0._ZN5flash25flash_bwd_dot_do_o_kernelILb0E23Flash_bwd_kernel_traitsILi128ELi64ELi128ELi8ELi2ELi4ELi2ELb0ELb0EN7cutlass6half_tE19Flash_kernel_traitsILi128ELi64ELi128ELi8ES3_EEEEvNS_16Flash_bwd_paramsE,"a",@progbits
	.sectionflags	@""
	.align	4
.nv.constant0._ZN5flash25flash_bwd_dot_do_o_kernelILb0E23Flash_bwd_kernel_traitsILi128ELi64ELi128ELi8ELi2ELi4ELi2ELb0ELb0EN7cutlass6half_tE19Flash_kernel_traitsILi128ELi64ELi128ELi8ES3_EEEEvNS_16Flash_bwd_paramsE:
	.zero		992


//--------------------- .nv.constant0._ZN5flash25flash_bwd_dot_do_o_kernelILb1E23Flash_bwd_kernel_traitsILi128ELi64ELi128ELi8ELi2ELi4ELi2ELb0ELb0EN7cutlass6half_tE19Flash_kernel_traitsILi128ELi64ELi128ELi8ES3_EEEEvNS_16Flash_bwd_paramsE --------------------------
	.section	.nv.constant0._ZN5flash25flash_bwd_dot_do_o_kernelILb1E23Flash_bwd_kernel_traitsILi128ELi64ELi128ELi8ELi2ELi4ELi2ELb0ELb0EN7cutlass6half_tE19Flash_kernel_traitsILi128ELi64ELi128ELi8ES3_EEEEvNS_16Flash_bwd_paramsE,"a",@progbits
	.sectionflags	@""
	.align	4
.nv.constant0._ZN5flash25flash_bwd_dot_do_o_kernelILb1E23Flash_bwd_kernel_traitsILi128ELi64ELi128ELi8ELi2ELi4ELi2ELb0ELb0EN7cutlass6half_tE19Flash_kernel_traitsILi128ELi64ELi128ELi8ES3_EEEEvNS_16Flash_bwd_paramsE:
	.zero		992


//--------------------- .text._ZN5flash44flash_bwd_dq_dk_dv_loop_seqk_parallel_kernelI23Flash_bwd_kernel_traitsILi128ELi64ELi64ELi8ELi4ELi2ELi2ELb1ELb0EN7cutlass6half_tE19Flash_kernel_traitsILi128ELi64ELi64ELi8ES3_EELb0ELb1ELb0ELb0ELb0ELb0ELb0EEEvNS_16Flash_bwd_paramsE --------------------------
	.section	.text._ZN5flash44flash_bwd_dq_dk_dv_loop_seqk_parallel_kernelI23Flash_bwd_kernel_traitsILi128ELi64ELi64ELi8ELi4ELi2ELi2ELb1ELb0EN7cutlass6half_tE19Flash_kernel_traitsILi128ELi64ELi64ELi8ES3_EELb0ELb1ELb0ELb0ELb0ELb0ELb0EEEvNS_16Flash_bwd_paramsE,"ax",@progbits
	.sectioninfo	@"SHI_REGISTERS=255"
	.align	128
        .global         _ZN5flash44flash_bwd_dq_dk_dv_loop_seqk_parallel_kernelI23Flash_bwd_kernel_traitsILi128ELi64ELi64ELi8ELi4ELi2ELi2ELb1ELb0EN7cutlass6half_tE19Flash_kernel_traitsILi128ELi64ELi64ELi8ES3_EELb0ELb1ELb0ELb0ELb0ELb0ELb0EEEvNS_16Flash_bwd_paramsE
        .type           _ZN5flash44flash_bwd_dq_dk_dv_loop_seqk_parallel_kernelI23Flash_bwd_kernel_traitsILi128ELi64ELi64ELi8ELi4ELi2ELi2ELb1ELb0EN7cutlass6half_tE19Flash_kernel_traitsILi128ELi64ELi64ELi8ES3_EELb0ELb1ELb0ELb0ELb0ELb0ELb0EEEvNS_16Flash_bwd_paramsE,@function
        .size           _ZN5flash44flash_bwd_dq_dk_dv_loop_seqk_parallel_kernelI23Flash_bwd_kernel_traitsILi128ELi64ELi64ELi8ELi4ELi2ELi2ELb1ELb0EN7cutlass6half_tE19Flash_kernel_traitsILi128ELi64ELi64ELi8ES3_EELb0ELb1ELb0ELb0ELb0ELb0ELb0EEEvNS_16Flash_bwd_paramsE,(.L_x_1062 - _ZN5flash44flash_bwd_dq_dk_dv_loop_seqk_parallel_kernelI23Flash_bwd_kernel_traitsILi128ELi64ELi64ELi8ELi4ELi2ELi2ELb1ELb0EN7cutlass6half_tE19Flash_kernel_traitsILi128ELi64ELi64ELi8ES3_EELb0ELb1ELb0ELb0ELb0ELb0ELb0EEEvNS_16Flash_bwd_paramsE)
        .other          _ZN5flash44flash_bwd_dq_dk_dv_loop_seqk_parallel_kernelI23Flash_bwd_kernel_traitsILi128ELi64ELi64ELi8ELi4ELi2ELi2ELb1ELb0EN7cutlass6half_tE19Flash_kernel_traitsILi128ELi64ELi64ELi8ES3_EELb0ELb1ELb0ELb0ELb0ELb0ELb0EEEvNS_16Flash_bwd_paramsE,@"STO_CUDA_ENTRY STV_DEFAULT"
_ZN5flash44flash_bwd_dq_dk_dv_loop_seqk_parallel_kernelI23Flash_bwd_kernel_traitsILi128ELi64ELi64ELi8ELi4ELi2ELi2ELb1ELb0EN7cutlass6half_tE19Flash_kernel_traitsILi128ELi64ELi64ELi8ES3_EELb0ELb1ELb0ELb0ELb0ELb0ELb0EEEvNS_16Flash_bwd_paramsE:
.text._ZN5flash44flash_bwd_dq_dk_dv_loop_seqk_parallel_kernelI23Flash_bwd_kernel_traitsILi128ELi64ELi64ELi8ELi4ELi2ELi2ELb1ELb0EN7cutlass6half_tE19Flash_kernel_traitsILi128ELi64ELi64ELi8ES3_EELb0ELb1ELb0ELb0ELb0ELb0ELb0EEEvNS_16Flash_bwd_paramsE:
[----:B------:R-:W-:Y:S02]  /*0000*/  MOV R1, c[0x0][0x28] ;  /* 0x00000a0000017a02 */ /* 0x000fe40000000f00 */
[----:B------:R-:W1:Y:S01]  /*0010*/  S2R R243, SR_CTAID.X ;  /* 0x0000000000f37919 */ /* 0x000e620000002500 */
[----:B------:R-:W-:Y:S01]  /*0020*/  ULDC UR5, c[0x0][0x218] ;  /* 0x0000860000057ab9 */ /* 0x000fe20000000800 */
[----:B------:R-:W-:Y:S01]  /*0030*/  IADD3 R1, R1, -0x18, RZ ;  /* 0xffffffe801017810 */ /* 0x000fe20007ffe0ff */
[----:B------:R-:W-:-:S04]  /*0040*/  UIADD3 UR5, UR5, 0x3f, URZ ;  /* 0x0000003f05057890 */ /* 0x000fc8000fffe03f */
[----:B------:R-:W-:-:S04]  /*0050*/  USHF.R.S32.HI UR4, URZ, 0x1f, UR5 ;  /* 0x0000001f3f047899 */ /* 0x000fc80008011405 */
[----:B------:R-:W-:-:S04]  /*0060*/  ULEA.HI UR4, UR4, UR5, URZ, 0x6 ;  /* 0x0000000504047291 */ /* 0x000fc8000f8f303f */
[----:B------:R-:W-:-:S06]  /*0070*/  USHF.R.S32.HI UR4, URZ, 0x6, UR4 ;  /* 0x000000063f047899 */ /* 0x000fcc0008011404 */
[----:B-1----:R-:W-:-:S13]  /*0080*/  ISETP.GE.AND P0, PT, R243, UR4, PT ;  /* 0x00000004f3007c0c */ /* 0x002fda000bf06270 */
[----:B------:R-:W-:Y:S05]  /*0090*/  @P0 EXIT ;  /* 0x000000000000094d */ /* 0x000fea0003800000 */
[----:B------:R-:W1:Y:S01]  /*00a0*/  S2R R14, SR_TID.X ;  /* 0x00000000000e7919 */ /* 0x000e620000002100 */
[----:B------:R-:W-:Y:S01]  /*00b0*/  IMAD.MOV.U32 R185, RZ, RZ, 0x40 ;  /* 0x00000040ffb97424 */ /* 0x000fe200078e00ff */
[----:B------:R-:W-:Y:S01]  /*00c0*/  ULDC.64 UR6, c[0x0][0x118] ;  /* 0x0000460000067ab9 */ /* 0x000fe20000000a00 */
[----:B------:R-:W-:Y:S01]  /*00d0*/  IMAD.MOV.U32 R221, RZ, RZ, -0x10 ;  /* 0xfffffff0ffdd7424 */ /* 0x000fe200078e00ff */
[----:B-1----:R-:W-:-:S04]  /*00e0*/  SHF.R.S32.HI R15, RZ, 0x1f, R14 ;  /* 0x0000001fff0f7819 */ /* 0x002fc8000001140e */
[CC--:B------:R-:W-:Y:S02]  /*00f0*/  LEA.HI R13, R15.reuse, R14.reuse, RZ, 0x5 ;  /* 0x0000000e0f0d7211 */ /* 0x0c0fe400078f28ff */
[----:B------:R-:W-:Y:S02]  /*0100*/  LEA.HI R6, R15, R14, RZ, 0x4 ;  /* 0x0000000e0f067211 */ /* 0x000fe400078f20ff */
[--C-:B------:R-:W-:Y:S02]  /*0110*/  SHF.R.S32.HI R4, RZ, 0x5, R13.reuse ;  /* 0x00000005ff047819 */ /* 0x100fe4000001140d */
[----:B------:R-:W-:Y:S02]  /*0120*/  SHF.R.S32.HI R0, RZ, 0x1f, R13 ;  /* 0x0000001fff007819 */ /* 0x000fe4000001140d */
[-C--:B------:R-:W-:Y:S02]  /*0130*/  LEA.HI R3, R13, R4.reuse, RZ, 0x1 ;  /* 0x000000040d037211 */ /* 0x080fe400078f08ff */
[----:B------:R-:W-:-:S02]  /*0140*/  LEA.HI R0, R0, R4, RZ, 0x2 ;  /* 0x0000000400007211 */ /* 0x000fc400078f10ff */
[----:B------:R-:W-:Y:S02]  /*0150*/  SHF.R.S32.HI R5, RZ, 0x4, R6 ;  /* 0x00000004ff057819 */ /* 0x000fe40000011406 */
[----:B------:R-:W-:Y:S02]  /*0160*/  LOP3.LUT R2, R0, 0xfffffffc, RZ, 0xc0, !PT ;  /* 0xfffffffc00027812 */ /* 0x000fe400078ec0ff */
[----:B------:R-:W-:Y:S02]  /*0170*/  LOP3.LUT R0, R3, 0xfffffffe, RZ, 0xc0, !PT ;  /* 0xfffffffe03007812 */ /* 0x000fe400078ec0ff */
[CC--:B------:R-:W-:Y:S01]  /*0180*/  LEA.HI R16, R15.reuse, R14.reuse, RZ, 0x3 ;  /* 0x0000000e0f107211 */ /* 0x0c0fe200078f18ff */
[C---:B------:R-:W-:Y:S01]  /*0190*/  IMAD.IADD R203, R4.reuse, 0x1, -R2 ;  /* 0x0000000104cb7824 */ /* 0x040fe200078e0a02 */
[----:B------:R-:W-:Y:S01]  /*01a0*/  LEA.HI R17, R15, R14, RZ, 0x2 ;  /* 0x0000000e0f117211 */ /* 0x000fe200078f10ff */
[----:B------:R-:W-:Y:S01]  /*01b0*/  IMAD.IADD R194, R4, 0x1, -R0 ;  /* 0x0000000104c27824 */ /* 0x000fe200078e0a00 */
[----:B------:R-:W-:-:S02]  /*01c0*/  LEA.HI R0, R6, R5, RZ, 0x1 ;  /* 0x0000000506007211 */ /* 0x000fc400078f08ff */
[----:B------:R-:W-:Y:S02]  /*01d0*/  SHF.R.S32.HI R241, RZ, 0x3, R16 ;  /* 0x00000003fff17819 */ /* 0x000fe40000011410 */
[----:B------:R-:W-:Y:S02]  /*01e0*/  LOP3.LUT R0, R0, 0xfffffffe, RZ, 0xc0, !PT ;  /* 0xfffffffe00007812 */ /* 0x000fe400078ec0ff */
[--C-:B------:R-:W-:Y:S01]  /*01f0*/  SHF.R.S32.HI R7, RZ, 0x2, R17.reuse ;  /* 0x00000002ff077819 */ /* 0x100fe20000011411 */
[----:B------:R-:W-:Y:S01]  /*0200*/  IMAD.SHL.U32 R2, R241, 0x40, RZ ;  /* 0x00000040f1027824 */ /* 0x000fe200078e00ff */
[----:B------:R-:W-:Y:S01]  /*0210*/  SHF.R.S32.HI R3, RZ, 0x1f, R17 ;  /* 0x0000001fff037819 */ /* 0x000fe20000011411 */
[----:B------:R-:W-:Y:S01]  /*0220*/  IMAD.IADD R10, R5, 0x1, -R0 ;  /* 0x00000001050a7824 */ /* 0x000fe200078e0a00 */
[----:B------:R-:W-:Y:S02]  /*0230*/  LOP3.LUT R4, R16, 0xfffffff8, RZ, 0xc0, !PT ;  /* 0xfffffff810047812 */ /* 0x000fe400078ec0ff */
[----:B------:R-:W-:-:S02]  /*0240*/  LEA.HI R3, R3, R7, RZ, 0x3 ;  /* 0x0000000703037211 */ /* 0x000fc400078f18ff */
[----:B------:R-:W-:Y:S01]  /*0250*/  LOP3.LUT R5, R6, 0xfffffff0, RZ, 0xc0, !PT ;  /* 0xfffffff006057812 */ /* 0x000fe200078ec0ff */
[----:B------:R-:W-:Y:S01]  /*0260*/  IMAD.IADD R0, R14, 0x1, -R4 ;  /* 0x000000010e007824 */ /* 0x000fe200078e0a04 */
[----:B------:R-:W-:Y:S02]  /*0270*/  LOP3.LUT R4, R3, 0xfffffff8, RZ, 0xc0, !PT ;  /* 0xfffffff803047812 */ /* 0x000fe400078ec0ff */
[----:B------:R-:W-:Y:S01]  /*0280*/  LOP3.LUT R3, R2, 0x1c0, RZ, 0xc0, !PT ;  /* 0x000001c002037812 */ /* 0x000fe200078ec0ff */
[C---:B------:R-:W-:Y:S01]  /*0290*/  IMAD.SHL.U32 R216, R0.reuse, 0x8, RZ ;  /* 0x0000000800d87824 */ /* 0x040fe200078e00ff */
[----:B------:R-:W-:Y:S01]  /*02a0*/  LOP3.LUT P4, RZ, R0, 0x2, RZ, 0xc0, !PT ;  /* 0x0000000200ff7812 */ /* 0x000fe2000788c0ff */
[----:B------:R-:W-:Y:S01]  /*02b0*/  IMAD.IADD R2, R14, 0x1, -R5 ;  /* 0x000000010e027824 */ /* 0x000fe200078e0a05 */
[C---:B------:R-:W-:Y:S01]  /*02c0*/  LOP3.LUT P3, RZ, R0.reuse, 0x4, RZ, 0xc0, !PT ;  /* 0x0000000400ff7812 */ /* 0x040fe2000786c0ff */
[----:B------:R-:W-:Y:S01]  /*02d0*/  IMAD.IADD R7, R7, 0x1, -R4 ;  /* 0x0000000107077824 */ /* 0x000fe200078e0a04 */
[----:B------:R-:W-:Y:S01]  /*02e0*/  LOP3.LUT R4, R3, 0x38, R216, 0xf8, !PT ;  /* 0x0000003803047812 */ /* 0x000fe200078ef8d8 */
[----:B------:R-:W-:Y:S01]  /*02f0*/  IMAD.SHL.U32 R0, R0, 0x40, RZ ;  /* 0x0000004000007824 */ /* 0x000fe200078e00ff */
[----:B------:R-:W-:-:S02]  /*0300*/  SHF.R.U32.HI R3, RZ, 0x3, R3 ;  /* 0x00000003ff037819 */ /* 0x000fc40000011603 */
[----:B------:R-:W-:Y:S02]  /*0310*/  SHF.R.S32.HI R5, RZ, 0x1f, R2 ;  /* 0x0000001fff057819 */ /* 0x000fe40000011402 */
[----:B------:R-:W-:Y:S01]  /*0320*/  LOP3.LUT R9, R4, R3, RZ, 0x3c, !PT ;  /* 0x0000000304097212 */ /* 0x000fe200078e3cff */
[----:B------:R-:W-:Y:S01]  /*0330*/  IMAD.SHL.U32 R3, R194, 0x10, RZ ;  /* 0x00000010c2037824 */ /* 0x000fe200078e00ff */
[----:B------:R-:W-:Y:S02]  /*0340*/  LEA.HI R11, R5, R2, RZ, 0x3 ;  /* 0x00000002050b7211 */ /* 0x000fe400078f18ff */
[----:B------:R-:W-:Y:S02]  /*0350*/  LOP3.LUT R0, R0, 0x1c0, RZ, 0xc0, !PT ;  /* 0x000001c000007812 */ /* 0x000fe400078ec0ff */
[----:B------:R-:W-:Y:S02]  /*0360*/  LEA.HI R8, R15, R14, RZ, 0x7 ;  /* 0x0000000e0f087211 */ /* 0x000fe400078f38ff */
[----:B------:R-:W-:-:S02]  /*0370*/  LOP3.LUT R5, R11, 0xfffffff8, RZ, 0xc0, !PT ;  /* 0xfffffff80b057812 */ /* 0x000fc400078ec0ff */
[----:B------:R-:W-:Y:S02]  /*0380*/  LOP3.LUT R4, R7, 0x1, RZ, 0xc0, !PT ;  /* 0x0000000107047812 */ /* 0x000fe400078ec0ff */
[----:B------:R-:W-:Y:S01]  /*0390*/  LOP3.LUT R6, R0, 0x10, R3, 0xf8, !PT ;  /* 0x0000001000067812 */ /* 0x000fe200078ef803 */
[----:B------:R-:W-:Y:S01]  /*03a0*/  IMAD.SHL.U32 R3, R10, 0x200, RZ ;  /* 0x000002000a037824 */ /* 0x000fe200078e00ff */
[----:B------:R-:W-:Y:S01]  /*03b0*/  SHF.R.S32.HI R8, RZ, 0x7, R8 ;  /* 0x00000007ff087819 */ /* 0x000fe20000011408 */
[----:B------:R-:W-:Y:S01]  /*03c0*/  IMAD.IADD R12, R2, 0x1, -R5 ;  /* 0x00000001020c7824 */ /* 0x000fe200078e0a05 */
[----:B------:R-:W-:Y:S02]  /*03d0*/  LOP3.LUT R189, R0, 0x8, R16, 0xf8, !PT ;  /* 0x0000000800bd7812 */ /* 0x000fe400078ef810 */
[----:B------:R-:W-:Y:S01]  /*03e0*/  SHF.R.U32.HI R186, RZ, 0x3, R0 ;  /* 0x00000003ffba7819 */ /* 0x000fe20000011600 */
[----:B------:R-:W-:Y:S01]  /*03f0*/  IMAD R0, R8, 0x800, R3 ;  /* 0x0000080008007824 */ /* 0x000fe200078e0203 */
[----:B------:R-:W-:-:S02]  /*0400*/  ISETP.NE.U32.AND P0, PT, R4, 0x1, PT ;  /* 0x000000010400780c */ /* 0x000fc40003f05070 */
[----:B------:R-:W-:Y:S02]  /*0410*/  LOP3.LUT R2, R6, 0x8, R16, 0xf8, !PT ;  /* 0x0000000806027812 */ /* 0x000fe400078ef810 */
[----:B------:R-:W-:Y:S02]  /*0420*/  LOP3.LUT R4, R13, 0xffffffe0, RZ, 0xc0, !PT ;  /* 0xffffffe00d047812 */ /* 0x000fe400078ec0ff */
[----:B------:R-:W-:Y:S02]  /*0430*/  LOP3.LUT R189, R189, R186, RZ, 0x3c, !PT ;  /* 0x000000babdbd7212 */ /* 0x000fe400078e3cff */
[----:B------:R-:W-:Y:S01]  /*0440*/  LEA.HI R5, R15, R14, RZ, 0x6 ;  /* 0x0000000e0f057211 */ /* 0x000fe200078f30ff */
[----:B------:R-:W-:Y:S01]  /*0450*/  IMAD.IADD R4, R14, 0x1, -R4 ;  /* 0x000000010e047824 */ /* 0x000fe200078e0a04 */
[----:B------:R-:W-:Y:S01]  /*0460*/  LOP3.LUT R186, R3, R2, R186, 0xf6, !PT ;  /* 0x0000000203ba7212 */ /* 0x000fe200078ef6ba */
[----:B------:R-:W-:Y:S01]  /*0470*/  IMAD.IADD R189, R0, 0x1, R189 ;  /* 0x0000000100bd7824 */ /* 0x000fe200078e02bd */
[----:B------:R-:W-:-:S02]  /*0480*/  LOP3.LUT R3, R17, 0x7ffffffc, RZ, 0xc0, !PT ;  /* 0x7ffffffc11037812 */ /* 0x000fc400078ec0ff */
[----:B------:R-:W-:Y:S01]  /*0490*/  SHF.R.S32.HI R0, RZ, 0x6, R5 ;  /* 0x00000006ff007819 */ /* 0x000fe20000011405 */
[----:B------:R1:W-:Y:S01]  /*04a0*/  STL [R1+0x10], R4 ;  /* 0x0000100401007387 */ /* 0x0003e20000100800 */
[----:B------:R-:W-:Y:S01]  /*04b0*/  R2P PR, R7, 0x6 ;  /* 0x0000000607007804 */ /* 0x000fe20000000000 */
[C---:B------:R-:W-:Y:S01]  /*04c0*/  IMAD.IADD R3, R14.reuse, 0x1, -R3 ;  /* 0x000000010e037824 */ /* 0x040fe200078e0a03 */
[----:B------:R-:W-:Y:S01]  /*04d0*/  SEL R185, R185, 0xffffffc0, !P3 ;  /* 0xffffffc0b9b97807 */ /* 0x000fe20005800000 */
[----:B------:R-:W-:Y:S01]  /*04e0*/  IMAD.SHL.U32 R14, R14, 0x2, RZ ;  /* 0x000000020e0e7824 */ /* 0x000fe200078e00ff */
[----:B------:R-:W-:Y:S01]  /*04f0*/  SEL R221, R221, 0x10, !P0 ;  /* 0x00000010dddd7807 */ /* 0x000fe20004000000 */
[----:B------:R-:W-:Y:S01]  /*0500*/  IMAD R13, R0, 0x200, R9 ;  /* 0x00000200000d7824 */ /* 0x000fe200078e0209 */
[----:B------:R-:W-:Y:S01]  /*0510*/  IADD3 R228, R216, 0x40, RZ ;  /* 0x00000040d8e47810 */ /* 0x000fe20007ffe0ff */
[----:B------:R-:W-:Y:S02]  /*0520*/  IMAD.SHL.U32 R2, R0, 0x8, RZ ;  /* 0x0000000800027824 */ /* 0x000fe400078e00ff */
[----:B------:R-:W-:Y:S01]  /*0530*/  IMAD.SHL.U32 R0, R7, 0x40, RZ ;  /* 0x0000004007007824 */ /* 0x000fe200078e00ff */
[----:B------:R-:W-:Y:S01]  /*0540*/  STL [R1+0x14], R13 ;  /* 0x0000140d01007387 */ /* 0x000fe20000100800 */
[----:B------:R-:W-:Y:S01]  /*0550*/  IMAD.SHL.U32 R7, R3, 0x2, RZ ;  /* 0x0000000203077824 */ /* 0x000fe200078e00ff */
[----:B------:R-:W-:Y:S01]  /*0560*/  LOP3.LUT R2, R2, 0x18, RZ, 0xc0, !PT ;  /* 0x0000001802027812 */ /* 0x000fe200078ec0ff */
[----:B------:R-:W-:Y:S01]  /*0570*/  IMAD.SHL.U32 R5, R10, 0x20, RZ ;  /* 0x000000200a057824 */ /* 0x000fe200078e00ff */
[----:B------:R-:W-:Y:S01]  /*0580*/  LOP3.LUT R0, R0, 0x1c0, RZ, 0xc0, !PT ;  /* 0x000001c000007812 */ /* 0x000fe200078ec0ff */
[----:B------:R-:W-:-:S02]  /*0590*/  IMAD.SHL.U32 R189, R189, 0x2, RZ ;  /* 0x00000002bdbd7824 */ /* 0x000fc400078e00ff */
[----:B------:R-:W-:Y:S01]  /*05a0*/  IMAD.SHL.U32 R207, R13, 0x2, RZ ;  /* 0x000000020dcf7824 */ /* 0x000fe200078e00ff */
[----:B------:R-:W-:Y:S01]  /*05b0*/  SHF.R.U32.HI R3, RZ, 0x3, R0 ;  /* 0x00000003ff037819 */ /* 0x000fe20000011600 */
[----:B------:R-:W-:-:S03]  /*05c0*/  IMAD.IADD R188, R189, 0x1, R185 ;  /* 0x00000001bdbc7824 */ /* 0x000fc600078e02b9 */
[----:B------:R-:W-:Y:S01]  /*05d0*/  LOP3.LUT R9, R3, R0, R2, 0x1e, !PT ;  /* 0x0000000003097212 */ /* 0x000fe200078e1e02 */
[----:B-1----:R-:W-:Y:S01]  /*05e0*/  IMAD.SHL.U32 R4, R8, 0x20, RZ ;  /* 0x0000002008047824 */ /* 0x002fe200078e00ff */
[----:B------:R-:W-:Y:S01]  /*05f0*/  LOP3.LUT R8, R2, 0x20, R5, 0xf8, !PT ;  /* 0x0000002002087812 */ /* 0x000fe200078ef805 */
[----:B------:R-:W-:-:S03]  /*0600*/  IMAD.SHL.U32 R5, R11, 0x40, RZ ;  /* 0x000000400b057824 */ /* 0x000fc600078e00ff */
[----:B------:R-:W-:Y:S02]  /*0610*/  LOP3.LUT R6, R4, 0x6, R14, 0xf8, !PT ;  /* 0x0000000604067812 */ /* 0x000fe400078ef80e */
[----:B------:R-:W-:-:S03]  /*0620*/  LOP3.LUT R4, R0, 0x20, R4, 0xf8, !PT ;  /* 0x0000002000047812 */ /* 0x000fc600078ef804 */
[----:B------:R1:W-:Y:S01]  /*0630*/  STL [R1+0x8], R6 ;  /* 0x0000080601007387 */ /* 0x0003e20000100800 */
[----:B------:R-:W-:Y:S01]  /*0640*/  LOP3.LUT R0, R4, R3, RZ, 0x3c, !PT ;  /* 0x0000000304007212 */ /* 0x000fe200078e3cff */
[----:B------:R-:W-:-:S04]  /*0650*/  IMAD R4, R203, 0x400, R7 ;  /* 0x00000400cb047824 */ /* 0x000fc800078e0207 */
[----:B------:R-:W-:Y:S01]  /*0660*/  IMAD.IADD R219, R4, 0x1, R0 ;  /* 0x0000000104db7824 */ /* 0x000fe200078e0200 */
[----:B------:R-:W-:Y:S01]  /*0670*/  LOP3.LUT R0, R5, 0xfffffe00, RZ, 0xc0, !PT ;  /* 0xfffffe0005007812 */ /* 0x000fe200078ec0ff */
[C---:B------:R-:W-:Y:S02]  /*0680*/  IMAD R4, R194.reuse, 0x400, R7 ;  /* 0x00000400c2047824 */ /* 0x040fe400078e0207 */
[----:B------:R-:W-:Y:S02]  /*0690*/  IMAD.SHL.U32 R219, R219, 0x2, RZ ;  /* 0x00000002dbdb7824 */ /* 0x000fe400078e00ff */
[--C-:B------:R-:W-:Y:S02]  /*06a0*/  IMAD R203, R203, 0x400, R0.reuse ;  /* 0x00000400cbcb7824 */ /* 0x100fe400078e0200 */
[----:B------:R-:W-:Y:S01]  /*06b0*/  IMAD R194, R194, 0x400, R0 ;  /* 0x00000400c2c27824 */ /* 0x000fe200078e0200 */
[C---:B------:R-:W-:Y:S01]  /*06c0*/  IADD3 R220, R219.reuse, 0x20, RZ ;  /* 0x00000020dbdc7810 */ /* 0x040fe20007ffe0ff */
[----:B------:R-:W-:Y:S01]  /*06d0*/  IMAD.IADD R4, R4, 0x1, R9 ;  /* 0x0000000104047824 */ /* 0x000fe200078e0209 */
[C---:B------:R-:W-:Y:S01]  /*06e0*/  @P1 IADD3 R220, R219.reuse, -0x20, RZ ;  /* 0xffffffe0dbdc1810 */ /* 0x040fe20007ffe0ff */
[----:B------:R-:W-:-:S04]  /*06f0*/  IMAD.IADD R222, R219, 0x1, R221 ;  /* 0x00000001dbde7824 */ /* 0x000fc800078e02dd */
[----:B------:R-:W-:Y:S02]  /*0700*/  IMAD.IADD R221, R221, 0x1, R220 ;  /* 0x00000001dddd7824 */ /* 0x000fe400078e02dc */
[----:B-1----:R-:W-:-:S05]  /*0710*/  IMAD.SHL.U32 R6, R12, 0x40, RZ ;  /* 0x000000400c067824 */ /* 0x002fca00078e00ff */
[----:B------:R-:W-:Y:S01]  /*0720*/  LOP3.LUT R2, R6, 0x1c0, RZ, 0xc0, !PT ;  /* 0x000001c006027812 */ /* 0x000fe200078ec0ff */
[----:B------:R-:W-:-:S03]  /*0730*/  IMAD.SHL.U32 R6, R10, 0x8, RZ ;  /* 0x000000080a067824 */ /* 0x000fc600078e00ff */
[----:B------:R-:W-:Y:S02]  /*0740*/  SHF.R.U32.HI R3, RZ, 0x3, R2 ;  /* 0x00000003ff037819 */ /* 0x000fe40000011602 */
[----:B------:R-:W-:Y:S02]  /*0750*/  LOP3.LUT R6, R2, 0x8, R6, 0xf8, !PT ;  /* 0x0000000802067812 */ /* 0x000fe400078ef806 */
[----:B------:R-:W-:Y:S02]  /*0760*/  LOP3.LUT R2, R3, R8, R2, 0x1e, !PT ;  /* 0x0000000803027212 */ /* 0x000fe400078e1e02 */
[----:B------:R-:W-:Y:S02]  /*0770*/  LOP3.LUT R3, R6, R3, RZ, 0x3c, !PT ;  /* 0x0000000306037212 */ /* 0x000fe400078e3cff */
[----:B------:R-:W-:Y:S01]  /*0780*/  LOP3.LUT R202, R2, R0, RZ, 0xfc, !PT ;  /* 0x0000000002ca7212 */ /* 0x000fe200078efcff */
[----:B------:R-:W-:Y:S01]  /*0790*/  IMAD.MOV.U32 R0, RZ, RZ, 0x20 ;  /* 0x00000020ff007424 */ /* 0x000fe200078e00ff */
[----:B------:R-:W-:Y:S01]  /*07a0*/  LEA R2, R4, 0xc000, 0x1 ;  /* 0x0000c00004027811 */ /* 0x000fe200078e08ff */
[----:B------:R-:W-:-:S02]  /*07b0*/  IMAD.IADD R194, R3, 0x1, R194 ;  /* 0x0000000103c27824 */ /* 0x000fc400078e02c2 */
[----:B------:R-:W-:Y:S01]  /*07c0*/  IMAD.IADD R203, R203, 0x1, R3 ;  /* 0x00000001cbcb7824 */ /* 0x000fe200078e0203 */
[----:B------:R-:W-:Y:S01]  /*07d0*/  SEL R0, R0, 0xffffffe0, !P4 ;  /* 0xffffffe000007807 */ /* 0x000fe20006000000 */
[----:B------:R1:W-:Y:S01]  /*07e0*/  STL [R1], R2 ;  /* 0x0000000201007387 */ /* 0x0003e20000100800 */
[----:B------:R-:W-:Y:S02]  /*07f0*/  LEA R194, R194, 0x10000, 0x1 ;  /* 0x00010000c2c27811 */ /* 0x000fe400078e08ff */
[--C-:B------:R-:W-:Y:S01]  /*0800*/  IADD3 R191, R185, R189, R0.reuse ;  /* 0x000000bdb9bf7210 */ /* 0x100fe20007ffe000 */
[----:B------:R-:W-:Y:S01]  /*0810*/  IMAD.IADD R190, R189, 0x1, R0 ;  /* 0x00000001bdbe7824 */ /* 0x000fe200078e0200 */
[----:B------:R-:W-:Y:S01]  /*0820*/  IADD3 R0, R2, 0x40, RZ ;  /* 0x0000004002007810 */ /* 0x000fe20007ffe0ff */
[----:B------:R-:W-:Y:S01]  /*0830*/  IMAD R185, R186, 0x2, R185 ;  /* 0x00000002bab97824 */ /* 0x000fe200078e02b9 */
[----:B------:R-:W-:Y:S01]  /*0840*/  @P2 IADD3 R0, R2, -0x40, RZ ;  /* 0xffffffc002002810 */ /* 0x000fe20007ffe0ff */
[----:B------:R-:W-:-:S04]  /*0850*/  IMAD.SHL.U32 R186, R186, 0x2, RZ ;  /* 0x00000002baba7824 */ /* 0x000fc800078e00ff */
[----:B------:R1:W-:Y:S03]  /*0860*/  STL [R1+0x4], R0 ;  /* 0x0000040001007387 */ /* 0x0003e60000100800 */
.L_x_46:
[----:B-12---:R-:W2:Y:S01]  /*0870*/  S2R R36, SR_CTAID.Y ;  /* 0x0000000000247919 */ /* 0x006ea20000002600 */
[----:B-1----:R-:W1:Y:S01]  /*0880*/  LDC.U8 R0, c[0x0][0x312] ;  /* 0x0000c480ff007b82 */ /* 0x002e620000000000 */
[----:B------:R-:W-:Y:S02]  /*0890*/  ISETP.NE.U32.AND P2, PT, RZ, c[0x0][0x240], PT ;  /* 0x00009000ff007a0c */ /* 0x000fe40003f45070 */
[----:B------:R-:W-:Y:S02]  /*08a0*/  ISETP.EQ.U32.AND P5, PT, RZ, c[0x0][0x248], PT ;  /* 0x00009200ff007a0c */ /* 0x000fe40003fa2070 */
[----:B------:R-:W-:Y:S02]  /*08b0*/  ISETP.NE.AND.EX P2, PT, RZ, c[0x0][0x244], PT, P2 ;  /* 0x00009100ff007a0c */ /* 0x000fe40003f45320 */
[----:B------:R-:W-:Y:S01]  /*08c0*/  ISETP.NE.U32.AND P3, PT, RZ, c[0x0][0x250], PT ;  /* 0x00009400ff007a0c */ /* 0x000fe20003f65070 */
[----:B------:R-:W-:-:S03]  /*08d0*/  IMAD.MOV.U32 R37, RZ, RZ, -0x1 ;  /* 0xffffffffff257424 */ /* 0x000fc600078e00ff */
[----:B------:R-:W-:Y:S01]  /*08e0*/  ISETP.NE.AND.EX P3, PT, RZ, c[0x0][0x254], PT, P3 ;  /* 0x00009500ff007a0c */ /* 0x000fe20003f65330 */
[----:B--2---:R-:W-:Y:S01]  /*08f0*/  IMAD.SHL.U32 R8, R36, 0x4, RZ ;  /* 0x0000000424087824 */ /* 0x004fe200078e00ff */
[----:B---3--:R-:W-:Y:S02]  /*0900*/  SHF.R.S32.HI R29, RZ, 0x1f, R36 ;  /* 0x0000001fff1d7819 */ /* 0x008fe40000011424 */
[----:B-1----:R-:W-:Y:S01]  /*0910*/  ISETP.NE.AND P4, PT, R0, RZ, PT ;  /* 0x000000ff0000720c */ /* 0x002fe20003f85270 */
[----:B------:R-:W-:Y:S01]  /*0920*/  IMAD.MOV.U32 R0, RZ, RZ, -0x1 ;  /* 0xffffffffff007424 */ /* 0x000fe200078e00ff */
[----:B------:R-:W-:Y:S02]  /*0930*/  SHF.L.U64.HI R7, R36, 0x2, R29 ;  /* 0x0000000224077819 */ /* 0x000fe4000001021d */
[----:B------:R-:W-:Y:S02]  /*0940*/  IADD3 R2, P0, R8, c[0x0][0x240], RZ ;  /* 0x0000900008027a10 */ /* 0x000fe40007f1e0ff */
[----:B------:R-:W-:-:S02]  /*0950*/  ISETP.EQ.OR.EX P5, PT, RZ, c[0x0][0x24c], !P4, P5 ;  /* 0x00009300ff007a0c */ /* 0x000fc400067a2750 */
[----:B------:R-:W-:Y:S02]  /*0960*/  IADD3.X R3, R7, c[0x0][0x244], RZ, P0, !PT ;  /* 0x0000910007037a10 */ /* 0x000fe400007fe4ff */
[----:B------:R-:W-:-:S03]  /*0970*/  @P3 IADD3 R4, P0, R8, c[0x0][0x250], RZ ;  /* 0x0000940008043a10 */ /* 0x000fc60007f1e0ff */
[----:B------:R1:W2:Y:S04]  /*0980*/  @P2 LDG.E R0, [R2.64] ;  /* 0x0000000602002981 */ /* 0x0002a8000c1e1900 */
[----:B------:R1:W2:Y:S01]  /*0990*/  @P2 LDG.E R6, [R2.64+0x4] ;  /* 0x0000040602062981 */ /* 0x0002a2000c1e1900 */
[----:B------:R-:W-:Y:S01]  /*09a0*/  @P3 IADD3.X R5, R7, c[0x0][0x254], RZ, P0, !PT ;  /* 0x0000950007053a10 */ /* 0x000fe200007fe4ff */
[----:B------:R-:W-:Y:S01]  /*09b0*/  IMAD.MOV.U32 R242, RZ, RZ, RZ ;  /* 0x000000fffff27224 */ /* 0x000fe200078e00ff */
[----:B-1----:R-:W-:-:S05]  /*09c0*/  IADD3 R2, P1, R8, c[0x0][0x248], RZ ;  /* 0x0000920008027a10 */ /* 0x002fca0007f3e0ff */
[----:B-----5:R1:W5:Y:S01]  /*09d0*/  @P3 LDG.E R242, [R4.64] ;  /* 0x0000000604f23981 */ /* 0x020362000c1e1900 */
[----:B------:R-:W-:-:S05]  /*09e0*/  IADD3.X R3, R7, c[0x0][0x24c], RZ, P1, !PT ;  /* 0x0000930007037a10 */ /* 0x000fca0000ffe4ff */
[----:B------:R-:W3:Y:S01]  /*09f0*/  @!P5 LDG.E R37, [R2.64] ;  /* 0x000000060225d981 */ /* 0x000ee2000c1e1900 */
[----:B------:R-:W-:-:S04]  /*0a00*/  ISETP.NE.U32.AND P0, PT, RZ, c[0x0][0x248], PT ;  /* 0x00009200ff007a0c */ /* 0x000fc80003f05070 */
[----:B------:R-:W-:Y:S01]  /*0a10*/  ISETP.NE.AND.EX P0, PT, RZ, c[0x0][0x24c], PT, P0 ;  /* 0x00009300ff007a0c */ /* 0x000fe20003f05300 */
[----:B-1----:R-:W-:Y:S02]  /*0a20*/  IMAD.MOV.U32 R4, RZ, RZ, c[0x0][0x218] ;  /* 0x00008600ff047624 */ /* 0x002fe400078e00ff */
[----:B--2---:R-:W-:Y:S02]  /*0a30*/  @P2 IMAD.IADD R20, R6, 0x1, -R0 ;  /* 0x0000000106142824 */ /* 0x004fe400078e0a00 */
[----:B------:R-:W-:Y:S01]  /*0a40*/  @!P2 IMAD.MOV.U32 R20, RZ, RZ, c[0x0][0x214] ;  /* 0x00008500ff14a624 */ /* 0x000fe200078e00ff */
[----:B---3--:R1:W-:Y:S07]  /*0a50*/  STL [R1+0xc], R37 ;  /* 0x00000c2501007387 */ /* 0x0083ee0000100800 */
[----:B----4-:R-:W-:Y:S05]  /*0a60*/  @!P0 BRA `(.L_x_0) ;  /* 0x0000003000008947 */ /* 0x010fea0003800000 */
[----:B------:R-:W2:Y:S02]  /*0a70*/  @P4 LDG.E R4, [R2.64+0x4] ;  /* 0x0000040602044981 */ /* 0x000ea4000c1e1900 */
[----:B--2---:R-:W-:-:S06]  /*0a80*/  @P4 IADD3 R4, R4, -R37, RZ ;  /* 0x8000002504044210 */ /* 0x004fcc0007ffe0ff */
[----:B------:R2:W5:Y:S02]  /*0a90*/  @!P4 LDG.E R4, [R2.64] ;  /* 0x000000060204c981 */ /* 0x000564000c1e1900 */
.L_x_0:
[----:B------:R-:W-:-:S04]  /*0aa0*/  ISETP.NE.U32.AND P1, PT, RZ, c[0x0][0x258], PT ;  /* 0x00009600ff007a0c */ /* 0x000fc80003f25070 */
[----:B------:R-:W-:-:S13]  /*0ab0*/  ISETP.NE.AND.EX P1, PT, RZ, c[0x0][0x25c], PT, P1 ;  /* 0x00009700ff007a0c */ /* 0x000fda0003f25310 */
[----:B--2---:R-:W-:-:S04]  /*0ac0*/  @P1 IADD3 R2, P0, R8, c[0x0][0x258], RZ ;  /* 0x0000960008021a10 */ /* 0x004fc80007f1e0ff */
[----:B------:R-:W-:-:S06]  /*0ad0*/  @P1 IADD3.X R3, R7, c[0x0][0x25c], RZ, P0, !PT ;  /* 0x0000970007031a10 */ /* 0x000fcc00007fe4ff */
[----:B------:R-:W2:Y:S01]  /*0ae0*/  @P1 LDG.E R3, [R2.64] ;  /* 0x0000000602031981 */ /* 0x000ea2000c1e1900 */
[----:B------:R-:W-:Y:S01]  /*0af0*/  @!P1 ISETP.NE.U32.AND P0, PT, RZ, c[0x0][0x268], PT ;  /* 0x00009a00ff009a0c */ /* 0x000fe20003f05070 */
[----:B------:R-:W-:-:S03]  /*0b00*/  IMAD.SHL.U32 R251, R243, 0x40, RZ ;  /* 0x00000040f3fb7824 */ /* 0x000fc600078e00ff */
[----:B------:R-:W-:-:S04]  /*0b10*/  @!P1 ISETP.NE.AND.EX P0, PT, RZ, c[0x0][0x26c], PT, P0 ;  /* 0x00009b00ff009a0c */ /* 0x000fc80003f05300 */
[----:B------:R-:W-:Y:S01]  /*0b20*/  @!P1 SEL R2, RZ, c[0x0][0x21c], !P0 ;  /* 0x00008700ff029a07 */ /* 0x000fe20004000000 */
[----:B--2--5:R-:W-:-:S03]  /*0b30*/  @P1 IMAD.IADD R227, R3, 0x1, -R242 ;  /* 0x0000000103e31824 */ /* 0x024fc600078e0af2 */
[----:B------:R-:W-:-:S04]  /*0b40*/  @!P1 IADD3 R227, R2, R4, -R242 ;  /* 0x0000000402e39210 */ /* 0x000fc80007ffe8f2 */
[----:B------:R-:W-:-:S13]  /*0b50*/  ISETP.GT.AND P0, PT, R227, R251, PT ;  /* 0x000000fbe300720c */ /* 0x000fda0003f04270 */
[----:B------:R-:W-:Y:S05]  /*0b60*/  @!P0 BRA `(.L_x_1) ;  /* 0x0000625000008947 */ /* 0x000fea0003800000 */
[----:B------:R-:W-:Y:S01]  /*0b70*/  ISETP.NE.AND P0, PT, R37, -0x1, PT ;  /* 0xffffffff2500780c */ /* 0x000fe20003f05270 */
[----:B------:R-:W-:Y:S01]  /*0b80*/  IMAD R3, R29, c[0x0][0x178], RZ ;  /* 0x00005e001d037a24 */ /* 0x000fe200078e02ff */
[----:B------:R-:W-:Y:S01]  /*0b90*/  IADD3 R2, R20, 0x3f, RZ ;  /* 0x0000003f14027810 */ /* 0x000fe20007ffe0ff */
[----:B------:R-:W-:Y:S01]  /*0ba0*/  IMAD.WIDE.U32 R10, R36, c[0x0][0x178], RZ ;  /* 0x00005e00240a7a25 */ /* 0x000fe200078e00ff */
[----:B------:R-:W-:Y:S02]  /*0bb0*/  ISETP.NE.AND P1, PT, R0, -0x1, PT ;  /* 0xffffffff0000780c */ /* 0x000fe40003f25270 */
[----:B------:R-:W-:Y:S01]  /*0bc0*/  SHF.R.S32.HI R7, RZ, 0x1f, R2 ;  /* 0x0000001fff077819 */ /* 0x000fe20000011402 */
[----:B------:R-:W-:Y:S02]  /*0bd0*/  IMAD R3, R36, c[0x0][0x17c], R3 ;  /* 0x00005f0024037a24 */ /* 0x000fe400078e0203 */
[----:B------:R-:W-:Y:S01]  /*0be0*/  IMAD.WIDE.U32 R4, R0, c[0x0][0x190], RZ ;  /* 0x0000640000047a25 */ /* 0x000fe200078e00ff */
[----:B------:R-:W-:-:S03]  /*0bf0*/  LEA.HI R7, R7, R2, RZ, 0x6 ;  /* 0x0000000207077211 */ /* 0x000fc600078f30ff */
[----:B------:R-:W-:Y:S01]  /*0c00*/  IMAD R9, R0, c[0x0][0x194], RZ ;  /* 0x0000650000097a24 */ /* 0x000fe200078e02ff */
[----:B------:R-:W-:Y:S01]  /*0c10*/  LOP3.LUT R8, R7, 0xffffffc0, RZ, 0xc0, !PT ;  /* 0xffffffc007087812 */ /* 0x000fe200078ec0ff */
[----:B------:R-:W-:Y:S01]  /*0c20*/  @P0 IMAD.IADD R6, R242, 0x1, R37 ;  /* 0x00000001f2060824 */ /* 0x000fe200078e0225 */
[----:B------:R-:W-:Y:S01]  /*0c30*/  SEL R25, R10, R4, !P1 ;  /* 0x000000040a197207 */ /* 0x000fe20004800000 */
[----:B------:R-:W-:Y:S01]  /*0c40*/  IMAD.IADD R22, R11, 0x1, R3 ;  /* 0x000000010b167824 */ /* 0x000fe200078e0203 */
[----:B------:R-:W-:Y:S01]  /*0c50*/  @P1 IADD3 R22, R5, R9, RZ ;  /* 0x0000000905161210 */ /* 0x000fe20007ffe0ff */
[----:B------:R-:W-:Y:S01]  /*0c60*/  @P0 IMAD.WIDE.U32 R2, R6, c[0x0][0x198], RZ ;  /* 0x0000660006020a25 */ /* 0x000fe200078e00ff */
[----:B------:R-:W-:Y:S02]  /*0c70*/  IADD3 R9, R8, -0x40, RZ ;  /* 0xffffffc008097810 */ /* 0x000fe40007ffe0ff */
[----:B------:R-:W-:Y:S01]  /*0c80*/  SHF.R.S32.HI R208, RZ, 0x6, R7 ;  /* 0x00000006ffd07819 */ /* 0x000fe20000011407 */
[----:B------:R-:W-:Y:S01]  /*0c90*/  @P0 IMAD R27, R6, c[0x0][0x19c], R3 ;  /* 0x00006700061b0a24 */ /* 0x000fe200078e0203 */
[----:B------:R-:W-:Y:S01]  /*0ca0*/  SHF.R.S32.HI R17, RZ, 0x1f, R9 ;  /* 0x0000001fff117819 */ /* 0x000fe20000011409 */
[----:B------:R-:W-:Y:S01]  /*0cb0*/  @P0 IMAD.MOV.U32 R26, RZ, RZ, R2 ;  /* 0x000000ffff1a0224 */ /* 0x000fe200078e0002 */
[----:B------:R-:W-:Y:S05]  /*0cc0*/  @P0 BRA `(.L_x_2) ;  /* 0x000000a000000947 */ /* 0x000fea0003800000 */
[----:B------:R-:W-:Y:S01]  /*0cd0*/  SHF.R.S32.HI R2, RZ, 0x1f, R242 ;  /* 0x0000001fff027819 */ /* 0x000fe200000114f2 */
[----:B------:R-:W-:-:S04]  /*0ce0*/  IMAD R5, R29, c[0x0][0x180], RZ ;  /* 0x000060001d057a24 */ /* 0x000fc800078e02ff */
[----:B------:R-:W-:Y:S02]  /*0cf0*/  IMAD R4, R2, c[0x0][0x198], RZ ;  /* 0x0000660002047a24 */ /* 0x000fe400078e02ff */
[----:B------:R-:W-:-:S04]  /*0d00*/  IMAD.WIDE.U32 R2, R242, c[0x0][0x198], RZ ;  /* 0x00006600f2027a25 */ /* 0x000fc800078e00ff */
[----:B------:R-:W-:-:S05]  /*0d10*/  IMAD R4, R242, c[0x0][0x19c], R4 ;  /* 0x00006700f2047a24 */ /* 0x000fca00078e0204 */
[----:B------:R-:W-:Y:S01]  /*0d20*/  IADD3 R3, R3, R4, RZ ;  /* 0x0000000403037210 */ /* 0x000fe20007ffe0ff */
[----:B------:R-:W-:-:S04]  /*0d30*/  IMAD R4, R36, c[0x0][0x184], R5 ;  /* 0x0000610024047a24 */ /* 0x000fc800078e0205 */
[----:B------:R-:W-:-:S05]  /*0d40*/  IMAD.WIDE.U32 R2, R36, c[0x0][0x180], R2 ;  /* 0x0000600024027a25 */ /* 0x000fca00078e0002 */
[----:B------:R-:W-:Y:S02]  /*0d50*/  IADD3 R27, R3, R4, RZ ;  /* 0x00000004031b7210 */ /* 0x000fe40007ffe0ff */
[----:B------:R-:W-:Y:S02]  /*0d60*/  MOV R26, R2 ;  /* 0x00000002001a7202 */ /* 0x000fe40000000f00 */
.L_x_2:
[----:B------:R-:W-:-:S05]  /*0d70*/  @P0 IADD3 R4, R242, R37, RZ ;  /* 0x00000025f2040210 */ /* 0x000fca0007ffe0ff */
[----:B------:R-:W-:-:S04]  /*0d80*/  @P0 IMAD.WIDE.U32 R2, R4, c[0x0][0x1a0], RZ ;  /* 0x0000680004020a25 */ /* 0x000fc800078e00ff */
[----:B------:R-:W-:Y:S01]  /*0d90*/  @P0 IMAD R23, R4, c[0x0][0x1a4], R3 ;  /* 0x0000690004170a24 */ /* 0x000fe200078e0203 */
[----:B------:R-:W-:Y:S01]  /*0da0*/  @P0 MOV R21, R2 ;  /* 0x0000000200150202 */ /* 0x000fe20000000f00 */
        /* <DEDUP_REMOVED lines=11> */
.L_x_3:
[----:B------:R-:W-:Y:S01]  /*0e60*/  IABS R11, c[0x0][0x1c8] ;  /* 0x00007200000b7a13 */ /* 0x000fe20000000000 */
[----:B------:R-:W2:Y:S01]  /*0e70*/  S2R R35, SR_CTAID.Z ;  /* 0x0000000000237919 */ /* 0x000ea20000002700 */
[----:B------:R-:W-:Y:S01]  /*0e80*/  IMAD.MOV.U32 R12, RZ, RZ, c[0x0][0x224] ;  /* 0x00008900ff0c7624 */ /* 0x000fe200078e00ff */
[----:B------:R-:W3:Y:S01]  /*0e90*/  LDC.U8 R14, c[0x0][0x328] ;  /* 0x0000ca00ff0e7b82 */ /* 0x000ee20000000000 */
[----:B------:R-:W4:Y:S01]  /*0ea0*/  I2F.RP R2, R11 ;  /* 0x0000000b00027306 */ /* 0x000f220000209400 */
[C---:B------:R-:W-:Y:S01]  /*0eb0*/  @P1 IMAD.WIDE.U32 R4, R0.reuse, c[0x0][0x370], RZ ;  /* 0x0000dc0000041a25 */ /* 0x040fe200078e00ff */
[----:B------:R-:W5:Y:S01]  /*0ec0*/  S2R R16, SR_CTAID.X ;  /* 0x0000000000107919 */ /* 0x000f620000002500 */
[----:B------:R-:W-:Y:S02]  /*0ed0*/  SHF.R.S32.HI R12, RZ, 0x1f, R12 ;  /* 0x0000001fff0c7819 */ /* 0x000fe4000001140c */
[----:B------:R-:W-:Y:S01]  /*0ee0*/  @P1 IMAD R15, R0, c[0x0][0x374], R5 ;  /* 0x0000dd00000f1a24 */ /* 0x000fe200078e0205 */
[----:B------:R-:W-:Y:S01]  /*0ef0*/  @P1 MOV R10, R4 ;  /* 0x00000004000a1202 */ /* 0x000fe20000000f00 */
[----:B------:R-:W-:Y:S01]  /*0f00*/  @!P1 IMAD.WIDE.U32 R4, R36, c[0x0][0x368], RZ ;  /* 0x0000da0024049a25 */ /* 0x000fe200078e00ff */
[----:B------:R-:W1:Y:S03]  /*0f10*/  LDC.U8 R24, c[0x0][0x3d0] ;  /* 0x0000f400ff187b82 */ /* 0x000e660000000000 */
[----:B------:R-:W-:-:S02]  /*0f20*/  IMAD.MOV.U32 R28, RZ, RZ, c[0x0][0x22c] ;  /* 0x00008b00ff1c7624 */ /* 0x000fc400078e00ff */
[----:B------:R-:W-:Y:S02]  /*0f30*/  @!P1 IMAD.MOV.U32 R10, RZ, RZ, R4 ;  /* 0x000000ffff0a9224 */ /* 0x000fe400078e0004 */
[----:B------:R-:W-:Y:S01]  /*0f40*/  IMAD.WIDE R18, R28, c[0x0][0x1c0], RZ ;  /* 0x000070001c127a25 */ /* 0x000fe200078e02ff */
[----:B----4-:R-:W4:Y:S01]  /*0f50*/  MUFU.RCP R2, R2 ;  /* 0x0000000200027308 */ /* 0x010f220000001000 */
[----:B--2---:R-:W-:Y:S02]  /*0f60*/  IABS R7, R35 ;  /* 0x0000002300077213 */ /* 0x004fe40000000000 */
[----:B------:R-:W-:Y:S02]  /*0f70*/  LOP3.LUT R8, R35, c[0x0][0x1c8], RZ, 0x3c, !PT ;  /* 0x0000720023087a12 */ /* 0x000fe400078e3cff */
[----:B---3--:R-:W-:Y:S02]  /*0f80*/  ISETP.NE.AND P3, PT, R14, RZ, PT ;  /* 0x000000ff0e00720c */ /* 0x008fe40003f65270 */
[----:B------:R-:W-:-:S02]  /*0f90*/  ISETP.GE.AND P4, PT, R8, RZ, PT ;  /* 0x000000ff0800720c */ /* 0x000fc40003f86270 */
[----:B------:R-:W-:Y:S02]  /*0fa0*/  SHF.L.U64.HI R8, R36, 0x7, R29 ;  /* 0x0000000724087819 */ /* 0x000fe4000001021d */
[----:B------:R-:W-:Y:S02]  /*0fb0*/  SHF.R.S32.HI R32, RZ, 0x1f, R35 ;  /* 0x0000001fff207819 */ /* 0x000fe40000011423 */
[----:B----4-:R-:W-:Y:S02]  /*0fc0*/  IADD3 R2, R2, 0xffffffe, RZ ;  /* 0x0ffffffe02027810 */ /* 0x010fe40007ffe0ff */
[----:B------:R-:W-:Y:S02]  /*0fd0*/  SEL R8, R8, RZ, P2 ;  /* 0x000000ff08087207 */ /* 0x000fe40001000000 */
[----:B------:R-:W2:Y:S02]  /*0fe0*/  F2I.FTZ.U32.TRUNC.NTZ R3, R2 ;  /* 0x0000000200037305 */ /* 0x000ea4000021f000 */
[----:B--2---:R-:W-:-:S05]  /*0ff0*/  IADD3 R2, RZ, -R3, RZ ;  /* 0x80000003ff027210 */ /* 0x004fca0007ffe0ff */
[----:B------:R-:W-:Y:S02]  /*1000*/  IMAD R6, R2, R11, RZ ;  /* 0x0000000b02067224 */ /* 0x000fe400078e02ff */
[----:B------:R-:W-:-:S04]  /*1010*/  IMAD.MOV.U32 R2, RZ, RZ, RZ ;  /* 0x000000ffff027224 */ /* 0x000fc800078e00ff */
[----:B------:R-:W-:-:S04]  /*1020*/  IMAD.HI.U32 R2, R3, R6, R2 ;  /* 0x0000000603027227 */ /* 0x000fc800078e0002 */
[----:B------:R-:W-:Y:S02]  /*1030*/  @!P1 IMAD R6, R29, c[0x0][0x368], RZ ;  /* 0x0000da001d069a24 */ /* 0x000fe400078e02ff */
[----:B------:R-:W-:-:S04]  /*1040*/  IMAD.HI.U32 R2, R2, R7, RZ ;  /* 0x0000000702027227 */ /* 0x000fc800078e00ff */
[----:B------:R-:W-:Y:S01]  /*1050*/  @!P1 IMAD R6, R36, c[0x0][0x36c], R6 ;  /* 0x0000db0024069a24 */ /* 0x000fe200078e0206 */
[----:B------:R-:W-:-:S04]  /*1060*/  IADD3 R3, -R2, RZ, RZ ;  /* 0x000000ff02037210 */ /* 0x000fc80007ffe1ff */
[----:B------:R-:W-:Y:S01]  /*1070*/  @!P1 IADD3 R15, R5, R6, RZ ;  /* 0x00000006050f9210 */ /* 0x000fe20007ffe0ff */
[C---:B------:R-:W-:Y:S02]  /*1080*/  IMAD R3, R11.reuse, R3, R7 ;  /* 0x000000030b037224 */ /* 0x040fe400078e0207 */
[----:B------:R-:W-:Y:S02]  /*1090*/  IMAD R7, R12, R36, RZ ;  /* 0x000000240c077224 */ /* 0x000fe400078e02ff */
[----:B------:R-:W-:Y:S01]  /*10a0*/  IMAD.WIDE.U32 R12, R36, c[0x0][0x224], RZ ;  /* 0x00008900240c7a25 */ /* 0x000fe200078e00ff */
[----:B------:R-:W-:-:S03]  /*10b0*/  ISETP.GT.U32.AND P5, PT, R11, R3, PT ;  /* 0x000000030b00720c */ /* 0x000fc60003fa4070 */
[----:B------:R-:W-:Y:S02]  /*10c0*/  IMAD R5, R29, c[0x0][0x224], R7 ;  /* 0x000089001d057a24 */ /* 0x000fe400078e0207 */
[----:B------:R-:W-:-:S03]  /*10d0*/  IMAD.SHL.U32 R6, R36, 0x80, RZ ;  /* 0x0000008024067824 */ /* 0x000fc600078e00ff */
[----:B------:R-:W-:Y:S01]  /*10e0*/  IADD3 R4, R13, R5, RZ ;  /* 0x000000050d047210 */ /* 0x000fe20007ffe0ff */
[-C--:B------:R-:W-:Y:S02]  /*10f0*/  IMAD R5, R19, R12.reuse, RZ ;  /* 0x0000000c13057224 */ /* 0x080fe400078e02ff */
[C---:B------:R-:W-:Y:S02]  /*1100*/  IMAD.WIDE.U32 R12, R18.reuse, R12, RZ ;  /* 0x0000000c120c7225 */ /* 0x040fe400078e00ff */
[-C--:B------:R-:W-:Y:S02]  /*1110*/  @!P5 IADD3 R3, R3, -R11.reuse, RZ ;  /* 0x8000000b0303d210 */ /* 0x080fe40007ffe0ff */
[----:B------:R-:W-:Y:S01]  /*1120*/  IMAD R5, R18, R4, R5 ;  /* 0x0000000412057224 */ /* 0x000fe200078e0205 */
[----:B------:R-:W-:Y:S01]  /*1130*/  SEL R4, R6, RZ, P2 ;  /* 0x000000ff06047207 */ /* 0x000fe20001000000 */
[----:B------:R-:W-:Y:S01]  /*1140*/  IMAD.WIDE.U32 R6, R18, R0, RZ ;  /* 0x0000000012067225 */ /* 0x000fe200078e00ff */
[----:B------:R-:W-:-:S02]  /*1150*/  ISETP.GE.U32.AND P6, PT, R3, R11, PT ;  /* 0x0000000b0300720c */ /* 0x000fc40003fc6070 */
[----:B------:R-:W-:Y:S01]  /*1160*/  IADD3 R4, P2, R9, R4, RZ ;  /* 0x0000000409047210 */ /* 0x000fe20007f5e0ff */
[----:B------:R-:W-:Y:S01]  /*1170*/  IMAD R3, R19, R0, RZ ;  /* 0x0000000013037224 */ /* 0x000fe200078e02ff */
[----:B------:R-:W-:Y:S02]  /*1180*/  @!P5 IADD3 R2, R2, 0x1, RZ ;  /* 0x000000010202d810 */ /* 0x000fe40007ffe0ff */
[----:B------:R-:W-:Y:S01]  /*1190*/  ISETP.NE.AND P5, PT, RZ, c[0x0][0x1c8], PT ;  /* 0x00007200ff007a0c */ /* 0x000fe20003fa5270 */
[----:B------:R-:W-:Y:S01]  /*11a0*/  IMAD.X R8, R17, 0x1, R8, P2 ;  /* 0x0000000111087824 */ /* 0x000fe200010e0608 */
[----:B------:R-:W-:Y:S01]  /*11b0*/  SEL R11, R12, R6, !P1 ;  /* 0x000000060c0b7207 */ /* 0x000fe20004800000 */
[-C--:B------:R-:W-:Y:S01]  /*11c0*/  IMAD R14, R19, R4.reuse, RZ ;  /* 0x00000004130e7224 */ /* 0x080fe200078e02ff */
[----:B------:R-:W-:Y:S01]  /*11d0*/  IADD3 R12, R13, R5, RZ ;  /* 0x000000050d0c7210 */ /* 0x000fe20007ffe0ff */
[----:B------:R-:W-:Y:S01]  /*11e0*/  @P3 IMAD R6, R36, c[0x0][0x214], RZ ;  /* 0x0000850024063a24 */ /* 0x000fe200078e02ff */
[----:B------:R-:W-:Y:S01]  /*11f0*/  @P1 IADD3 R12, R7, R3, RZ ;  /* 0x00000003070c1210 */ /* 0x000fe20007ffe0ff */
[----:B------:R-:W-:Y:S01]  /*1200*/  IMAD.WIDE.U32 R4, R18, R4, RZ ;  /* 0x0000000412047225 */ /* 0x000fe200078e00ff */
[----:B------:R-:W-:-:S02]  /*1210*/  @P6 IADD3 R2, R2, 0x1, RZ ;  /* 0x0000000102026810 */ /* 0x000fc40007ffe0ff */
[----:B------:R-:W-:Y:S01]  /*1220*/  @P3 SEL R3, R6, R0, !P1 ;  /* 0x0000000006033207 */ /* 0x000fe20004800000 */
[----:B------:R-:W-:Y:S01]  /*1230*/  IMAD R8, R18, R8, R14 ;  /* 0x0000000812087224 */ /* 0x000fe200078e020e */
[----:B-1----:R-:W-:Y:S01]  /*1240*/  ISETP.NE.AND P2, PT, R24, RZ, PT ;  /* 0x000000ff1800720c */ /* 0x002fe20003f45270 */
[----:B-----5:R-:W-:-:S04]  /*1250*/  IMAD.WIDE.U32 R18, R16, c[0x0][0x3d8], RZ ;  /* 0x0000f60010127a25 */ /* 0x020fc800078e00ff */
[----:B------:R-:W-:Y:S01]  /*1260*/  IMAD.MOV.U32 R14, RZ, RZ, R2 ;  /* 0x000000ffff0e7224 */ /* 0x000fe200078e0002 */
[----:B------:R-:W-:Y:S01]  /*1270*/  SEL R13, R18, RZ, P2 ;  /* 0x000000ff120d7207 */ /* 0x000fe20001000000 */
[----:B------:R-:W-:Y:S01]  /*1280*/  IMAD R6, R16, c[0x0][0x3dc], R19 ;  /* 0x0000f70010067a24 */ /* 0x000fe200078e0213 */
[----:B------:R-:W-:Y:S01]  /*1290*/  SHF.R.S32.HI R18, RZ, 0x1f, R251 ;  /* 0x0000001fff127819 */ /* 0x000fe200000114fb */
[----:B------:R-:W-:Y:S01]  /*12a0*/  @!P3 IMAD R7, R36, c[0x0][0x1c0], R35 ;  /* 0x000070002407ba24 */ /* 0x000fe200078e0223 */
[----:B------:R-:W-:Y:S01]  /*12b0*/  @!P4 IADD3 R14, -R14, RZ, RZ ;  /* 0x000000ff0e0ec210 */ /* 0x000fe20007ffe1ff */
[C---:B------:R-:W-:Y:S01]  /*12c0*/  IMAD R19, R35.reuse, c[0x0][0x22c], RZ ;  /* 0x00008b0023137a24 */ /* 0x040fe200078e02ff */
[----:B------:R-:W-:Y:S01]  /*12d0*/  @!P5 LOP3.LUT R14, RZ, c[0x0][0x1c8], RZ, 0x33, !PT ;  /* 0x00007200ff0eda12 */ /* 0x000fe200078e33ff */
[----:B------:R-:W-:Y:S01]  /*12e0*/  @P3 IMAD R3, R35, c[0x0][0x234], R3 ;  /* 0x00008d0023033a24 */ /* 0x000fe200078e0203 */
[----:B------:R-:W-:Y:S01]  /*12f0*/  SEL R16, R6, RZ, P2 ;  /* 0x000000ff06107207 */ /* 0x000fe20001000000 */
[----:B------:R-:W-:Y:S01]  /*1300*/  @!P3 IMAD R3, R7, c[0x0][0x214], RZ ;  /* 0x000085000703ba24 */ /* 0x000fe200078e02ff */
[----:B------:R-:W-:-:S02]  /*1310*/  SHF.R.S32.HI R7, RZ, 0x1f, R19 ;  /* 0x0000001fff077819 */ /* 0x000fc40000011413 */
[----:B------:R-:W-:Y:S02]  /*1320*/  IADD3 R6, R5, R8, RZ ;  /* 0x0000000805067210 */ /* 0x000fe40007ffe0ff */
[----:B------:R-:W-:Y:S01]  /*1330*/  SHF.R.S32.HI R24, RZ, 0x1f, R14 ;  /* 0x0000001fff187819 */ /* 0x000fe2000001140e */
[----:B------:R-:W-:Y:S05]  /*1340*/  @!P3 BRA `(.L_x_4) ;  /* 0x000000700000b947 */ /* 0x000fea0003800000 */
[C---:B------:R-:W-:Y:S01]  /*1350*/  @!P1 IMAD R0, R36.reuse, c[0x0][0x224], RZ ;  /* 0x0000890024009a24 */ /* 0x040fe200078e02ff */
[----:B------:R-:W-:Y:S02]  /*1360*/  MOV R8, 0x80 ;  /* 0x0000008000087802 */ /* 0x000fe40000000f00 */
[----:B------:R-:W-:Y:S02]  /*1370*/  MOV R2, c[0x0][0x210] ;  /* 0x0000840000027a02 */ /* 0x000fe40000000f00 */
[----:B------:R-:W-:-:S03]  /*1380*/  LEA R0, R36, R0, 0x7 ;  /* 0x0000000024007211 */ /* 0x000fc600078e38ff */
[----:B------:R-:W-:-:S04]  /*1390*/  IMAD R2, R8, R2, c[0x0][0x234] ;  /* 0x00008d0008027624 */ /* 0x000fc800078e0202 */
[----:B------:R-:W-:Y:S01]  /*13a0*/  IMAD R0, R2, R35, R0 ;  /* 0x0000002302007224 */ /* 0x000fe200078e0200 */
[----:B------:R-:W-:Y:S05]  /*13b0*/  BRA `(.L_x_5) ;  /* 0x0000002000007947 */ /* 0x000fea0003800000 */
.L_x_4:
[----:B------:R-:W-:-:S04]  /*13c0*/  IMAD R0, R36, c[0x0][0x1c0], R35 ;  /* 0x0000700024007a24 */ /* 0x000fc800078e0223 */
[----:B------:R-:W-:Y:S02]  /*13d0*/  IMAD R0, R0, c[0x0][0x224], RZ ;  /* 0x0000890000007a24 */ /* 0x000fe400078e02ff */
.L_x_5:
[----:B------:R-:W2:Y:S01]  /*13e0*/  LDL R34, [R1+0x10] ;  /* 0x0000100001227983 */ /* 0x000ea20000100800 */
[----:B------:R-:W-:Y:S01]  /*13f0*/  IMAD R8, R28, c[0x0][0x1c0], RZ ;  /* 0x000070001c087a24 */ /* 0x000fe200078e02ff */
[----:B------:R-:W-:Y:S01]  /*1400*/  SHF.R.S32.HI R217, RZ, 0x1f, R216 ;  /* 0x0000001fffd97819 */ /* 0x000fe200000114d8 */
[----:B------:R-:W-:Y:S01]  /*1410*/  IMAD.IADD R5, R9, 0x1, R3 ;  /* 0x0000000109057824 */ /* 0x000fe200078e0203 */
[----:B------:R-:W1:Y:S01]  /*1420*/  S2R R31, SR_TID.X ;  /* 0x00000000001f7919 */ /* 0x000e620000002100 */
[----:B------:R-:W-:Y:S01]  /*1430*/  IMAD.SHL.U32 R2, R8, 0x40, RZ ;  /* 0x0000004008027824 */ /* 0x000fe200078e00ff */
[----:B------:R-:W-:Y:S01]  /*1440*/  SHF.R.S32.HI R28, RZ, 0x1f, R241 ;  /* 0x0000001fff1c7819 */ /* 0x000fe200000114f1 */
[----:B------:R-:W-:Y:S01]  /*1450*/  IMAD.MOV.U32 R33, RZ, RZ, 0x4 ;  /* 0x00000004ff217424 */ /* 0x000fe200078e00ff */
[----:B------:R-:W-:Y:S02]  /*1460*/  BSSY B1, `(.L_x_1) ;  /* 0x0000595000017945 */ /* 0x000fe40003800000 */
[----:B------:R-:W-:-:S02]  /*1470*/  IADD3 R4, P3, P1, R4, R2, R19 ;  /* 0x0000000204047210 */ /* 0x000fc4000797e013 */
[----:B------:R-:W-:-:S04]  /*1480*/  SHF.R.S32.HI R2, RZ, 0x1f, R2 ;  /* 0x0000001fff027819 */ /* 0x000fc80000011402 */
[----:B------:R-:W-:Y:S02]  /*1490*/  IADD3.X R7, R6, R2, R7, P3, P1 ;  /* 0x0000000206077210 */ /* 0x000fe40001fe2407 */
[----:B------:R-:W-:Y:S02]  /*14a0*/  IADD3 R2, P4, R216, R10, RZ ;  /* 0x0000000ad8027210 */ /* 0x000fe40007f9e0ff */
[----:B------:R-:W-:Y:S01]  /*14b0*/  IADD3 R13, P3, P1, R13, R4, R11 ;  /* 0x000000040d0d7210 */ /* 0x000fe2000797e00b */
[----:B------:R-:W-:Y:S02]  /*14c0*/  IMAD R4, R17, c[0x0][0x370], RZ ;  /* 0x0000dc0011047a24 */ /* 0x000fe400078e02ff */
[----:B------:R-:W-:Y:S01]  /*14d0*/  IMAD.X R3, R217, 0x1, R15, P4 ;  /* 0x00000001d9037824 */ /* 0x000fe200020e060f */
[----:B------:R-:W-:Y:S01]  /*14e0*/  IADD3 R6, P4, R241, R9, RZ ;  /* 0x00000009f1067210 */ /* 0x000fe20007f9e0ff */
[C---:B------:R-:W-:Y:S02]  /*14f0*/  IMAD.IADD R15, R9.reuse, 0x1, R0 ;  /* 0x00000001090f7824 */ /* 0x040fe400078e0200 */
[----:B------:R-:W-:Y:S01]  /*1500*/  IMAD R4, R9, c[0x0][0x374], R4 ;  /* 0x0000dd0009047a24 */ /* 0x000fe200078e0204 */
[----:B-1----:R-:W-:Y:S01]  /*1510*/  SHF.R.S32.HI R30, RZ, 0x1f, R31 ;  /* 0x0000001fff1e7819 */ /* 0x002fe2000001141f */
[----:B------:R-:W-:-:S02]  /*1520*/  IMAD.X R0, R28, 0x1, R17, P4 ;  /* 0x000000011c007824 */ /* 0x000fc400020e0611 */
[----:B------:R-:W-:Y:S01]  /*1530*/  IMAD.WIDE.U32 R2, R9, c[0x0][0x370], R2 ;  /* 0x0000dc0009027a25 */ /* 0x000fe200078e0002 */
[----:B------:R-:W-:Y:S02]  /*1540*/  LEA.HI R19, R30, R31, RZ, 0x5 ;  /* 0x0000001f1e137211 */ /* 0x000fe400078f28ff */
[----:B------:R-:W-:Y:S01]  /*1550*/  IADD3.X R9, R16, R7, R12, P3, P1 ;  /* 0x0000000710097210 */ /* 0x000fe20001fe240c */
[----:B------:R-:W-:Y:S01]  /*1560*/  IMAD.WIDE R10, R5, R33, c[0x0][0x200] ;  /* 0x00008000050a7625 */ /* 0x000fe200078e0221 */
[----:B------:R-:W-:-:S03]  /*1570*/  SHF.R.S32.HI R17, RZ, 0x5, R19 ;  /* 0x00000005ff117819 */ /* 0x000fc60000011413 */
[----:B------:R-:W-:Y:S01]  /*1580*/  IMAD.IADD R3, R3, 0x1, R4 ;  /* 0x0000000103037824 */ /* 0x000fe200078e0204 */
[----:B------:R-:W-:Y:S01]  /*1590*/  IADD3 R4, -R227, R20, R251 ;  /* 0x00000014e3047210 */ /* 0x000fe20007ffe1fb */
[----:B------:R-:W-:Y:S01]  /*15a0*/  IMAD R5, R0, c[0x0][0x190], RZ ;  /* 0x0000640000057a24 */ /* 0x000fe200078e02ff */
[----:B------:R-:W-:Y:S01]  /*15b0*/  MOV R226, R10 ;  /* 0x0000000a00e27202 */ /* 0x000fe20000000f00 */
[----:B------:R-:W-:Y:S02]  /*15c0*/  IMAD.MOV.U32 R225, RZ, RZ, R11 ;  /* 0x000000ffffe17224 */ /* 0x000fe400078e000b */
[----:B------:R-:W-:Y:S02]  /*15d0*/  IMAD R10, R6, c[0x0][0x194], R5 ;  /* 0x00006500060a7a24 */ /* 0x000fe400078e0205 */
[----:B------:R-:W-:Y:S02]  /*15e0*/  IMAD R11, R32, c[0x0][0x378], RZ ;  /* 0x0000de00200b7a24 */ /* 0x000fe400078e02ff */
[----:B------:R-:W-:-:S04]  /*15f0*/  IMAD.WIDE.U32 R6, R6, c[0x0][0x190], R216 ;  /* 0x0000640006067a25 */ /* 0x000fc800078e00d8 */
[----:B------:R-:W-:Y:S01]  /*1600*/  IMAD R5, R35, c[0x0][0x37c], R11 ;  /* 0x0000df0023057a24 */ /* 0x000fe200078e020b */
[----:B------:R-:W-:Y:S01]  /*1610*/  IADD3 R6, P3, R25, R6, RZ ;  /* 0x0000000619067210 */ /* 0x000fe20007f7e0ff */
[----:B------:R-:W-:-:S03]  /*1620*/  IMAD.WIDE.U32 R2, R35, c[0x0][0x378], R2 ;  /* 0x0000de0023027a25 */ /* 0x000fc600078e0002 */
[----:B------:R-:W-:Y:S02]  /*1630*/  IADD3.X R7, R22, R7, R10, P3, !PT ;  /* 0x0000000716077210 */ /* 0x000fe40001ffe40a */
[----:B------:R-:W-:-:S03]  /*1640*/  IADD3 R5, R3, R5, RZ ;  /* 0x0000000503057210 */ /* 0x000fc60007ffe0ff */
[----:B------:R-:W-:-:S05]  /*1650*/  IMAD.WIDE.U32 R10, R35, c[0x0][0x1a8], R6 ;  /* 0x00006a00230a7a25 */ /* 0x000fca00078e0006 */
[----:B------:R-:W-:Y:S01]  /*1660*/  LEA R212, P3, R10, c[0x0][0x160], 0x1 ;  /* 0x000058000ad47a11 */ /* 0x000fe200078608ff */
[----:B--2---:R-:W-:Y:S01]  /*1670*/  IMAD R0, R17, R8, R34 ;  /* 0x0000000811007224 */ /* 0x004fe200078e0222 */
[----:B------:R-:W-:-:S04]  /*1680*/  IADD3 R8, R4, -c[0x0][0x2e8], RZ ;  /* 0x8000ba0004087a10 */ /* 0x000fc80007ffe0ff */
[----:B------:R-:W-:-:S04]  /*1690*/  IADD3 R4, P1, R0, R13, RZ ;  /* 0x0000000d00047210 */ /* 0x000fc80007f3e0ff */
[----:B------:R-:W-:Y:S02]  /*16a0*/  LEA.HI.X.SX32 R9, R0, R9, 0x1, P1 ;  /* 0x0000000900097211 */ /* 0x000fe400008f0eff */
[----:B------:R-:W-:Y:S02]  /*16b0*/  SHF.R.S32.HI R0, RZ, 0x1f, R8 ;  /* 0x0000001fff007819 */ /* 0x000fe40000011408 */
[----:B------:R-:W-:Y:S02]  /*16c0*/  LEA R204, P1, R4, c[0x0][0x350], 0x2 ;  /* 0x0000d40004cc7a11 */ /* 0x000fe400078210ff */
[----:B------:R-:W-:Y:S01]  /*16d0*/  LEA.HI R8, R0, R8, RZ, 0x6 ;  /* 0x0000000800087211 */ /* 0x000fe200078f30ff */
[----:B------:R-:W-:Y:S01]  /*16e0*/  IMAD R0, R32, c[0x0][0x1a8], RZ ;  /* 0x00006a0020007a24 */ /* 0x000fe200078e02ff */
[----:B------:R-:W-:Y:S01]  /*16f0*/  LEA.HI.X R205, R4, c[0x0][0x354], R9, 0x2, P1 ;  /* 0x0000d50004cd7a11 */ /* 0x000fe200008f1409 */
[----:B------:R-:W-:Y:S01]  /*1700*/  IMAD.MOV.U32 R4, RZ, RZ, R2 ;  /* 0x000000ffff047224 */ /* 0x000fe200078e0002 */
[----:B------:R-:W-:Y:S01]  /*1710*/  SHF.R.S32.HI R8, RZ, 0x6, R8 ;  /* 0x00000006ff087819 */ /* 0x000fe20000011408 */
[----:B------:R-:W-:-:S02]  /*1720*/  IMAD R9, R35, c[0x0][0x1ac], R0 ;  /* 0x00006b0023097a24 */ /* 0x000fc400078e0200 */
[----:B------:R-:W-:Y:S01]  /*1730*/  IMAD R0, R28, c[0x0][0x370], RZ ;  /* 0x0000dc001c007a24 */ /* 0x000fe200078e02ff */
[----:B------:R-:W-:Y:S01]  /*1740*/  IMNMX R240, RZ, R8, !PT ;  /* 0x00000008fff07217 */ /* 0x000fe20007800200 */
[----:B------:R-:W-:-:S03]  /*1750*/  IMAD.WIDE.U32 R4, R241, c[0x0][0x370], R4 ;  /* 0x0000dc00f1047a25 */ /* 0x000fc600078e0004 */
[----:B------:R-:W-:Y:S01]  /*1760*/  ISETP.GT.AND P4, PT, R208, R240, PT ;  /* 0x000000f0d000720c */ /* 0x000fe20003f84270 */
[----:B------:R-:W-:Y:S01]  /*1770*/  IMAD R0, R241, c[0x0][0x374], R0 ;  /* 0x0000dd00f1007a24 */ /* 0x000fe200078e0200 */
[----:B------:R-:W-:Y:S01]  /*1780*/  LEA R210, P1, R4, c[0x0][0x330], 0x1 ;  /* 0x0000cc0004d27a11 */ /* 0x000fe200078208ff */
[----:B------:R-:W-:Y:S01]  /*1790*/  IMAD.WIDE R2, R15, R33, c[0x0][0x3c8] ;  /* 0x0000f2000f027625 */ /* 0x000fe200078e0221 */
[----:B------:R-:W-:-:S03]  /*17a0*/  IADD3 R208, R208, -0x1, RZ ;  /* 0xffffffffd0d07810 */ /* 0x000fc60007ffe0ff */
[----:B------:R-:W-:Y:S01]  /*17b0*/  IMAD.IADD R16, R11, 0x1, R9 ;  /* 0x000000010b107824 */ /* 0x000fe200078e0209 */
[----:B------:R-:W-:Y:S01]  /*17c0*/  MOV R224, R2 ;  /* 0x0000000200e07202 */ /* 0x000fe20000000f00 */
[----:B------:R-:W-:Y:S02]  /*17d0*/  IMAD.IADD R15, R5, 0x1, R0 ;  /* 0x00000001050f7824 */ /* 0x000fe400078e0200 */
[----:B------:R-:W-:Y:S01]  /*17e0*/  IMAD.MOV.U32 R223, RZ, RZ, R3 ;  /* 0x000000ffffdf7224 */ /* 0x000fe200078e0003 */
[----:B------:R-:W-:Y:S02]  /*17f0*/  LEA.HI.X R213, R10, c[0x0][0x164], R16, 0x1, P3 ;  /* 0x000059000ad57a11 */ /* 0x000fe400018f0c10 */
[----:B------:R-:W-:Y:S01]  /*1800*/  LEA.HI.X R211, R4, c[0x0][0x334], R15, 0x1, P1 ;  /* 0x0000cd0004d37a11 */ /* 0x000fe200008f0c0f */
[----:B------:R-:W-:Y:S05]  /*1810*/  @P4 BRA `(.L_x_6) ;  /* 0x0000072000004947 */ /* 0x000fea0003800000 */
[----:B------:R-:W-:-:S05]  /*1820*/  @P0 IADD3 R0, R242, R37, RZ ;  /* 0x00000025f2000210 */ /* 0x000fca0007ffe0ff */
[----:B------:R-:W-:-:S04]  /*1830*/  @P0 IMAD.WIDE.U32 R2, R0, c[0x0][0x3a0], RZ ;  /* 0x0000e80000020a25 */ /* 0x000fc800078e00ff */
[----:B------:R-:W-:Y:S01]  /*1840*/  @P0 IMAD R5, R0, c[0x0][0x3a4], R3 ;  /* 0x0000e90000050a24 */ /* 0x000fe200078e0203 */
[----:B------:R-:W-:Y:S01]  /*1850*/  @P0 MOV R4, R2 ;  /* 0x0000000200040202 */ /* 0x000fe20000000f00 */
[----:B------:R-:W-:Y:S05]  /*1860*/  @P0 BRA `(.L_x_7) ;  /* 0x000000a000000947 */ /* 0x000fea0003800000 */
[----:B------:R-:W-:Y:S01]  /*1870*/  SHF.R.S32.HI R0, RZ, 0x1f, R242 ;  /* 0x0000001fff007819 */ /* 0x000fe200000114f2 */
[----:B------:R-:W-:-:S04]  /*1880*/  IMAD.WIDE.U32 R2, R242, c[0x0][0x3a0], RZ ;  /* 0x0000e800f2027a25 */ /* 0x000fc800078e00ff */
[----:B------:R-:W-:Y:S02]  /*1890*/  IMAD R0, R0, c[0x0][0x3a0], RZ ;  /* 0x0000e80000007a24 */ /* 0x000fe400078e02ff */
[----:B------:R-:W-:Y:S02]  /*18a0*/  IMAD R4, R29, c[0x0][0x388], RZ ;  /* 0x0000e2001d047a24 */ /* 0x000fe400078e02ff */
[----:B------:R-:W-:-:S05]  /*18b0*/  IMAD R0, R242, c[0x0][0x3a4], R0 ;  /* 0x0000e900f2007a24 */ /* 0x000fca00078e0200 */
[----:B------:R-:W-:Y:S01]  /*18c0*/  IADD3 R3, R3, R0, RZ ;  /* 0x0000000003037210 */ /* 0x000fe20007ffe0ff */
[----:B------:R-:W-:-:S04]  /*18d0*/  IMAD R0, R36, c[0x0][0x38c], R4 ;  /* 0x0000e30024007a24 */ /* 0x000fc800078e0204 */
[----:B------:R-:W-:-:S05]  /*18e0*/  IMAD.WIDE.U32 R2, R36, c[0x0][0x388], R2 ;  /* 0x0000e20024027a25 */ /* 0x000fca00078e0002 */
[----:B------:R-:W-:Y:S02]  /*18f0*/  IADD3 R5, R3, R0, RZ ;  /* 0x0000000003057210 */ /* 0x000fe40007ffe0ff */
[----:B------:R-:W-:Y:S02]  /*1900*/  MOV R4, R2 ;  /* 0x0000000200047202 */ /* 0x000fe40000000f00 */
.L_x_7:
        /* <DEDUP_REMOVED lines=15> */
.L_x_8:
[----:B------:R-:W-:Y:S01]  /*1a00*/  IMAD R9, R243, -0x40, R227 ;  /* 0xffffffc0f3097824 */ /* 0x000fe200078e02e3 */
[----:B------:R-:W-:Y:S01]  /*1a10*/  BSSY B0, `(.L_x_9) ;  /* 0x0000018000007945 */ /* 0x000fe20003800000 */
[----:B------:R-:W-:Y:S02]  /*1a20*/  IMAD R0, R18, c[0x0][0x3a0], RZ ;  /* 0x0000e80012007a24 */ /* 0x000fe400078e02ff */
[----:B------:R-:W-:Y:S01]  /*1a30*/  IMAD.WIDE.U32 R2, R251, c[0x0][0x3a0], R216 ;  /* 0x0000e800fb027a25 */ /* 0x000fe200078e00d8 */
[----:B------:R-:W-:-:S03]  /*1a40*/  ISETP.GE.AND P3, PT, R241, R9, PT ;  /* 0x00000009f100720c */ /* 0x000fc60003f66270 */
[----:B------:R-:W-:Y:S01]  /*1a50*/  IMAD R0, R251, c[0x0][0x3a4], R0 ;  /* 0x0000e900fb007a24 */ /* 0x000fe200078e0200 */
[----:B------:R-:W-:Y:S01]  /*1a60*/  IADD3 R2, P0, R4, R2, RZ ;  /* 0x0000000204027210 */ /* 0x000fe20007f1e0ff */
[----:B------:R-:W-:-:S03]  /*1a70*/  IMAD R8, R32, c[0x0][0x3b8], RZ ;  /* 0x0000ee0020087a24 */ /* 0x000fc600078e02ff */
[----:B------:R-:W-:Y:S01]  /*1a80*/  IADD3.X R3, R5, R3, R0, P0, !PT ;  /* 0x0000000305037210 */ /* 0x000fe200007fe400 */
[----:B------:R-:W-:-:S04]  /*1a90*/  IMAD R8, R35, c[0x0][0x3bc], R8 ;  /* 0x0000ef0023087a24 */ /* 0x000fc800078e0208 */
[----:B------:R-:W-:-:S05]  /*1aa0*/  IMAD.WIDE.U32 R2, R35, c[0x0][0x3b8], R2 ;  /* 0x0000ee0023027a25 */ /* 0x000fca00078e0002 */
[----:B------:R-:W-:Y:S01]  /*1ab0*/  IADD3 R8, R3, R8, RZ ;  /* 0x0000000803087210 */ /* 0x000fe20007ffe0ff */
[----:B------:R-:W-:Y:S05]  /*1ac0*/  @P3 BRA `(.L_x_10) ;  /* 0x000000c000003947 */ /* 0x000fea0003800000 */
[----:B------:R-:W-:Y:S01]  /*1ad0*/  MOV R5, R8 ;  /* 0x0000000800057202 */ /* 0x000fe20000000f00 */
[----:B------:R-:W-:Y:S01]  /*1ae0*/  IMAD R0, R28, c[0x0][0x3a0], RZ ;  /* 0x0000e8001c007a24 */ /* 0x000fe200078e02ff */
[----:B------:R-:W-:Y:S01]  /*1af0*/  ISETP.GE.AND P2, PT, R216, c[0x0][0x220], PT ;  /* 0x00008800d8007a0c */ /* 0x000fe20003f46270 */
[----:B------:R-:W-:Y:S01]  /*1b00*/  IMAD.MOV.U32 R4, RZ, RZ, R2 ;  /* 0x000000ffff047224 */ /* 0x000fe200078e0002 */
[----:B------:R-:W-:Y:S01]  /*1b10*/  ISETP.GE.AND P1, PT, R228, c[0x0][0x220], PT ;  /* 0x00008800e4007a0c */ /* 0x000fe20003f26270 */
[C---:B------:R-:W-:Y:S02]  /*1b20*/  IMAD R0, R241.reuse, c[0x0][0x3a4], R0 ;  /* 0x0000e900f1007a24 */ /* 0x040fe400078e0200 */
[----:B------:R-:W-:-:S04]  /*1b30*/  IMAD.WIDE.U32 R6, R241, c[0x0][0x3a0], R4 ;  /* 0x0000e800f1067a25 */ /* 0x000fc800078e0004 */
[----:B------:R-:W-:Y:S01]  /*1b40*/  IMAD.IADD R0, R7, 0x1, R0 ;  /* 0x0000000107007824 */ /* 0x000fe200078e0200 */
[----:B------:R-:W-:-:S04]  /*1b50*/  LEA R4, P0, R6, c[0x0][0x340], 0x1 ;  /* 0x0000d00006047a11 */ /* 0x000fc800078008ff */
[----:B------:R-:W-:-:S05]  /*1b60*/  LEA.HI.X R5, R6, c[0x0][0x344], R0, 0x1, P0 ;  /* 0x0000d10006057a11 */ /* 0x000fca00000f0c00 */
[----:B------:R1:W-:Y:S04]  /*1b70*/  @!P2 STG.E.128 [R4.64], RZ ;  /* 0x000000ff0400a986 */ /* 0x0003e8000c101d06 */
[----:B------:R1:W-:Y:S02]  /*1b80*/  @!P1 STG.E.128 [R4.64+0x80], RZ ;  /* 0x000080ff04009986 */ /* 0x0003e4000c101d06 */
.L_x_10:
[----:B------:R-:W-:Y:S05]  /*1b90*/  BSYNC B0 ;  /* 0x0000000000007941 */ /* 0x000fea0003800000 */
.L_x_9:
[----:B------:R-:W-:Y:S01]  /*1ba0*/  IADD3 R0, R241, 0x20, RZ ;  /* 0x00000020f1007810 */ /* 0x000fe20007ffe0ff */
[----:B------:R-:W-:Y:S03]  /*1bb0*/  BSSY B0, `(.L_x_11) ;  /* 0x0000010000007945 */ /* 0x000fe60003800000 */
[----:B------:R-:W-:-:S13]  /*1bc0*/  ISETP.GE.AND P2, PT, R0, R9, PT ;  /* 0x000000090000720c */ /* 0x000fda0003f46270 */
[----:B------:R-:W-:Y:S05]  /*1bd0*/  @P2 BRA `(.L_x_12) ;  /* 0x000000d000002947 */ /* 0x000fea0003800000 */
[----:B------:R-:W-:Y:S02]  /*1be0*/  IADD3 R0, P0, R241, 0x20, RZ ;  /* 0x00000020f1007810 */ /* 0x000fe40007f1e0ff */
[----:B------:R-:W-:-:S03]  /*1bf0*/  ISETP.GE.AND P1, PT, R216, c[0x0][0x220], PT ;  /* 0x00008800d8007a0c */ /* 0x000fc60003f26270 */
[----:B------:R-:W-:Y:S01]  /*1c00*/  IMAD.X R3, RZ, RZ, R28, P0 ;  /* 0x000000ffff037224 */ /* 0x000fe200000e061c */
[----:B------:R-:W-:-:S03]  /*1c10*/  ISETP.GE.AND P0, PT, R228, c[0x0][0x220], PT ;  /* 0x00008800e4007a0c */ /* 0x000fc60003f06270 */
[----:B-1----:R-:W-:Y:S01]  /*1c20*/  IMAD R4, R3, c[0x0][0x3a0], RZ ;  /* 0x0000e80003047a24 */ /* 0x002fe200078e02ff */
[----:B------:R-:W-:-:S05]  /*1c30*/  MOV R3, R8 ;  /* 0x0000000800037202 */ /* 0x000fca0000000f00 */
[----:B------:R-:W-:-:S04]  /*1c40*/  IMAD.WIDE.U32 R6, R0, c[0x0][0x3a0], R2 ;  /* 0x0000e80000067a25 */ /* 0x000fc800078e0002 */
[----:B------:R-:W-:Y:S01]  /*1c50*/  IMAD R0, R0, c[0x0][0x3a4], R4 ;  /* 0x0000e90000007a24 */ /* 0x000fe200078e0204 */
[----:B------:R-:W-:-:S03]  /*1c60*/  LEA R2, P4, R6, c[0x0][0x340], 0x1 ;  /* 0x0000d00006027a11 */ /* 0x000fc600078808ff */
[----:B------:R-:W-:-:S05]  /*1c70*/  IMAD.IADD R0, R7, 0x1, R0 ;  /* 0x0000000107007824 */ /* 0x000fca00078e0200 */
[----:B------:R-:W-:-:S05]  /*1c80*/  LEA.HI.X R3, R6, c[0x0][0x344], R0, 0x1, P4 ;  /* 0x0000d10006037a11 */ /* 0x000fca00020f0c00 */
[----:B------:R1:W-:Y:S04]  /*1c90*/  @!P1 STG.E.128 [R2.64], RZ ;  /* 0x000000ff02009986 */ /* 0x0003e8000c101d06 */
[----:B------:R1:W-:Y:S02]  /*1ca0*/  @!P0 STG.E.128 [R2.64+0x80], RZ ;  /* 0x000080ff02008986 */ /* 0x0003e4000c101d06 */
.L_x_12:
[----:B------:R-:W-:Y:S05]  /*1cb0*/  BSYNC B0 ;  /* 0x0000000000007941 */ /* 0x000fea0003800000 */
.L_x_11:
[----:B-1----:R-:W-:Y:S01]  /*1cc0*/  IMAD.WIDE.U32 R2, R251, c[0x0][0x3a8], R216 ;  /* 0x0000ea00fb027a25 */ /* 0x002fe200078e00d8 */
[----:B------:R-:W-:Y:S03]  /*1cd0*/  BSSY B0, `(.L_x_13) ;  /* 0x0000016000007945 */ /* 0x000fe60003800000 */
[----:B------:R-:W-:Y:S01]  /*1ce0*/  IMAD R0, R18, c[0x0][0x3a8], RZ ;  /* 0x0000ea0012007a24 */ /* 0x000fe200078e02ff */
[----:B------:R-:W-:Y:S01]  /*1cf0*/  IADD3 R2, P0, R10, R2, RZ ;  /* 0x000000020a027210 */ /* 0x000fe20007f1e0ff */
[----:B------:R-:W-:-:S02]  /*1d00*/  IMAD R8, R32, c[0x0][0x3c0], RZ ;  /* 0x0000f00020087a24 */ /* 0x000fc400078e02ff */
[----:B------:R-:W-:Y:S02]  /*1d10*/  IMAD R0, R251, c[0x0][0x3ac], R0 ;  /* 0x0000eb00fb007a24 */ /* 0x000fe400078e0200 */
[----:B------:R-:W-:-:S03]  /*1d20*/  IMAD R8, R35, c[0x0][0x3c4], R8 ;  /* 0x0000f10023087a24 */ /* 0x000fc600078e0208 */
[----:B------:R-:W-:-:S05]  /*1d30*/  IADD3.X R3, R11, R3, R0, P0, !PT ;  /* 0x000000030b037210 */ /* 0x000fca00007fe400 */
        /* <DEDUP_REMOVED lines=15> */
.L_x_14:
[----:B------:R-:W-:Y:S05]  /*1e30*/  BSYNC B0 ;  /* 0x0000000000007941 */ /* 0x000fea0003800000 */
.L_x_13:
[----:B------:R-:W-:Y:S05]  /*1e40*/  @P2 BRA `(.L_x_15) ;  /* 0x00004f6000002947 */ /* 0x000fea0003800000 */
[----:B------:R-:W-:-:S05]  /*1e50*/  IADD3 R0, P0, R241, 0x20, RZ ;  /* 0x00000020f1007810 */ /* 0x000fca0007f1e0ff */
        /* <DEDUP_REMOVED lines=9> */
[----:B------:R1:W-:Y:S01]  /*1ef0*/  @!P0 STG.E.128 [R2.64], RZ ;  /* 0x000000ff02008986 */ /* 0x0003e2000c101d06 */
[----:B------:R-:W-:-:S13]  /*1f00*/  ISETP.GE.AND P0, PT, R228, c[0x0][0x220], PT ;  /* 0x00008800e4007a0c */ /* 0x000fda0003f06270 */
[----:B------:R-:W-:Y:S05]  /*1f10*/  @P0 BRA `(.L_x_15) ;  /* 0x00004e9000000947 */ /* 0x000fea0003800000 */
[----:B------:R2:W-:Y:S01]  /*1f20*/  STG.E.128 [R2.64+0x80], RZ ;  /* 0x000080ff02007986 */ /* 0x0005e2000c101d06 */
[----:B------:R-:W-:Y:S05]  /*1f30*/  BRA `(.L_x_15) ;  /* 0x00004e7000007947 */ /* 0x000fea0003800000 */
.L_x_6:
[----:B------:R-:W-:Y:S01]  /*1f40*/  @P2 BAR.SYNC.DEFER_BLOCKING 0x0 ;  /* 0x0000000000002b1d */ /* 0x000fe20000010000 */
[----:B------:R-:W-:Y:S01]  /*1f50*/  IMAD R13, R243, -0x40, R227 ;  /* 0xffffffc0f30d7824 */ /* 0x000fe200078e02e3 */
[----:B------:R-:W-:Y:S01]  /*1f60*/  LEA.HI R7, R208, R208, RZ, 0x1 ;  /* 0x000000d0d0077211 */ /* 0x000fe200078f08ff */
[----:B------:R-:W-:-:S03]  /*1f70*/  IMAD.WIDE.U32 R2, R251, c[0x0][0x1a0], R216 ;  /* 0x00006800fb027a25 */ /* 0x000fc600078e00d8 */
[----:B------:R-:W-:Y:S01]  /*1f80*/  ISETP.GE.AND P6, PT, R241, R13, PT ;  /* 0x0000000df100720c */ /* 0x000fe20003fc6270 */
[----:B------:R-:W-:Y:S01]  /*1f90*/  IMAD R0, R18, c[0x0][0x1a0], RZ ;  /* 0x0000680012007a24 */ /* 0x000fe200078e02ff */
[----:B------:R-:W-:Y:S01]  /*1fa0*/  IADD3 R6, P0, R21, R2, RZ ;  /* 0x0000000215067210 */ /* 0x000fe20007f1e0ff */
[----:B------:R-:W-:Y:S01]  /*1fb0*/  BSSY B0, `(.L_x_16) ;  /* 0x0000024000007945 */ /* 0x000fe20003800000 */
[----:B------:R-:W-:Y:S01]  /*1fc0*/  LOP3.LUT R2, R7, 0xfffffffe, RZ, 0xc0, !PT ;  /* 0xfffffffe07027812 */ /* 0x000fe200078ec0ff */
[----:B------:R-:W-:-:S03]  /*1fd0*/  IMAD R0, R251, c[0x0][0x1a4], R0 ;  /* 0x00006900fb007a24 */ /* 0x000fc600078e0200 */
[----:B------:R-:W-:Y:S02]  /*1fe0*/  IADD3 R2, R208, -R2, RZ ;  /* 0x80000002d0027210 */ /* 0x000fe40007ffe0ff */
[----:B------:R-:W-:Y:S01]  /*1ff0*/  IADD3.X R7, R23, R3, R0, P0, !PT ;  /* 0x0000000317077210 */ /* 0x000fe200007fe400 */
[----:B------:R-:W-:Y:S01]  /*2000*/  IMAD R0, R24, c[0x0][0x1b8], RZ ;  /* 0x00006e0018007a24 */ /* 0x000fe200078e02ff */
[----:B------:R-:W-:-:S03]  /*2010*/  ISETP.NE.AND P0, PT, R2, 0x1, PT ;  /* 0x000000010200780c */ /* 0x000fc60003f05270 */
[C---:B------:R-:W-:Y:S02]  /*2020*/  IMAD R0, R14.reuse, c[0x0][0x1bc], R0 ;  /* 0x00006f000e007a24 */ /* 0x040fe400078e0200 */
[----:B------:R-:W-:Y:S01]  /*2030*/  IMAD.WIDE.U32 R6, R14, c[0x0][0x1b8], R6 ;  /* 0x00006e000e067a25 */ /* 0x000fe200078e0006 */
[----:B------:R1:W-:Y:S04]  /*2040*/  @P6 STS.128 [R207+0x10000], RZ ;  /* 0x010000ffcf006388 */ /* 0x0003e80000000c00 */
[----:B------:R1:W-:Y:S01]  /*2050*/  @P6 STS.128 [R207+0x12000], RZ ;  /* 0x012000ffcf006388 */ /* 0x0003e20000000c00 */
[----:B------:R-:W-:Y:S01]  /*2060*/  IADD3 R12, R7, R0, RZ ;  /* 0x00000000070c7210 */ /* 0x000fe20007ffe0ff */
[----:B------:R-:W-:Y:S05]  /*2070*/  @P6 BRA `(.L_x_17) ;  /* 0x0000017000006947 */ /* 0x000fea0003800000 */
[----:B------:R-:W-:Y:S01]  /*2080*/  ISETP.GE.AND P3, PT, R216, c[0x0][0x220], PT ;  /* 0x00008800d8007a0c */ /* 0x000fe20003f66270 */
[----:B------:R-:W-:Y:S01]  /*2090*/  IMAD R0, R28, c[0x0][0x1a0], RZ ;  /* 0x000068001c007a24 */ /* 0x000fe200078e02ff */
[----:B------:R-:W-:Y:S01]  /*20a0*/  MOV R3, R12 ;  /* 0x0000000c00037202 */ /* 0x000fe20000000f00 */
[----:B------:R-:W-:Y:S01]  /*20b0*/  IMAD.MOV.U32 R2, RZ, RZ, R6 ;  /* 0x000000ffff027224 */ /* 0x000fe200078e0006 */
[----:B------:R-:W-:Y:S01]  /*20c0*/  ISETP.GE.AND P2, PT, R228, c[0x0][0x220], PT ;  /* 0x00008800e4007a0c */ /* 0x000fe20003f46270 */
[----:B------:R-:W-:-:S02]  /*20d0*/  IMAD R0, R241, c[0x0][0x1a4], R0 ;  /* 0x00006900f1007a24 */ /* 0x000fc400078e0200 */
[----:B------:R-:W-:-:S04]  /*20e0*/  IMAD.WIDE.U32 R2, R241, c[0x0][0x1a0], R2 ;  /* 0x00006800f1027a25 */ /* 0x000fc800078e0002 */
[----:B------:R-:W-:Y:S02]  /*20f0*/  IMAD.IADD R0, R3, 0x1, R0 ;  /* 0x0000000103007824 */ /* 0x000fe400078e0200 */
[C---:B------:R-:W-:Y:S01]  /*2100*/  @!P3 LEA R8, P1, R2.reuse, c[0x0][0x170], 0x1 ;  /* 0x00005c000208ba11 */ /* 0x040fe200078208ff */
[----:B------:R2:W-:Y:S03]  /*2110*/  @P3 STS.128 [R207+0x10000], RZ ;  /* 0x010000ffcf003388 */ /* 0x0005e60000000c00 */
[----:B------:R-:W-:-:S05]  /*2120*/  @!P3 LEA.HI.X R9, R2, c[0x0][0x174], R0, 0x1, P1 ;  /* 0x00005d000209ba11 */ /* 0x000fca00008f0c00 */
[----:B------:R-:W-:Y:S01]  /*2130*/  @!PT LDS RZ, [RZ] ;  /* 0x00000000fffff984 */ /* 0x000fe20000000800 */
[----:B------:R-:W-:Y:S01]  /*2140*/  @!PT LDS RZ, [RZ] ;  /* 0x00000000fffff984 */ /* 0x000fe20000000800 */
[----:B------:R-:W-:Y:S01]  /*2150*/  @!PT LDS RZ, [RZ] ;  /* 0x00000000fffff984 */ /* 0x000fe20000000800 */
[----:B------:R2:W-:Y:S04]  /*2160*/  @!P3 LDGSTS.E.BYPASS.LTC128B.128 [R207+0x10000], [R8.64] ;  /* 0x1000000008cfbfae */ /* 0x0005e8000b901d46 */
[----:B------:R2:W-:Y:S01]  /*2170*/  @P2 STS.128 [R207+0x12000], RZ ;  /* 0x012000ffcf002388 */ /* 0x0005e20000000c00 */
[----:B------:R-:W-:Y:S05]  /*2180*/  @P2 BRA `(.L_x_17) ;  /* 0x0000006000002947 */ /* 0x000fea0003800000 */
[----:B--2---:R-:W-:-:S04]  /*2190*/  LEA R8, P1, R2, c[0x0][0x170], 0x1 ;  /* 0x00005c0002087a11 */ /* 0x004fc800078208ff */
[----:B------:R-:W-:-:S05]  /*21a0*/  LEA.HI.X R9, R2, c[0x0][0x174], R0, 0x1, P1 ;  /* 0x00005d0002097a11 */ /* 0x000fca00008f0c00 */
[----:B------:R-:W-:Y:S01]  /*21b0*/  @!PT LDS RZ, [RZ] ;  /* 0x00000000fffff984 */ /* 0x000fe20000000800 */
[----:B------:R-:W-:Y:S01]  /*21c0*/  @!PT LDS RZ, [RZ] ;  /* 0x00000000fffff984 */ /* 0x000fe20000000800 */
[----:B------:R-:W-:Y:S01]  /*21d0*/  @!PT LDS RZ, [RZ] ;  /* 0x00000000fffff984 */ /* 0x000fe20000000800 */
[----:B------:R2:W-:Y:S04]  /*21e0*/  LDGSTS.E.BYPASS.LTC128B.128 [R207+0x12000], [R8.64+0x80] ;  /* 0x1200008008cf7fae */ /* 0x0005e8000b901d46 */
.L_x_17:
[----:B------:R-:W-:Y:S05]  /*21f0*/  BSYNC B0 ;  /* 0x0000000000007941 */ /* 0x000fea0003800000 */
.L_x_16:
[----:B--2---:R-:W-:Y:S01]  /*2200*/  IADD3 R8, R241, 0x20, RZ ;  /* 0x00000020f1087810 */ /* 0x004fe20007ffe0ff */
[----:B------:R-:W-:Y:S03]  /*2210*/  BSSY B0, `(.L_x_18) ;  /* 0x000001d000007945 */ /* 0x000fe60003800000 */
[----:B------:R-:W-:-:S13]  /*2220*/  ISETP.GE.AND P5, PT, R8, R13, PT ;  /* 0x0000000d0800720c */ /* 0x000fda0003fa6270 */
[----:B------:R2:W-:Y:S04]  /*2230*/  @P5 STS.128 [R207+0x11000], RZ ;  /* 0x011000ffcf005388 */ /* 0x0005e80000000c00 */
[----:B------:R2:W-:Y:S01]  /*2240*/  @P5 STS.128 [R207+0x13000], RZ ;  /* 0x013000ffcf005388 */ /* 0x0005e20000000c00 */
[----:B------:R-:W-:Y:S05]  /*2250*/  @P5 BRA `(.L_x_19) ;  /* 0x0000018000005947 */ /* 0x000fea0003800000 */
[----:B------:R-:W-:Y:S02]  /*2260*/  IADD3 R0, P1, R241, 0x20, RZ ;  /* 0x00000020f1007810 */ /* 0x000fe40007f3e0ff */
[----:B------:R-:W-:Y:S02]  /*2270*/  ISETP.GE.AND P2, PT, R216, c[0x0][0x220], PT ;  /* 0x00008800d8007a0c */ /* 0x000fe40003f46270 */
[----:B------:R-:W-:Y:S01]  /*2280*/  MOV R7, R12 ;  /* 0x0000000c00077202 */ /* 0x000fe20000000f00 */
[----:B------:R-:W-:Y:S01]  /*2290*/  IMAD.X R2, RZ, RZ, R28, P1 ;  /* 0x000000ffff027224 */ /* 0x000fe200008e061c */
[----:B------:R-:W-:-:S03]  /*22a0*/  ISETP.GE.AND P1, PT, R228, c[0x0][0x220], PT ;  /* 0x00008800e4007a0c */ /* 0x000fc60003f26270 */
[----:B------:R-:W-:Y:S02]  /*22b0*/  IMAD R2, R2, c[0x0][0x1a0], RZ ;  /* 0x0000680002027a24 */ /* 0x000fe400078e02ff */
[----:B------:R-:W-:-:S04]  /*22c0*/  IMAD.WIDE.U32 R6, R0, c[0x0][0x1a0], R6 ;  /* 0x0000680000067a25 */ /* 0x000fc800078e0006 */
[----:B------:R-:W-:Y:S01]  /*22d0*/  IMAD R0, R0, c[0x0][0x1a4], R2 ;  /* 0x0000690000007a24 */ /* 0x000fe200078e0202 */
[----:B------:R-:W-:Y:S01]  /*22e0*/  @!P2 LEA R2, P3, R6, c[0x0][0x170], 0x1 ;  /* 0x00005c000602aa11 */ /* 0x000fe200078608ff */
[----:B------:R3:W-:Y:S02]  /*22f0*/  @P2 STS.128 [R207+0x11000], RZ ;  /* 0x011000ffcf002388 */ /* 0x0007e40000000c00 */
[----:B------:R-:W-:-:S05]  /*2300*/  IMAD.IADD R0, R7, 0x1, R0 ;  /* 0x0000000107007824 */ /* 0x000fca00078e0200 */
[----:B------:R-:W-:-:S05]  /*2310*/  @!P2 LEA.HI.X R3, R6, c[0x0][0x174], R0, 0x1, P3 ;  /* 0x00005d000603aa11 */ /* 0x000fca00018f0c00 */
[----:B------:R-:W-:Y:S01]  /*2320*/  @!PT LDS RZ, [RZ] ;  /* 0x00000000fffff984 */ /* 0x000fe20000000800 */
[----:B------:R-:W-:Y:S01]  /*2330*/  @!PT LDS RZ, [RZ] ;  /* 0x00000000fffff984 */ /* 0x000fe20000000800 */
[----:B------:R-:W-:Y:S01]  /*2340*/  @!PT LDS RZ, [RZ] ;  /* 0x00000000fffff984 */ /* 0x000fe20000000800 */
[----:B------:R3:W-:Y:S04]  /*2350*/  @!P2 LDGSTS.E.BYPASS.LTC128B.128 [R207+0x11000], [R2.64] ;  /* 0x1100000002cfafae */ /* 0x0007e8000b901d46 */
[----:B------:R3:W-:Y:S01]  /*2360*/  @P1 STS.128 [R207+0x13000], RZ ;  /* 0x013000ffcf001388 */ /* 0x0007e20000000c00 */
[----:B------:R-:W-:Y:S05]  /*2370*/  @P1 BRA `(.L_x_19) ;  /* 0x0000006000001947 */ /* 0x000fea0003800000 */
[----:B---3--:R-:W-:-:S04]  /*2380*/  LEA R2, P1, R6, c[0x0][0x170], 0x1 ;  /* 0x00005c0006027a11 */ /* 0x008fc800078208ff */
[----:B------:R-:W-:-:S05]  /*2390*/  LEA.HI.X R3, R6, c[0x0][0x174], R0, 0x1, P1 ;  /* 0x00005d0006037a11 */ /* 0x000fca00008f0c00 */
[----:B------:R-:W-:Y:S01]  /*23a0*/  @!PT LDS RZ, [RZ] ;  /* 0x00000000fffff984 */ /* 0x000fe20000000800 */
[----:B------:R-:W-:Y:S01]  /*23b0*/  @!PT LDS RZ, [RZ] ;  /* 0x00000000fffff984 */ /* 0x000fe20000000800 */
[----:B------:R-:W-:Y:S01]  /*23c0*/  @!PT LDS RZ, [RZ] ;  /* 0x00000000fffff984 */ /* 0x000fe20000000800 */
[----:B------:R3:W-:Y:S04]  /*23d0*/  LDGSTS.E.BYPASS.LTC128B.128 [R207+0x13000], [R2.64+0x80] ;  /* 0x1300008002cf7fae */ /* 0x0007e8000b901d46 */
.L_x_19:
[----:B------:R-:W-:Y:S05]  /*23e0*/  BSYNC B0 ;  /* 0x0000000000007941 */ /* 0x000fea0003800000 */
.L_x_18:
[----:B------:R-:W-:Y:S01]  /*23f0*/  IMAD R6, R208, -0x40, R20 ;  /* 0xffffffc0d0067824 */ /* 0x000fe200078e0214 */
[----:B------:R-:W0:Y:S01]  /*2400*/  LDGDEPBAR ;  /* 0x00000000000079af */ /* 0x000e220000000000 */
[----:B------:R-:W-:Y:S03]  /*2410*/  BSSY B0, `(.L_x_20) ;  /* 0x0000012000007945 */ /* 0x000fe60003800000 */
[----:B------:R-:W-:-:S13]  /*2420*/  ISETP.GE.AND P4, PT, R241, R6, PT ;  /* 0x00000006f100720c */ /* 0x000fda0003f86270 */
[----:B------:R4:W-:Y:S04]  /*2430*/  @P4 STS.128 [R207+0x8000], RZ ;  /* 0x008000ffcf004388 */ /* 0x0009e80000000c00 */
[----:B------:R4:W-:Y:S01]  /*2440*/  @P4 STS.128 [R207+0xa000], RZ ;  /* 0x00a000ffcf004388 */ /* 0x0009e20000000c00 */
[----:B------:R-:W-:Y:S05]  /*2450*/  @P4 BRA `(.L_x_21) ;  /* 0x000000d000004947 */ /* 0x000fea0003800000 */
[----:B------:R-:W-:Y:S02]  /*2460*/  ISETP.GE.AND P2, PT, R216, c[0x0][0x220], PT ;  /* 0x00008800d8007a0c */ /* 0x000fe40003f46270 */
[----:B------:R-:W-:-:S11]  /*2470*/  ISETP.GE.AND P1, PT, R228, c[0x0][0x220], PT ;  /* 0x00008800e4007a0c */ /* 0x000fd60003f26270 */
[----:B------:R1:W-:Y:S04]  /*2480*/  @P2 STS.128 [R207+0x8000], RZ ;  /* 0x008000ffcf002388 */ /* 0x0003e80000000c00 */
[----:B------:R-:W-:Y:S01]  /*2490*/  @!PT LDS RZ, [RZ] ;  /* 0x00000000fffff984 */ /* 0x000fe20000000800 */
[----:B------:R-:W-:Y:S01]  /*24a0*/  @!PT LDS RZ, [RZ] ;  /* 0x00000000fffff984 */ /* 0x000fe20000000800 */
[----:B------:R-:W-:Y:S01]  /*24b0*/  @!PT LDS RZ, [RZ] ;  /* 0x00000000fffff984 */ /* 0x000fe20000000800 */
[----:B------:R1:W-:Y:S04]  /*24c0*/  @!P2 LDGSTS.E.BYPASS.LTC128B.128 [R207+0x8000], [R210.64] ;  /* 0x08000000d2cfafae */ /* 0x0003e8000b901d46 */
[----:B------:R1:W-:Y:S01]  /*24d0*/  @P1 STS.128 [R207+0xa000], RZ ;  /* 0x00a000ffcf001388 */ /* 0x0003e20000000c00 */
[----:B------:R-:W-:Y:S05]  /*24e0*/  @P1 BRA `(.L_x_21) ;  /* 0x0000004000001947 */ /* 0x000fea0003800000 */
[----:B------:R-:W-:Y:S01]  /*24f0*/  @!PT LDS RZ, [RZ] ;  /* 0x00000000fffff984 */ /* 0x000fe20000000800 */
[----:B------:R-:W-:Y:S01]  /*2500*/  @!PT LDS RZ, [RZ] ;  /* 0x00000000fffff984 */ /* 0x000fe20000000800 */
[----:B------:R-:W-:Y:S01]  /*2510*/  @!PT LDS RZ, [RZ] ;  /* 0x00000000fffff984 */ /* 0x000fe20000000800 */
[----:B------:R1:W-:Y:S02]  /*2520*/  LDGSTS.E.BYPASS.LTC128B.128 [R207+0xa000], [R210.64+0x80] ;  /* 0x0a000080d2cf7fae */ /* 0x0003e4000b901d46 */
.L_x_21:
[----:B------:R-:W-:Y:S05]  /*2530*/  BSYNC B0 ;  /* 0x0000000000007941 */ /* 0x000fea0003800000 */
.L_x_20:
[----:B------:R-:W-:Y:S01]  /*2540*/  ISETP.GE.AND P3, PT, R8, R6, PT ;  /* 0x000000060800720c */ /* 0x000fe20003f66270 */
[----:B------:R-:W-:-:S12]  /*2550*/  BSSY B0, `(.L_x_22) ;  /* 0x000001b000007945 */ /* 0x000fd80003800000 */
[----:B------:R1:W-:Y:S04]  /*2560*/  @P3 STS.128 [R207+0x9000], RZ ;  /* 0x009000ffcf003388 */ /* 0x0003e80000000c00 */
[----:B------:R1:W-:Y:S01]  /*2570*/  @P3 STS.128 [R207+0xb000], RZ ;  /* 0x00b000ffcf003388 */ /* 0x0003e20000000c00 */
[----:B------:R-:W-:Y:S05]  /*2580*/  @P3 BRA `(.L_x_23) ;  /* 0x0000017000003947 */ /* 0x000fea0003800000 */
[----:B------:R-:W-:-:S13]  /*2590*/  ISETP.GE.AND P2, PT, R216, c[0x0][0x220], PT ;  /* 0x00008800d8007a0c */ /* 0x000fda0003f46270 */
[----:B------:R-:W-:Y:S01]  /*25a0*/  @!P2 IMAD.MOV.U32 R0, RZ, RZ, c[0x0][0x370] ;  /* 0x0000dc00ff00a624 */ /* 0x000fe200078e00ff */
[----:B------:R1:W-:Y:S01]  /*25b0*/  @P2 STS.128 [R207+0x9000], RZ ;  /* 0x009000ffcf002388 */ /* 0x0003e20000000c00 */
[----:B---3--:R-:W-:-:S03]  /*25c0*/  @!P2 IMAD.MOV.U32 R3, RZ, RZ, c[0x0][0x374] ;  /* 0x0000dd00ff03a624 */ /* 0x008fc600078e00ff */
[----:B------:R-:W-:-:S04]  /*25d0*/  @!P2 LEA R2, P1, R0, R210, 0x6 ;  /* 0x000000d20002a211 */ /* 0x000fc800078230ff */
[----:B------:R-:W-:Y:S02]  /*25e0*/  @!P2 LEA.HI.X R3, R0, R211, R3, 0x6, P1 ;  /* 0x000000d30003a211 */ /* 0x000fe400008f3403 */
[----:B------:R-:W-:-:S03]  /*25f0*/  ISETP.GE.AND P1, PT, R228, c[0x0][0x220], PT ;  /* 0x00008800e4007a0c */ /* 0x000fc60003f26270 */
[----:B------:R-:W-:Y:S01]  /*2600*/  @!PT LDS RZ, [RZ] ;  /* 0x00000000fffff984 */ /* 0x000fe20000000800 */
[----:B------:R-:W-:Y:S01]  /*2610*/  @!PT LDS RZ, [RZ] ;  /* 0x00000000fffff984 */ /* 0x000fe20000000800 */
[----:B------:R-:W-:Y:S01]  /*2620*/  @!PT LDS RZ, [RZ] ;  /* 0x00000000fffff984 */ /* 0x000fe20000000800 */
[----:B------:R1:W-:Y:S10]  /*2630*/  @!P2 LDGSTS.E.BYPASS.LTC128B.128 [R207+0x9000], [R2.64] ;  /* 0x0900000002cfafae */ /* 0x0003f4000b901d46 */
[----:B------:R1:W-:Y:S01]  /*2640*/  @P1 STS.128 [R207+0xb000], RZ ;  /* 0x00b000ffcf001388 */ /* 0x0003e20000000c00 */
[----:B------:R-:W-:Y:S05]  /*2650*/  @P1 BRA `(.L_x_23) ;  /* 0x000000a000001947 */ /* 0x000fea0003800000 */
[----:B------:R-:W-:Y:S02]  /*2660*/  IMAD.MOV.U32 R0, RZ, RZ, c[0x0][0x370] ;  /* 0x0000dc00ff007624 */ /* 0x000fe400078e00ff */
[----:B-1----:R-:W-:-:S03]  /*2670*/  IMAD.MOV.U32 R2, RZ, RZ, c[0x0][0x374] ;  /* 0x0000dd00ff027624 */ /* 0x002fc600078e00ff */
[----:B------:R-:W-:-:S04]  /*2680*/  LEA R4, P1, R0, R4, 0x5 ;  /* 0x0000000400047211 */ /* 0x000fc800078228ff */
[----:B------:R-:W-:Y:S02]  /*2690*/  LEA.HI.X R0, R0, R15, R2, 0x5, P1 ;  /* 0x0000000f00007211 */ /* 0x000fe400008f2c02 */
[----:B------:R-:W-:-:S04]  /*26a0*/  LEA R2, P1, R4, c[0x0][0x330], 0x1 ;  /* 0x0000cc0004027a11 */ /* 0x000fc800078208ff */
[----:B------:R-:W-:-:S05]  /*26b0*/  LEA.HI.X R3, R4, c[0x0][0x334], R0, 0x1, P1 ;  /* 0x0000cd0004037a11 */ /* 0x000fca00008f0c00 */
[----:B------:R-:W-:Y:S01]  /*26c0*/  @!PT LDS RZ, [RZ] ;  /* 0x00000000fffff984 */ /* 0x000fe20000000800 */
[----:B------:R-:W-:Y:S01]  /*26d0*/  @!PT LDS RZ, [RZ] ;  /* 0x00000000fffff984 */ /* 0x000fe20000000800 */
[----:B------:R-:W-:Y:S01]  /*26e0*/  @!PT LDS RZ, [RZ] ;  /* 0x00000000fffff984 */ /* 0x000fe20000000800 */
[----:B------:R1:W-:Y:S04]  /*26f0*/  LDGSTS.E.BYPASS.LTC128B.128 [R207+0xb000], [R2.64+0x80] ;  /* 0x0b00008002cf7fae */ /* 0x0003e8000b901d46 */
.L_x_23:
[----:B------:R-:W-:Y:S05]  /*2700*/  BSYNC B0 ;  /* 0x0000000000007941 */ /* 0x000fea0003800000 */
.L_x_22:
[----:B-1-3--:R-:W3:Y:S01]  /*2710*/  LDL R2, [R1+0x14] ;  /* 0x0000140001027983 */ /* 0x00aee20000100800 */
[----:B------:R-:W-:Y:S01]  /*2720*/  BSSY B0, `(.L_x_24) ;  /* 0x0000021000007945 */ /* 0x000fe20003800000 */
[----:B---3--:R-:W-:-:S04]  /*2730*/  IADD3 R0, R2, 0x2000, RZ ;  /* 0x0000200002007810 */ /* 0x008fc80007ffe0ff */
[----:B------:R-:W-:-:S05]  /*2740*/  SEL R0, R0, R2, !P0 ;  /* 0x0000000200007207 */ /* 0x000fca0004000000 */
[----:B------:R-:W-:Y:S01]  /*2750*/  IMAD.SHL.U32 R206, R0, 0x2, RZ ;  /* 0x0000000200ce7824 */ /* 0x000fe200078e00ff */
[----:B------:R-:W-:Y:S05]  /*2760*/  @!P4 BRA `(.L_x_25) ;  /* 0x000000900000c947 */ /* 0x000fea0003800000 */
[----:B------:R1:W-:Y:S04]  /*2770*/  STS [R206], RZ ;  /* 0x000000ffce007388 */ /* 0x0003e80000000800 */
[----:B------:R1:W-:Y:S04]  /*2780*/  STS [R206+0x4], RZ ;  /* 0x000004ffce007388 */ /* 0x0003e80000000800 */
[----:B------:R1:W-:Y:S04]  /*2790*/  STS [R206+0x8], RZ ;  /* 0x000008ffce007388 */ /* 0x0003e80000000800 */
[----:B------:R1:W-:Y:S04]  /*27a0*/  STS [R206+0xc], RZ ;  /* 0x00000cffce007388 */ /* 0x0003e80000000800 */
[----:B------:R1:W-:Y:S04]  /*27b0*/  STS [R206+0x2000], RZ ;  /* 0x002000ffce007388 */ /* 0x0003e80000000800 */
[----:B------:R1:W-:Y:S04]  /*27c0*/  STS [R206+0x2004], RZ ;  /* 0x002004ffce007388 */ /* 0x0003e80000000800 */
[----:B------:R1:W-:Y:S04]  /*27d0*/  STS [R206+0x2008], RZ ;  /* 0x002008ffce007388 */ /* 0x0003e80000000800 */
[----:B------:R1:W-:Y:S01]  /*27e0*/  STS [R206+0x200c], RZ ;  /* 0x00200cffce007388 */ /* 0x0003e20000000800 */
[----:B------:R-:W-:Y:S05]  /*27f0*/  BRA `(.L_x_26) ;  /* 0x0000013000007947 */ /* 0x000fea0003800000 */
.L_x_25:
[----:B------:R-:W-:Y:S02]  /*2800*/  ISETP.GE.AND P2, PT, R216, c[0x0][0x220], PT ;  /* 0x00008800d8007a0c */ /* 0x000fe40003f46270 */
[----:B------:R-:W-:-:S11]  /*2810*/  ISETP.GE.AND P1, PT, R228, c[0x0][0x220], PT ;  /* 0x00008800e4007a0c */ /* 0x000fd60003f26270 */
[----:B------:R1:W-:Y:S04]  /*2820*/  @P2 STS [R206], RZ ;  /* 0x000000ffce002388 */ /* 0x0003e80000000800 */
[----:B------:R1:W-:Y:S04]  /*2830*/  @P2 STS [R206+0x4], RZ ;  /* 0x000004ffce002388 */ /* 0x0003e80000000800 */
[----:B------:R1:W-:Y:S04]  /*2840*/  @P2 STS [R206+0x8], RZ ;  /* 0x000008ffce002388 */ /* 0x0003e80000000800 */
[----:B------:R1:W-:Y:S04]  /*2850*/  @P2 STS [R206+0xc], RZ ;  /* 0x00000cffce002388 */ /* 0x0003e80000000800 */
[----:B------:R-:W-:Y:S01]  /*2860*/  @!PT LDS RZ, [RZ] ;  /* 0x00000000fffff984 */ /* 0x000fe20000000800 */
[----:B------:R-:W-:Y:S01]  /*2870*/  @!PT LDS RZ, [RZ] ;  /* 0x00000000fffff984 */ /* 0x000fe20000000800 */
[----:B------:R-:W-:Y:S01]  /*2880*/  @!PT LDS RZ, [RZ] ;  /* 0x00000000fffff984 */ /* 0x000fe20000000800 */
[----:B------:R1:W-:Y:S04]  /*2890*/  @!P2 LDGSTS.E.BYPASS.LTC128B.128 [R206], [R212.64] ;  /* 0x00000000d4ceafae */ /* 0x0003e8000b901d46 */
[----:B------:R1:W-:Y:S04]  /*28a0*/  @P1 STS [R206+0x2000], RZ ;  /* 0x002000ffce001388 */ /* 0x0003e80000000800 */
[----:B------:R1:W-:Y:S04]  /*28b0*/  @P1 STS [R206+0x2004], RZ ;  /* 0x002004ffce001388 */ /* 0x0003e80000000800 */
[----:B------:R1:W-:Y:S04]  /*28c0*/  @P1 STS [R206+0x2008], RZ ;  /* 0x002008ffce001388 */ /* 0x0003e80000000800 */
[----:B------:R1:W-:Y:S01]  /*28d0*/  @P1 STS [R206+0x200c], RZ ;  /* 0x00200cffce001388 */ /* 0x0003e20000000800 */
[----:B------:R-:W-:Y:S05]  /*28e0*/  @P1 BRA `(.L_x_26) ;  /* 0x0000004000001947 */ /* 0x000fea0003800000 */
[----:B------:R-:W-:Y:S01]  /*28f0*/  @!PT LDS RZ, [RZ] ;  /* 0x00000000fffff984 */ /* 0x000fe20000000800 */
[----:B------:R-:W-:Y:S01]  /*2900*/  @!PT LDS RZ, [RZ] ;  /* 0x00000000fffff984 */ /* 0x000fe20000000800 */
[----:B------:R-:W-:Y:S01]  /*2910*/  @!PT LDS RZ, [RZ] ;  /* 0x00000000fffff984 */ /* 0x000fe20000000800 */
[----:B------:R3:W-:Y:S02]  /*2920*/  LDGSTS.E.BYPASS.LTC128B.128 [R206+0x2000], [R212.64+0x80] ;  /* 0x02000080d4ce7fae */ /* 0x0007e4000b901d46 */
.L_x_26:
[----:B------:R-:W-:Y:S05]  /*2930*/  BSYNC B0 ;  /* 0x0000000000007941 */ /* 0x000fea0003800000 */
.L_x_24:
[----:B------:R-:W-:Y:S01]  /*2940*/  MOV R201, 0x20 ;  /* 0x0000002000c97802 */ /* 0x000fe20000000f00 */
[----:B------:R-:W-:Y:S04]  /*2950*/  BSSY B0, `(.L_x_27) ;  /* 0x0000028000007945 */ /* 0x000fe80003800000 */
[----:B------:R-:W-:-:S02]  /*2960*/  IMAD R7, R201, c[0x0][0x194], RZ ;  /* 0x00006500c9077a24 */ /* 0x000fc400078e02ff */
[----:B------:R-:W-:Y:S01]  /*2970*/  IMAD.WIDE.U32 R4, R201, c[0x0][0x190], RZ ;  /* 0x00006400c9047a25 */ /* 0x000fe200078e00ff */
[----:B------:R-:W-:Y:S05]  /*2980*/  @!P3 BRA `(.L_x_28) ;  /* 0x000000900000b947 */ /* 0x000fea0003800000 */
[----:B------:R1:W-:Y:S04]  /*2990*/  STS [R206+0x1000], RZ ;  /* 0x001000ffce007388 */ /* 0x0003e80000000800 */
        /* <DEDUP_REMOVED lines=8> */
.L_x_28:
[----:B------:R-:W-:Y:S02]  /*2a20*/  ISETP.GE.AND P2, PT, R216, c[0x0][0x220], PT ;  /* 0x00008800d8007a0c */ /* 0x000fe40003f46270 */
[----:B------:R-:W-:-:S11]  /*2a30*/  ISETP.GE.AND P1, PT, R228, c[0x0][0x220], PT ;  /* 0x00008800e4007a0c */ /* 0x000fd60003f26270 */
[----:B------:R-:W-:Y:S01]  /*2a40*/  @!P2 IMAD.MOV.U32 R0, RZ, RZ, c[0x0][0x190] ;  /* 0x00006400ff00a624 */ /* 0x000fe200078e00ff */
[----:B------:R1:W-:Y:S01]  /*2a50*/  @P2 STS [R206+0x1000], RZ ;  /* 0x001000ffce002388 */ /* 0x0003e20000000800 */
[----:B------:R-:W-:-:S03]  /*2a60*/  @!P2 IMAD.MOV.U32 R3, RZ, RZ, c[0x0][0x194] ;  /* 0x00006500ff03a624 */ /* 0x000fc600078e00ff */
[C---:B------:R-:W-:Y:S01]  /*2a70*/  @!P2 LEA R2, P3, R0.reuse, R212, 0x6 ;  /* 0x000000d40002a211 */ /* 0x040fe200078630ff */
[----:B------:R1:W-:Y:S03]  /*2a80*/  @P2 STS [R206+0x1004], RZ ;  /* 0x001004ffce002388 */ /* 0x0003e60000000800 */
[----:B------:R-:W-:Y:S01]  /*2a90*/  @!P2 LEA.HI.X R3, R0, R213, R3, 0x6, P3 ;  /* 0x000000d50003a211 */ /* 0x000fe200018f3403 */
[----:B------:R1:W-:Y:S04]  /*2aa0*/  @P2 STS [R206+0x1008], RZ ;  /* 0x001008ffce002388 */ /* 0x0003e80000000800 */
[----:B------:R1:W-:Y:S04]  /*2ab0*/  @P2 STS [R206+0x100c], RZ ;  /* 0x00100cffce002388 */ /* 0x0003e80000000800 */
[----:B------:R-:W-:Y:S01]  /*2ac0*/  @!PT LDS RZ, [RZ] ;  /* 0x00000000fffff984 */ /* 0x000fe20000000800 */
[----:B------:R-:W-:Y:S01]  /*2ad0*/  @!PT LDS RZ, [RZ] ;  /* 0x00000000fffff984 */ /* 0x000fe20000000800 */
[----:B------:R-:W-:Y:S01]  /*2ae0*/  @!PT LDS RZ, [RZ] ;  /* 0x00000000fffff984 */ /* 0x000fe20000000800 */
[----:B------:R5:W-:Y:S01]  /*2af0*/  @!P2 LDGSTS.E.BYPASS.LTC128B.128 [R206+0x1000], [R2.64] ;  /* 0x0100000002ceafae */ /* 0x000be2000b901d46 */
[----:B------:R-:W-:-:S03]  /*2b00*/  IADD3 R0, P2, R10, R4, RZ ;  /* 0x000000040a007210 */ /* 0x000fc60007f5e0ff */
[----:B------:R1:W-:Y:S04]  /*2b10*/  @P1 STS [R206+0x3000], RZ ;  /* 0x003000ffce001388 */ /* 0x0003e80000000800 */
[----:B------:R1:W-:Y:S04]  /*2b20*/  @P1 STS [R206+0x3004], RZ ;  /* 0x003004ffce001388 */ /* 0x0003e80000000800 */
[----:B------:R1:W-:Y:S04]  /*2b30*/  @P1 STS [R206+0x3008], RZ ;  /* 0x003008ffce001388 */ /* 0x0003e80000000800 */
[----:B------:R1:W-:Y:S01]  /*2b40*/  @P1 STS [R206+0x300c], RZ ;  /* 0x00300cffce001388 */ /* 0x0003e20000000800 */
[----:B-----5:R-:W-:Y:S01]  /*2b50*/  IADD3.X R3, R16, R5, R7, P2, !PT ;  /* 0x0000000510037210 */ /* 0x020fe200017fe407 */
[----:B------:R-:W-:Y:S05]  /*2b60*/  @P1 BRA `(.L_x_29) ;  /* 0x0000006000001947 */ /* 0x000fea0003800000 */
[----:B------:R-:W-:-:S04]  /*2b70*/  LEA R2, P1, R0, c[0x0][0x160], 0x1 ;  /* 0x0000580000027a11 */ /* 0x000fc800078208ff */
[----:B------:R-:W-:-:S05]  /*2b80*/  LEA.HI.X R3, R0, c[0x0][0x164], R3, 0x1, P1 ;  /* 0x0000590000037a11 */ /* 0x000fca00008f0c03 */
[----:B------:R-:W-:Y:S01]  /*2b90*/  @!PT LDS RZ, [RZ] ;  /* 0x00000000fffff984 */ /* 0x000fe20000000800 */
[----:B------:R-:W-:Y:S01]  /*2ba0*/  @!PT LDS RZ, [RZ] ;  /* 0x00000000fffff984 */ /* 0x000fe20000000800 */
[----:B------:R-:W-:Y:S01]  /*2bb0*/  @!PT LDS RZ, [RZ] ;  /* 0x00000000fffff984 */ /* 0x000fe20000000800 */
[----:B------:R1:W-:Y:S04]  /*2bc0*/  LDGSTS.E.BYPASS.LTC128B.128 [R206+0x3000], [R2.64+0x80] ;  /* 0x0300008002ce7fae */ /* 0x0003e8000b901d46 */
.L_x_29:
[----:B------:R-:W-:Y:S05]  /*2bd0*/  BSYNC B0 ;  /* 0x0000000000007941 */ /* 0x000fea0003800000 */
.L_x_27:
[----:B-1----:R-:W-:Y:S01]  /*2be0*/  SHF.R.S32.HI R2, RZ, 0x1f, R19 ;  /* 0x0000001fff027819 */ /* 0x002fe20000011413 */
[----:B------:R-:W-:Y:S01]  /*2bf0*/  IMAD.MOV.U32 R215, RZ, RZ, 0x7f800000 ;  /* 0x7f800000ffd77424 */ /* 0x000fe200078e00ff */
[----:B------:R-:W-:Y:S01]  /*2c00*/  SHF.R.S32.HI R0, RZ, 0x1f, R34 ;  /* 0x0000001fff007819 */ /* 0x000fe20000011422 */
[----:B------:R-:W-:Y:S01]  /*2c10*/  IMAD.MOV.U32 R218, RZ, RZ, 0x7f800000 ;  /* 0x7f800000ffda7424 */ /* 0x000fe200078e00ff */
[----:B------:R-:W-:Y:S02]  /*2c20*/  LEA.HI R2, R2, R17, RZ, 0x2 ;  /* 0x0000001102027211 */ /* 0x000fe400078f10ff */
[----:B------:R-:W-:Y:S02]  /*2c30*/  LEA.HI R0, R0, R34, RZ, 0x2 ;  /* 0x0000002200007211 */ /* 0x000fe400078f10ff */
[----:B------:R-:W-:Y:S02]  /*2c40*/  LOP3.LUT R2, R2, 0xfffffffc, RZ, 0xc0, !PT ;  /* 0xfffffffc02027812 */ /* 0x000fe400078ec0ff */
[----:B------:R-:W-:-:S03]  /*2c50*/  SHF.R.S32.HI R0, RZ, 0x2, R0 ;  /* 0x00000002ff007819 */ /* 0x000fc60000011400 */
[----:B------:R-:W-:-:S04]  /*2c60*/  IMAD.IADD R2, R17, 0x1, -R2 ;  /* 0x0000000111027824 */ /* 0x000fc800078e0a02 */
[----:B------:R-:W-:-:S04]  /*2c70*/  IMAD R0, R2, 0x10, R0 ;  /* 0x0000001002007824 */ /* 0x000fc800078e0200 */
[C---:B------:R-:W-:Y:S01]  /*2c80*/  IMAD.SHL.U32 R239, R0.reuse, 0x4, RZ ;  /* 0x0000000400ef7824 */ /* 0x040fe200078e00ff */
[C---:B------:R-:W-:Y:S02]  /*2c90*/  IADD3 R3, R0.reuse, 0x8, RZ ;  /* 0x0000000800037810 */ /* 0x040fe40007ffe0ff */
[----:B------:R-:W-:Y:S02]  /*2ca0*/  SHF.R.S32.HI R2, RZ, 0x1f, R0 ;  /* 0x0000001fff027819 */ /* 0x000fe40000011400 */
[CC--:B------:R-:W-:Y:S02]  /*2cb0*/  ISETP.GE.AND P3, PT, R0.reuse, R6.reuse, PT ;  /* 0x000000060000720c */ /* 0x0c0fe40003f66270 */
[----:B------:R-:W-:Y:S02]  /*2cc0*/  ISETP.GE.AND P2, PT, R3, R6, PT ;  /* 0x000000060300720c */ /* 0x000fe40003f46270 */
[----:B------:R-:W-:Y:S02]  /*2cd0*/  SHF.L.U64.HI R238, R0, 0x2, R2 ;  /* 0x0000000200ee7819 */ /* 0x000fe40000010202 */
[----:B------:R-:W-:Y:S01]  /*2ce0*/  IADD3 R2, P1, R239, R226, RZ ;  /* 0x000000e2ef027210 */ /* 0x000fe20007f3e0ff */
[----:B------:R1:W-:Y:S04]  /*2cf0*/  @P6 STS.128 [R207+0xc000], RZ ;  /* 0x00c000ffcf006388 */ /* 0x0003e80000000c00 */
[----:B------:R-:W-:Y:S01]  /*2d00*/  IMAD.X R3, R238, 0x1, R225, P1 ;  /* 0x00000001ee037824 */ /* 0x000fe200008e06e1 */
[----:B------:R1:W-:Y:S01]  /*2d10*/  @P6 STS.128 [R207+0xe000], RZ ;  /* 0x00e000ffcf006388 */ /* 0x0003e20000000c00 */
[----:B------:R-:W-:-:S03]  /*2d20*/  IMAD R4, R18, c[0x0][0x198], RZ ;  /* 0x0000660012047a24 */ /* 0x000fc600078e02ff */
[----:B------:R2:W5:Y:S04]  /*2d30*/  @!P3 LDG.E R215, [R2.64] ;  /* 0x0000000602d7b981 */ /* 0x000568000c1e1900 */
[----:B------:R2:W5:Y:S01]  /*2d40*/  @!P2 LDG.E R218, [R2.64+0x20] ;  /* 0x0000200602daa981 */ /* 0x000562000c1e1900 */
[C---:B------:R-:W-:Y:S01]  /*2d50*/  IMAD R5, R251.reuse, c[0x0][0x19c], R4 ;  /* 0x00006700fb057a24 */ /* 0x040fe200078e0204 */
[----:B------:R-:W-:Y:S01]  /*2d60*/  BSSY B0, `(.L_x_30) ;  /* 0x0000020000007945 */ /* 0x000fe20003800000 */
[----:B--2---:R-:W-:-:S05]  /*2d70*/  IMAD.WIDE.U32 R2, R251, c[0x0][0x198], R216 ;  /* 0x00006600fb027a25 */ /* 0x004fca00078e00d8 */
[----:B------:R-:W-:Y:S01]  /*2d80*/  IADD3 R4, P1, R26, R2, RZ ;  /* 0x000000021a047210 */ /* 0x000fe20007f3e0ff */
[----:B------:R-:W-:-:S03]  /*2d90*/  IMAD R2, R24, c[0x0][0x1b0], RZ ;  /* 0x00006c0018027a24 */ /* 0x000fc600078e02ff */
[----:B------:R-:W-:Y:S01]  /*2da0*/  IADD3.X R5, R27, R3, R5, P1, !PT ;  /* 0x000000031b057210 */ /* 0x000fe20000ffe405 */
[----:B------:R-:W-:-:S04]  /*2db0*/  IMAD R2, R14, c[0x0][0x1b4], R2 ;  /* 0x00006d000e027a24 */ /* 0x000fc800078e0202 */
[----:B------:R-:W-:-:S04]  /*2dc0*/  IMAD.WIDE.U32 R4, R14, c[0x0][0x1b0], R4 ;  /* 0x00006c000e047a25 */ /* 0x000fc800078e0004 */
[----:B------:R-:W-:Y:S01]  /*2dd0*/  IMAD.IADD R9, R5, 0x1, R2 ;  /* 0x0000000105097824 */ /* 0x000fe200078e0202 */
[----:B------:R-:W-:Y:S05]  /*2de0*/  @P6 BRA `(.L_x_31) ;  /* 0x0000017000006947 */ /* 0x000fea0003800000 */
[----:B-1----:R-:W-:Y:S01]  /*2df0*/  ISETP.GE.AND P2, PT, R216, c[0x0][0x220], PT ;  /* 0x00008800d8007a0c */ /* 0x002fe20003f46270 */
[----:B------:R-:W-:Y:S01]  /*2e00*/  IMAD R8, R28, c[0x0][0x198], RZ ;  /* 0x000066001c087a24 */ /* 0x000fe200078e02ff */
[----:B------:R-:W-:Y:S01]  /*2e10*/  MOV R3, R9 ;  /* 0x0000000900037202 */ /* 0x000fe20000000f00 */
[----:B------:R-:W-:Y:S01]  /*2e20*/  IMAD.MOV.U32 R2, RZ, RZ, R4 ;  /* 0x000000ffff027224 */ /* 0x000fe200078e0004 */
[----:B------:R-:W-:Y:S01]  /*2e30*/  ISETP.GE.AND P1, PT, R228, c[0x0][0x220], PT ;  /* 0x00008800e4007a0c */ /* 0x000fe20003f26270 */
[C---:B------:R-:W-:Y:S02]  /*2e40*/  IMAD R8, R241.reuse, c[0x0][0x19c], R8 ;  /* 0x00006700f1087a24 */ /* 0x040fe400078e0208 */
        /* <DEDUP_REMOVED lines=11> */
[----:B-1----:R-:W-:-:S04]  /*2f00*/  LEA R6, P1, R2, c[0x0][0x168], 0x1 ;  /* 0x00005a0002067a11 */ /* 0x002fc800078208ff */
[----:B------:R-:W-:-:S05]  /*2f10*/  LEA.HI.X R7, R2, c[0x0][0x16c], R8, 0x1, P1 ;  /* 0x00005b0002077a11 */ /* 0x000fca00008f0c08 */
[----:B------:R-:W-:Y:S01]  /*2f20*/  @!PT LDS RZ, [RZ] ;  /* 0x00000000fffff984 */ /* 0x000fe20000000800 */
[----:B------:R-:W-:Y:S01]  /*2f30*/  @!PT LDS RZ, [RZ] ;  /* 0x00000000fffff984 */ /* 0x000fe20000000800 */
[----:B------:R-:W-:Y:S01]  /*2f40*/  @!PT LDS RZ, [RZ] ;  /* 0x00000000fffff984 */ /* 0x000fe20000000800 */
[----:B------:R1:W-:Y:S04]  /*2f50*/  LDGSTS.E.BYPASS.LTC128B.128 [R207+0xe000], [R6.64+0x80] ;  /* 0x0e00008006cf7fae */ /* 0x0003e8000b901d46 */
.L_x_31:
[----:B-1----:R-:W-:Y:S05]  /*2f60*/  BSYNC B0 ;  /* 0x0000000000007941 */ /* 0x002fea0003800000 */
.L_x_30:
[----:B------:R1:W-:Y:S01]  /*2f70*/  @P5 STS.128 [R207+0xd000], RZ ;  /* 0x00d000ffcf005388 */ /* 0x0003e20000000c00 */
[----:B------:R-:W-:Y:S03]  /*2f80*/  BSSY B0, `(.L_x_32) ;  /* 0x000001b000007945 */ /* 0x000fe60003800000 */
        /* <DEDUP_REMOVED lines=26> */
.L_x_33:
[----:B------:R-:W-:Y:S05]  /*3130*/  BSYNC B0 ;  /* 0x0000000000007941 */ /* 0x000fea0003800000 */
.L_x_32:
[----:B------:R-:W0:Y:S01]  /*3140*/  LDGDEPBAR ;  /* 0x00000000000079af */ /* 0x000e220000000000 */
[CC--:B------:R-:W-:Y:S01]  /*3150*/  LEA.HI R4, R30.reuse, R31.reuse, RZ, 0x3 ;  /* 0x0000001f1e047211 */ /* 0x0c0fe200078f18ff */
[----:B------:R-:W-:Y:S01]  /*3160*/  IMAD.MOV.U32 R164, RZ, RZ, 0x20 ;  /* 0x00000020ffa47424 */ /* 0x000fe200078e00ff */
[----:B--2---:R-:W-:Y:S01]  /*3170*/  LEA.HI R2, R30, R31, RZ, 0x4 ;  /* 0x0000001f1e027211 */ /* 0x004fe200078f20ff */
[----:B------:R-:W-:Y:S01]  /*3180*/  IMAD.SHL.U32 R193, R203, 0x2, RZ ;  /* 0x00000002cbc17824 */ /* 0x000fe200078e00ff */
[----:B------:R-:W-:Y:S01]  /*3190*/  LOP3.LUT R4, R4, 0xfffffff8, RZ, 0xc0, !PT ;  /* 0xfffffff804047812 */ /* 0x000fe200078ec0ff */
[----:B------:R-:W-:Y:S01]  /*31a0*/  IMAD.MOV.U32 R209, RZ, RZ, R206 ;  /* 0x000000ffffd17224 */ /* 0x000fe200078e00ce */
[----:B------:R-:W-:Y:S01]  /*31b0*/  LOP3.LUT R2, R2, 0xfffffff0, RZ, 0xc0, !PT ;  /* 0xfffffff002027812 */ /* 0x000fe200078ec0ff */
[----:B------:R-:W-:Y:S01]  /*31c0*/  CS2R R94, SRZ ;  /* 0x00000000005e7805 */ /* 0x000fe2000001ff00 */
[----:B------:R-:W-:Y:S01]  /*31d0*/  IADD3 R0, R0, 0x1, RZ ;  /* 0x0000000100007810 */ /* 0x000fe20007ffe0ff */
[C---:B------:R-:W-:Y:S01]  /*31e0*/  IMAD.IADD R4, R31.reuse, 0x1, -R4 ;  /* 0x000000011f047824 */ /* 0x040fe200078e0a04 */
[----:B------:R-:W-:Y:S01]  /*31f0*/  MOV R192, 0x40 ;  /* 0x0000004000c07802 */ /* 0x000fe20000000f00 */
[----:B------:R-:W-:Y:S01]  /*3200*/  IMAD.IADD R2, R31, 0x1, -R2 ;  /* 0x000000011f027824 */ /* 0x000fe200078e0a02 */
[----:B------:R-:W-:Y:S01]  /*3210*/  IADD3 R246, R227, R0, -R20 ;  /* 0x00000000e3f67210 */ /* 0x000fe20007ffe814 */
[----:B------:R-:W-:Y:S01]  /*3220*/  CS2R R92, SRZ ;  /* 0x00000000005c7805 */ /* 0x000fe2000001ff00 */
[----:B------:R-:W-:Y:S01]  /*3230*/  LOP3.LUT P3, RZ, R4, 0x2, RZ, 0xc0, !PT ;  /* 0x0000000204ff7812 */ /* 0x000fe2000786c0ff */
[----:B------:R-:W-:Y:S01]  /*3240*/  CS2R R98, SRZ ;  /* 0x0000000000627805 */ /* 0x000fe2000001ff00 */
[----:B------:R-:W-:Y:S01]  /*3250*/  SHF.R.S32.HI R3, RZ, 0x1f, R2 ;  /* 0x0000001fff037819 */ /* 0x000fe20000011402 */
[----:B------:R-:W-:Y:S01]  /*3260*/  CS2R R96, SRZ ;  /* 0x0000000000607805 */ /* 0x000fe2000001ff00 */
[----:B------:R-:W-:Y:S01]  /*3270*/  SEL R164, R164, 0xffffffe0, !P3 ;  /* 0xffffffe0a4a47807 */ /* 0x000fe20005800000 */
[----:B------:R-:W-:Y:S01]  /*3280*/  CS2R R90, SRZ ;  /* 0x00000000005a7805 */ /* 0x000fe2000001ff00 */
[----:B------:R-:W-:Y:S01]  /*3290*/  IADD3 R0, R202, 0x2000, RZ ;  /* 0x00002000ca007810 */ /* 0x000fe20007ffe0ff */
[----:B------:R-:W-:Y:S01]  /*32a0*/  CS2R R88, SRZ ;  /* 0x0000000000587805 */ /* 0x000fe2000001ff00 */
[----:B------:R-:W-:Y:S01]  /*32b0*/  LEA.HI R3, R3, R2, RZ, 0x3 ;  /* 0x0000000203037211 */ /* 0x000fe200078f18ff */
[----:B------:R-:W-:-:S04]  /*32c0*/  DEPBAR.LE SB0, 0x1 ;  /* 0x000080400000791a */ /* 0x000fc80000000000 */
[----:B------:R-:W-:Y:S01]  /*32d0*/  BAR.SYNC.DEFER_BLOCKING 0x0 ;  /* 0x0000000000007b1d */ /* 0x000fe20000010000 */
[----:B------:R-:W-:Y:S01]  /*32e0*/  IMAD.IADD R164, R164, 0x1, R188 ;  /* 0x00000001a4a47824 */ /* 0x000fe200078e02bc */
[----:B------:R-:W-:Y:S01]  /*32f0*/  SEL R0, R0, R202, !P0 ;  /* 0x000000ca00007207 */ /* 0x000fe20004000000 */
[----:B------:R-:W-:Y:S01]  /*3300*/  CS2R R86, SRZ ;  /* 0x0000000000567805 */ /* 0x000fe2000001ff00 */
[----:B------:R-:W-:Y:S01]  /*3310*/  LOP3.LUT R3, R3, 0xfffffff8, RZ, 0xc0, !PT ;  /* 0xfffffff803037812 */ /* 0x000fe200078ec0ff */
[----:B------:R-:W-:Y:S01]  /*3320*/  CS2R R84, SRZ ;  /* 0x0000000000547805 */ /* 0x000fe2000001ff00 */
[----:B------:R-:W-:Y:S01]  /*3330*/  IADD3 R244, R20, 0x40, R251 ;  /* 0x0000004014f47810 */ /* 0x000fe20007ffe0fb */
[----:B------:R-:W-:Y:S01]  /*3340*/  IMAD.SHL.U32 R184, R0, 0x2, RZ ;  /* 0x0000000200b87824 */ /* 0x000fe200078e00ff */
[----:B------:R-:W-:Y:S01]  /*3350*/  IADD3 R245, R251, 0x40, RZ ;  /* 0x00000040fbf57810 */ /* 0x000fe20007ffe0ff */
[----:B------:R-:W-:Y:S01]  /*3360*/  IMAD.IADD R2, R2, 0x1, -R3 ;  /* 0x0000000102027824 */ /* 0x000fe200078e0a03 */
[----:B------:R-:W-:Y:S01]  /*3370*/  CS2R R78, SRZ ;  /* 0x00000000004e7805 */ /* 0x000fe2000001ff00 */
[----:B------:R-:W-:Y:S01]  /*3380*/  IMAD.MOV.U32 R0, RZ, RZ, c[0x0][0x22c] ;  /* 0x00008b00ff007624 */ /* 0x000fe200078e00ff */
[----:B------:R-:W-:Y:S01]  /*3390*/  CS2R R76, SRZ ;  /* 0x00000000004c7805 */ /* 0x000fe2000001ff00 */
[----:B------:R-:W-:Y:S01]  /*33a0*/  CS2R R82, SRZ ;  /* 0x0000000000527805 */ /* 0x000fe2000001ff00 */
[----:B------:R-:W-:Y:S01]  /*33b0*/  R2P PR, R2, 0x6 ;  /* 0x0000000602007804 */ /* 0x000fe20000000000 */
[----:B------:R-:W-:Y:S01]  /*33c0*/  IMAD R0, R0, c[0x0][0x1c0], RZ ;  /* 0x0000700000007a24 */ /* 0x000fe200078e02ff */
[----:B------:R-:W-:Y:S01]  /*33d0*/  IADD3 R2, R203, 0x2000, RZ ;  /* 0x00002000cb027810 */ /* 0x000fe20007ffe0ff */
[----:B------:R-:W-:Y:S01]  /*33e0*/  CS2R R80, SRZ ;  /* 0x0000000000507805 */ /* 0x000fe2000001ff00 */
[----:B------:R-:W-:Y:S01]  /*33f0*/  CS2R R74, SRZ ;  /* 0x00000000004a7805 */ /* 0x000fe2000001ff00 */
[----:B------:R-:W-:Y:S01]  /*3400*/  IMAD.SHL.U32 R247, R0, 0x10, RZ ;  /* 0x0000001000f77824 */ /* 0x000fe200078e00ff */
[----:B------:R-:W-:Y:S01]  /*3410*/  SEL R2, R2, R203, !P0 ;  /* 0x000000cb02027207 */ /* 0x000fe20004000000 */
[----:B------:R-:W-:Y:S01]  /*3420*/  IMAD.SHL.U32 R214, R0, 0x8, RZ ;  /* 0x0000000800d67824 */ /* 0x000fe200078e00ff */
[----:B------:R-:W-:Y:S01]  /*3430*/  SEL R201, R201, 0xffffffe0, !P1 ;  /* 0xffffffe0c9c97807 */ /* 0x000fe20004800000 */
[----:B------:R-:W-:Y:S01]  /*3440*/  CS2R R72, SRZ ;  /* 0x0000000000487805 */ /* 0x000fe2000001ff00 */
[----:B------:R2:W1:Y:S01]  /*3450*/  LDSM.16.M88.4 R128, [R164+0x10000] ;  /* 0x01000000a480783b */ /* 0x0004620000000200 */
[C---:B------:R-:W-:Y:S01]  /*3460*/  IADD3 R252, R247.reuse, 0x60, RZ ;  /* 0x00000060f7fc7810 */ /* 0x040fe20007ffe0ff */
[----:B------:R-:W-:Y:S01]  /*3470*/  CS2R R70, SRZ ;  /* 0x0000000000467805 */ /* 0x000fe2000001ff00 */
[----:B------:R-:W-:Y:S01]  /*3480*/  SHF.L.U32 R187, R2, 0x1, RZ ;  /* 0x0000000102bb7819 */ /* 0x000fe200000006ff */
[----:B------:R2:W3:Y:S01]  /*3490*/  LDSM.16.M88.4 R132, [R164+0x10800] ;  /* 0x01080000a484783b */ /* 0x0004e20000000200 */
[C---:B------:R-:W-:Y:S01]  /*34a0*/  IADD3 R3, R247.reuse, 0x20, RZ ;  /* 0x00000020f7037810 */ /* 0x040fe20007ffe0ff */
[----:B------:R-:W-:Y:S01]  /*34b0*/  IMAD.IADD R248, R214, 0x1, R252 ;  /* 0x00000001d6f87824 */ /* 0x000fe200078e02fc */
[----:B------:R-:W-:Y:S01]  /*34c0*/  IADD3 R2, R247, 0x40, RZ ;  /* 0x00000040f7027810 */ /* 0x000fe20007ffe0ff */
[----:B------:R2:W4:Y:S01]  /*34d0*/  LDSM.16.M88.4 R160, [R164+0x12000] ;  /* 0x01200000a4a0783b */ /* 0x0005220000000200 */
[----:B------:R-:W-:Y:S01]  /*34e0*/  SEL R192, R192, 0xffffffc0, !P2 ;  /* 0xffffffc0c0c07807 */ /* 0x000fe20005000000 */
[C---:B------:R-:W-:Y:S01]  /*34f0*/  IMAD.IADD R250, R214.reuse, 0x1, R3 ;  /* 0x00000001d6fa7824 */ /* 0x040fe200078e0203 */
[C---:B------:R-:W-:Y:S01]  /*3500*/  IADD3 R249, R214.reuse, R2, RZ ;  /* 0x00000002d6f97210 */ /* 0x040fe20007ffe0ff */
[----:B------:R2:W1:Y:S01]  /*3510*/  LDSM.16.M88.4 R104, [R189+0x10000] ;  /* 0x01000000bd68783b */ /* 0x0004620000000200 */
[C---:B------:R-:W-:Y:S01]  /*3520*/  IADD3 R2, R214.reuse, R248, RZ ;  /* 0x000000f8d6027210 */ /* 0x040fe20007ffe0ff */
[----:B------:R-:W-:Y:S01]  /*3530*/  IMAD.IADD R4, R214, 0x1, R250 ;  /* 0x00000001d6047824 */ /* 0x000fe200078e02fa */
[----:B------:R-:W-:Y:S01]  /*3540*/  IADD3 R196, R194, R201, RZ ;  /* 0x000000c9c2c47210 */ /* 0x000fe20007ffe0ff */
[----:B------:R2:W1:Y:S01]  /*3550*/  LDSM.16.M88.4 R108, [R189+0x10800] ;  /* 0x01080000bd6c783b */ /* 0x0004620000000200 */
[C---:B------:R-:W-:Y:S01]  /*3560*/  IMAD.IADD R3, R214.reuse, 0x1, R249 ;  /* 0x00000001d6037824 */ /* 0x040fe200078e02f9 */
[----:B------:R-:W-:Y:S01]  /*3570*/  CS2R R68, SRZ ;  /* 0x0000000000447805 */ /* 0x000fe2000001ff00 */
[C---:B------:R-:W-:Y:S01]  /*3580*/  IMAD.IADD R234, R214.reuse, 0x1, R4 ;  /* 0x00000001d6ea7824 */ /* 0x040fe200078e0204 */
[----:B------:R2:W1:Y:S01]  /*3590*/  LDSM.16.M88.4 R112, [R190+0x10000] ;  /* 0x01000000be70783b */ /* 0x0004620000000200 */
[C---:B------:R-:W-:Y:S01]  /*35a0*/  IMAD.IADD R232, R214.reuse, 0x1, R3 ;  /* 0x00000001d6e87824 */ /* 0x040fe200078e0203 */
[----:B------:R-:W-:Y:S01]  /*35b0*/  CS2R R46, SRZ ;  /* 0x00000000002e7805 */ /* 0x000fe2000001ff00 */
[C---:B------:R-:W-:Y:S01]  /*35c0*/  IMAD.IADD R230, R214.reuse, 0x1, R2 ;  /* 0x00000001d6e67824 */ /* 0x040fe200078e0202 */
[----:B------:R2:W1:Y:S01]  /*35d0*/  LDSM.16.M88.4 R116, [R190+0x10800] ;  /* 0x01080000be74783b */ /* 0x0004620000000200 */
[----:B------:R-:W-:Y:S01]  /*35e0*/  IMAD.IADD R195, R201, 0x1, R193 ;  /* 0x00000001c9c37824 */ /* 0x000fe200078e02c1 */
[C---:B------:R-:W-:Y:S01]  /*35f0*/  IADD3 R233, R214.reuse, R234, RZ ;  /* 0x000000ead6e97210 */ /* 0x040fe20007ffe0ff */
[C---:B------:R-:W-:Y:S01]  /*3600*/  IMAD.IADD R231, R214.reuse, 0x1, R232 ;  /* 0x00000001d6e77824 */ /* 0x040fe200078e02e8 */
[----:B------:R2:W1:Y:S01]  /*3610*/  LDSM.16.M88.4 R120, [R188+0x10000] ;  /* 0x01000000bc78783b */ /* 0x0004620000000200 */
[----:B------:R-:W-:Y:S01]  /*3620*/  IMAD.IADD R229, R214, 0x1, R230 ;  /* 0x00000001d6e57824 */ /* 0x000fe200078e02e6 */
[----:B------:R-:W-:Y:S01]  /*3630*/  CS2R R44, SRZ ;  /* 0x00000000002c7805 */ /* 0x000fe2000001ff00 */
[----:B------:R-:W-:Y:S01]  /*3640*/  CS2R R50, SRZ ;  /* 0x0000000000327805 */ /* 0x000fe2000001ff00 */
[----:B------:R2:W1:Y:S01]  /*3650*/  LDSM.16.M88.4 R124, [R188+0x10800] ;  /* 0x01080000bc7c783b */ /* 0x0004620000000200 */
[----:B------:R-:W-:Y:S01]  /*3660*/  CS2R R48, SRZ ;  /* 0x0000000000307805 */ /* 0x000fe2000001ff00 */
        /* <DEDUP_REMOVED lines=16> */
[----:B------:R-:W-:Y:S01]  /*3770*/  IMAD.IADD R244, R244, 0x1, -R227 ;  /* 0x00000001f4f47824 */ /* 0x000fe200078e0ae3 */
[----:B------:R-:W-:Y:S01]  /*3780*/  IADD3 R200, R192, R196, RZ ;  /* 0x000000c4c0c87210 */ /* 0x000fe20007ffe0ff */
[----:B------:R2:W1:Y:S01]  /*3790*/  LDSM.16.M88.4 R152, [R188+0x12000] ;  /* 0x01200000bc98783b */ /* 0x0004620000000200 */
[----:B------:R-:W-:Y:S01]  /*37a0*/  IMAD.IADD R199, R194, 0x1, R192 ;  /* 0x00000001c2c77824 */ /* 0x000fe200078e02c0 */
[----:B------:R-:W-:Y:S01]  /*37b0*/  IADD3 R237, R214, R233, RZ ;  /* 0x000000e9d6ed7210 */ /* 0x000fe20007ffe0ff */
[C---:B------:R-:W-:Y:S01]  /*37c0*/  IMAD.IADD R198, R192.reuse, 0x1, R193 ;  /* 0x00000001c0c67824 */ /* 0x040fe200078e02c1 */
[----:B------:R2:W1:Y:S01]  /*37d0*/  LDSM.16.M88.4 R156, [R188+0x12800] ;  /* 0x01280000bc9c783b */ /* 0x0004620000000200 */
[----:B------:R-:W-:-:S02]  /*37e0*/  IMAD.IADD R197, R192, 0x1, R195 ;  /* 0x00000001c0c57824 */ /* 0x000fc400078e02c3 */
[C---:B------:R-:W-:Y:S01]  /*37f0*/  IMAD.IADD R236, R214.reuse, 0x1, R231 ;  /* 0x00000001d6ec7824 */ /* 0x040fe200078e02e7 */
[----:B------:R-:W1:Y:S01]  /*3800*/  LDSM.16.M88.4 R164, [R164+0x12800] ;  /* 0x01280000a4a4783b */ /* 0x000e620000000200 */
[----:B---34-:R-:W-:-:S03]  /*3810*/  IMAD.IADD R235, R214, 0x1, R229 ;  /* 0x00000001d6eb7824 */ /* 0x018fc600078e02e5 */
.L_x_36:
[----:B------:R-:W0:Y:S01]  /*3820*/  LDGDEPBAR ;  /* 0x00000000000079af */ /* 0x000e220000000000 */
[----:B------:R-:W-:Y:S01]  /*3830*/  IMAD.IADD R0, R187, 0x1, R201 ;  /* 0x00000001bb007824 */ /* 0x000fe200078e02c9 */
[----:B-----5:R-:W-:Y:S01]  /*3840*/  FSETP.NEU.FTZ.AND P0, PT, R215, -INF , PT ;  /* 0xff800000d700780b */ /* 0x020fe20003f1d000 */
[--C-:B------:R-:W-:Y:S01]  /*3850*/  IMAD.IADD R3, R187, 0x1, R192.reuse ;  /* 0x00000001bb037824 */ /* 0x100fe200078e02c0 */
[----:B------:R-:W-:Y:S01]  /*3860*/  ISETP.GT.AND P5, PT, R208, R240, PT ;  /* 0x000000f0d000720c */ /* 0x000fe20003fa4270 */
[----:B------:R-:W-:Y:S02]  /*3870*/  IMAD.IADD R2, R0, 0x1, R192 ;  /* 0x0000000100027824 */ /* 0x000fe400078e02c0 */
[----:B------:R-:W-:Y:S01]  /*3880*/  IMAD.MOV.U32 R172, RZ, RZ, c[0x0][0x22c] ;  /* 0x00008b00ffac7624 */ /* 0x000fe200078e00ff */
[----:B------:R-:W3:Y:S03]  /*3890*/  LDL R168, [R1+0x8] ;  /* 0x0000080001a87983 */ /* 0x000ee60000100800 */
[----:B------:R-:W-:Y:S04]  /*38a0*/  IMAD R172, R172, c[0x0][0x1c0], RZ ;  /* 0x00007000acac7a24 */ /* 0x000fe800078e02ff */
[----:B------:R-:W-:Y:S01]  /*38b0*/  IMAD.U32 R172, R172, -0x40, RZ ;  /* 0xffffffc0acac7824 */ /* 0x000fe200078e00ff */
[----:B------:R-:W-:Y:S04]  /*38c0*/  DEPBAR.LE SB0, 0x0 ;  /* 0x000080000000791a */ /* 0x000fe80000000000 */
[----:B------:R-:W-:Y:S08]  /*38d0*/  BAR.SYNC.DEFER_BLOCKING 0x0 ;  /* 0x0000000000007b1d */ /* 0x000ff00000010000 */
[----:B------:R-:W-:Y:S08]  /*38e0*/  LDSM.16.M88.4 R16, [R187] ;  /* 0x00000000bb10783b */ /* 0x000ff00000000200 */
[----:B------:R-:W4:Y:S08]  /*38f0*/  LDSM.16.M88.4 R8, [R189+0xc000] ;  /* 0x00c00000bd08783b */ /* 0x000f300000000200 */
[----:B------:R-:W2:Y:S08]  /*3900*/  LDSM.16.M88.4 R52, [R189+0xc800] ;  /* 0x00c80000bd34783b */ /* 0x000eb00000000200 */
[----:B------:R-:W-:Y:S08]  /*3910*/  LDSM.16.M88.4 R56, [R0] ;  /* 0x000000000038783b */ /* 0x000ff00000000200 */
[----:B------:R-:W1:Y:S08]  /*3920*/  LDSM.16.M88.4 R60, [R190+0xc000] ;  /* 0x00c00000be3c783b */ /* 0x000e700000000200 */
[----:B------:R-:W1:Y:S01]  /*3930*/  LDSM.16.M88.4 R64, [R190+0xc800] ;  /* 0x00c80000be40783b */ /* 0x000e620000000200 */
[C---:B----4-:R-:W-:Y:S07]  /*3940*/  HMMA.16816.F32 R4, R16.reuse, R8, RZ ;  /* 0x000000081004723c */ /* 0x050fee00000018ff */
[----:B------:R-:W-:Y:S01]  /*3950*/  LDSM.16.M88.4 R100, [R188+0xc000] ;  /* 0x00c00000bc64783b */ /* 0x000fe20000000200 */
[C---:B------:R-:W-:Y:S08]  /*3960*/  HMMA.16816.F32 R8, R16.reuse, R10, RZ ;  /* 0x0000000a1008723c */ /* 0x040ff000000018ff */
[C---:B--2---:R-:W-:Y:S08]  /*3970*/  HMMA.16816.F32 R12, R16.reuse, R52, RZ ;  /* 0x00000034100c723c */ /* 0x044ff000000018ff */
[----:B------:R-:W-:Y:S01]  /*3980*/  HMMA.16816.F32 R16, R16, R54, RZ ;  /* 0x000000361010723c */ /* 0x000fe200000018ff */
[----:B------:R-:W2:Y:S07]  /*3990*/  LDSM.16.M88.4 R52, [R3] ;  /* 0x000000000334783b */ /* 0x000eae0000000200 */
[C---:B-1----:R-:W-:Y:S08]  /*39a0*/  HMMA.16816.F32 R4, R56.reuse, R60, R4 ;  /* 0x0000003c3804723c */ /* 0x042ff00000001804 */
[C---:B------:R-:W-:Y:S01]  /*39b0*/  HMMA.16816.F32 R8, R56.reuse, R62, R8 ;  /* 0x0000003e3808723c */ /* 0x040fe20000001808 */
[----:B------:R-:W1:Y:S07]  /*39c0*/  LDSM.16.M88.4 R60, [R188+0xc800] ;  /* 0x00c80000bc3c783b */ /* 0x000e6e0000000200 */
[C---:B------:R-:W-:Y:S08]  /*39d0*/  HMMA.16816.F32 R12, R56.reuse, R64, R12 ;  /* 0x00000040380c723c */ /* 0x040ff0000000180c */
[----:B------:R-:W-:Y:S01]  /*39e0*/  HMMA.16816.F32 R16, R56, R66, R16 ;  /* 0x000000423810723c */ /* 0x000fe20000001810 */
[----:B------:R-:W-:Y:S07]  /*39f0*/  LDSM.16.M88.4 R56, [R2] ;  /* 0x000000000238783b */ /* 0x000fee0000000200 */
[C---:B--2---:R-:W-:Y:S01]  /*3a00*/  HMMA.16816.F32 R4, R52.reuse, R100, R4 ;  /* 0x000000643404723c */ /* 0x044fe20000001804 */
[----:B------:R-:W2:Y:S07]  /*3a10*/  LDSM.16.M88.4 R64, [R191+0xc000] ;  /* 0x00c00000bf40783b */ /* 0x000eae0000000200 */
[C---:B------:R-:W-:Y:S01]  /*3a20*/  HMMA.16816.F32 R8, R52.reuse, R102, R8 ;  /* 0x000000663408723c */ /* 0x040fe20000001808 */
[----:B------:R-:W4:Y:S07]  /*3a30*/  LDSM.16.M88.4 R100, [R191+0xc800] ;  /* 0x00c80000bf64783b */ /* 0x000f2e0000000200 */
[C---:B-1----:R-:W-:Y:S08]  /*3a40*/  HMMA.16816.F32 R12, R52.reuse, R60, R12 ;  /* 0x0000003c340c723c */ /* 0x042ff0000000180c */
[----:B------:R-:W-:Y:S01]  /*3a50*/  HMMA.16816.F32 R16, R52, R62, R16 ;  /* 0x0000003e3410723c */ /* 0x000fe20000001810 */
[----:B------:R-:W-:Y:S08]  /*3a60*/  LDSM.16.M88.4 R52, [R187+0x2000] ;  /* 0x00200000bb34783b */ /* 0x000ff00000000200 */
[----:B------:R-:W1:Y:S01]  /*3a70*/  LDSM.16.M88.4 R60, [R189+0xe000] ;  /* 0x00e00000bd3c783b */ /* 0x000e620000000200 */
[C---:B--2---:R-:W-:Y:S08]  /*3a80*/  HMMA.16816.F32 R4, R56.reuse, R64, R4 ;  /* 0x000000403804723c */ /* 0x044ff00000001804 */
[C---:B------:R-:W-:Y:S01]  /*3a90*/  HMMA.16816.F32 R8, R56.reuse, R66, R8 ;  /* 0x000000423808723c */ /* 0x040fe20000001808 */
[----:B------:R-:W2:Y:S07]  /*3aa0*/  LDSM.16.M88.4 R64, [R189+0xe800] ;  /* 0x00e80000bd40783b */ /* 0x000eae0000000200 */
[C---:B----4-:R-:W-:Y:S08]  /*3ab0*/  HMMA.16816.F32 R12, R56.reuse, R100, R12 ;  /* 0x00000064380c723c */ /* 0x050ff0000000180c */
[----:B------:R-:W-:Y:S01]  /*3ac0*/  HMMA.16816.F32 R16, R56, R102, R16 ;  /* 0x000000663810723c */ /* 0x000fe20000001810 */
[----:B------:R4:W-:Y:S07]  /*3ad0*/  LDSM.16.M88.4 R56, [R0+0x2000] ;  /* 0x002000000038783b */ /* 0x0009ee0000000200 */
[C---:B-1----:R-:W-:Y:S01]  /*3ae0*/  HMMA.16816.F32 R4, R52.reuse, R60, R4 ;  /* 0x0000003c3404723c */ /* 0x042fe20000001804 */
[----:B------:R-:W-:Y:S07]  /*3af0*/  LDSM.16.M88.4 R100, [R190+0xe800] ;  /* 0x00e80000be64783b */ /* 0x000fee0000000200 */
[C---:B------:R-:W-:Y:S01]  /*3b00*/  HMMA.16816.F32 R8, R52.reuse, R62, R8 ;  /* 0x0000003e3408723c */ /* 0x040fe20000001808 */
[----:B------:R-:W1:Y:S03]  /*3b10*/  LDSM.16.M88.4 R60, [R190+0xe000] ;  /* 0x00e00000be3c783b */ /* 0x000e660000000200 */
[----:B----4-:R-:W-:Y:S04]  /*3b20*/  IMAD.SHL.U32 R0, R208, 0x40, RZ ;  /* 0x00000040d0007824 */ /* 0x010fe800078e00ff */
[C---:B--2---:R-:W-:Y:S03]  /*3b30*/  HMMA.16816.F32 R12, R52.reuse, R64, R12 ;  /* 0x00000040340c723c */ /* 0x044fe6000000180c */
[----:B------:R-:W-:Y:S05]  /*3b40*/  ISETP.GE.AND P2, PT, R0, R244, PT ;  /* 0x000000f40000720c */ /* 0x000fea0003f46270 */
[----:B------:R-:W-:Y:S01]  /*3b50*/  HMMA.16816.F32 R16, R52, R66, R16 ;  /* 0x000000423410723c */ /* 0x000fe20000001810 */
[----:B------:R3:W-:Y:S02]  /*3b60*/  LDSM.16.M88.4 R52, [R3+0x2000] ;  /* 0x002000000334783b */ /* 0x0007e40000000200 */
[-C--:B------:R-:W-:Y:S06]  /*3b70*/  ISETP.LT.AND P2, PT, R245, R227.reuse, P2 ;  /* 0x000000e3f500720c */ /* 0x080fec0001741270 */
[----:B------:R-:W2:Y:S07]  /*3b80*/  LDSM.16.M88.4 R64, [R188+0xe000] ;  /* 0x00e00000bc40783b */ /* 0x000eae0000000200 */
[----:B------:R-:W-:Y:S01]  /*3b90*/  @!P2 IMAD.IADD R0, R246, 0x1, R0 ;  /* 0x00000001f600a824 */ /* 0x000fe200078e0200 */
[C---:B-1----:R-:W-:Y:S08]  /*3ba0*/  HMMA.16816.F32 R4, R56.reuse, R60, R4 ;  /* 0x0000003c3804723c */ /* 0x042ff00000001804 */
[C---:B------:R-:W-:Y:S01]  /*3bb0*/  HMMA.16816.F32 R8, R56.reuse, R62, R8 ;  /* 0x0000003e3808723c */ /* 0x040fe20000001808 */
[----:B------:R-:W1:Y:S07]  /*3bc0*/  LDSM.16.M88.4 R60, [R188+0xe800] ;  /* 0x00e80000bc3c783b */ /* 0x000e6e0000000200 */
[C---:B------:R-:W-:Y:S04]  /*3bd0*/  HMMA.16816.F32 R12, R56.reuse, R100, R12 ;  /* 0x00000064380c723c */ /* 0x040fe8000000180c */
[----:B---3--:R-:W-:Y:S04]  /*3be0*/  @!P2 IMAD R3, R243, 0x40, R168 ;  /* 0x00000040f303a824 */ /* 0x008fe800078e02a8 */
[----:B------:R-:W-:Y:S01]  /*3bf0*/  HMMA.16816.F32 R16, R56, R102, R16 ;  /* 0x000000663810723c */ /* 0x000fe20000001810 */
[----:B------:R3:W-:Y:S07]  /*3c00*/  LDSM.16.M88.4 R56, [R2+0x2000] ;  /* 0x002000000238783b */ /* 0x0007ee0000000200 */
[C---:B--2---:R-:W-:Y:S01]  /*3c10*/  HMMA.16816.F32 R4, R52.reuse, R64, R4 ;  /* 0x000000403404723c */ /* 0x044fe20000001804 */
[----:B------:R-:W2:Y:S07]  /*3c20*/  LDSM.16.M88.4 R100, [R191+0xe000] ;  /* 0x00e00000bf64783b */ /* 0x000eae0000000200 */
[C---:B------:R-:W-:Y:S04]  /*3c30*/  HMMA.16816.F32 R8, R52.reuse, R66, R8 ;  /* 0x000000423408723c */ /* 0x040fe80000001808 */
[----:B---3--:R-:W-:Y:S04]  /*3c40*/  FMUL.FTZ R2, R215, 1.4426950216293334961 ;  /* 0x3fb8aa3bd7027820 */ /* 0x008fe80000410000 */
[C---:B-1----:R-:W-:Y:S04]  /*3c50*/  HMMA.16816.F32 R12, R52.reuse, R60, R12 ;  /* 0x0000003c340c723c */ /* 0x042fe8000000180c */
[----:B------:R-:W-:Y:S03]  /*3c60*/  FSEL R2, R2, RZ, P0 ;  /* 0x000000ff02027208 */ /* 0x000fe60000000000 */
[----:B------:R-:W-:Y:S01]  /*3c70*/  @!P2 IADD3 R61, R3, 0x1, RZ ;  /* 0x00000001033da810 */ /* 0x000fe20007ffe0ff */
[----:B------:R-:W-:Y:S01]  /*3c80*/  HMMA.16816.F32 R16, R52, R62, R16 ;  /* 0x0000003e3410723c */ /* 0x000fe20000001810 */
[----:B------:R-:W1:Y:S03]  /*3c90*/  LDSM.16.M88.4 R52, [R191+0xe800] ;  /* 0x00e80000bf34783b */ /* 0x000e660000000200 */
[CC--:B------:R-:W-:Y:S02]  /*3ca0*/  @!P2 IMNMX R60, R0.reuse, R227.reuse, PT ;  /* 0x000000e3003ca217 */ /* 0x0c0fe40003800200 */
[----:B------:R-:W-:Y:S02]  /*3cb0*/  @!P2 IADD3 R0, R0, 0x8, RZ ;  /* 0x000000080000a810 */ /* 0x000fe40007ffe0ff */
[-C--:B------:R-:W-:Y:S02]  /*3cc0*/  @!P2 ISETP.GE.AND P0, PT, R61, R60.reuse, PT ;  /* 0x0000003c3d00a20c */ /* 0x080fe40003f06270 */
[----:B------:R-:W-:Y:S01]  /*3cd0*/  @!P2 ISETP.GE.AND P1, PT, R3, R60, PT ;  /* 0x0000003c0300a20c */ /* 0x000fe20003f26270 */
[C---:B--2---:R-:W-:Y:S08]  /*3ce0*/  HMMA.16816.F32 R4, R56.reuse, R100, R4 ;  /* 0x000000643804723c */ /* 0x044ff00000001804 */
[C---:B------:R-:W-:Y:S11]  /*3cf0*/  HMMA.16816.F32 R8, R56.reuse, R102, R8 ;  /* 0x000000663808723c */ /* 0x040ff60000001808 */
[----:B------:R-:W-:Y:S05]  /*3d00*/  @!UPT UIADD3 URZ, URZ, URZ, URZ ;  /* 0x0000003f3f3ff290 */ /* 0x000fea000fffe03f */
[----:B------:R-:W-:Y:S01]  /*3d10*/  @!P2 FSEL R4, R4, -INF , !P1 ;  /* 0xff8000000404a808 */ /* 0x000fe20004800000 */
[C---:B-1----:R-:W-:Y:S03]  /*3d20*/  HMMA.16816.F32 R12, R56.reuse, R52, R12 ;  /* 0x00000034380c723c */ /* 0x042fe6000000180c */
[----:B------:R-:W-:Y:S01]  /*3d30*/  @!P2 FSEL R5, R5, -INF , !P0 ;  /* 0xff8000000505a808 */ /* 0x000fe20004000000 */
[--C-:B------:R-:W-:Y:S01]  /*3d40*/  FFMA.FTZ R4, R4, c[0x0][0x23c], -R2.reuse ;  /* 0x00008f0004047a23 */ /* 0x100fe20000010802 */
[----:B------:R-:W-:Y:S03]  /*3d50*/  FSETP.NEU.FTZ.AND P0, PT, R218, -INF , PT ;  /* 0xff800000da00780b */ /* 0x000fe60003f1d000 */
[----:B------:R-:W-:Y:S01]  /*3d60*/  HMMA.16816.F32 R16, R56, R54, R16 ;  /* 0x000000363810723c */ /* 0x000fe20000001810 */
[----:B------:R1:W-:Y:S03]  /*3d70*/  MUFU.EX2 R169, R4 ;  /* 0x0000000400a97308 */ /* 0x0003e60000000800 */
[----:B------:R-:W-:Y:S07]  /*3d80*/  FFMA.FTZ R5, R5, c[0x0][0x23c], -R2 ;  /* 0x00008f0005057a23 */ /* 0x000fee0000010802 */
[----:B------:R2:W3:Y:S01]  /*3d90*/  MUFU.EX2 R168, R5 ;  /* 0x0000000500a87308 */ /* 0x0004e20000000800 */
[----:B-1----:R-:W-:Y:S01]  /*3da0*/  @!P2 IMNMX R4, R0, R227, PT ;  /* 0x000000e30004a217 */ /* 0x002fe20003800200 */
[----:B------:R-:W-:Y:S03]  /*3db0*/  FMUL.FTZ R0, R218, 1.4426950216293334961 ;  /* 0x3fb8aa3bda007820 */ /* 0x000fe60000410000 */
[-C--:B------:R-:W-:Y:S02]  /*3dc0*/  @!P2 ISETP.GE.AND P1, PT, R3, R4.reuse, PT ;  /* 0x000000040300a20c */ /* 0x080fe40003f26270 */
[----:B------:R-:W-:Y:S02]  /*3dd0*/  FSEL R0, R0, RZ, P0 ;  /* 0x000000ff00007208 */ /* 0x000fe40000000000 */
[----:B------:R-:W-:Y:S02]  /*3de0*/  @!P2 FSEL R6, R6, -INF , !P1 ;  /* 0xff8000000606a808 */ /* 0x000fe40004800000 */
[----:B------:R-:W-:Y:S02]  /*3df0*/  @!P2 ISETP.GE.AND P0, PT, R61, R4, PT ;  /* 0x000000043d00a20c */ /* 0x000fe40003f06270 */
[----:B--2---:R-:W-:Y:S01]  /*3e00*/  @!P2 IADD3 R5, R3, 0x8, RZ ;  /* 0x000000080305a810 */ /* 0x004fe20007ffe0ff */
[--C-:B------:R-:W-:Y:S01]  /*3e10*/  FFMA.FTZ R6, R6, c[0x0][0x23c], -R0.reuse ;  /* 0x00008f0006067a23 */ /* 0x100fe20000010800 */
[----:B------:R-:W-:Y:S02]  /*3e20*/  @!P2 FSEL R7, R7, -INF , !P0 ;  /* 0xff8000000707a808 */ /* 0x000fe40004000000 */
[-C--:B------:R-:W-:Y:S01]  /*3e30*/  @!P2 ISETP.GE.AND P0, PT, R5, R60.reuse, PT ;  /* 0x0000003c0500a20c */ /* 0x080fe20003f06270 */
[----:B------:R1:W-:Y:S02]  /*3e40*/  MUFU.EX2 R171, R6 ;  /* 0x0000000600ab7308 */ /* 0x0003e40000000800 */
[----:B------:R-:W-:Y:S01]  /*3e50*/  FFMA.FTZ R7, R7, c[0x0][0x23c], -R0 ;  /* 0x00008f0007077a23 */ /* 0x000fe20000010800 */
[----:B------:R-:W-:Y:S05]  /*3e60*/  @!P2 FSEL R8, R8, -INF , !P0 ;  /* 0xff8000000808a808 */ /* 0x000fea0004000000 */
[--C-:B------:R-:W-:Y:S02]  /*3e70*/  FFMA.FTZ R8, R8, c[0x0][0x23c], -R2.reuse ;  /* 0x00008f0008087a23 */ /* 0x100fe40000010802 */
[----:B------:R-:W-:Y:S10]  /*3e80*/  MUFU.EX2 R170, R7 ;  /* 0x0000000700aa7308 */ /* 0x000ff40000000800 */
[----:B------:R-:W-:Y:S01]  /*3e90*/  MUFU.EX2 R101, R8 ;  /* 0x0000000800657308 */ /* 0x000fe20000000800 */
[----:B-1----:R-:W-:Y:S04]  /*3ea0*/  @!P2 IADD3 R6, R3, 0x9, RZ ;  /* 0x000000090306a810 */ /* 0x002fe80007ffe0ff */
[----:B------:R-:W-:Y:S04]  /*3eb0*/  @!P2 ISETP.GE.AND P0, PT, R6, R60, PT ;  /* 0x0000003c0600a20c */ /* 0x000fe80003f06270 */
[----:B------:R-:W-:Y:S02]  /*3ec0*/  @!P2 FSEL R9, R9, -INF , !P0 ;  /* 0xff8000000909a808 */ /* 0x000fe40004000000 */
[-C--:B------:R-:W-:Y:S02]  /*3ed0*/  @!P2 ISETP.GE.AND P0, PT, R5, R4.reuse, PT ;  /* 0x000000040500a20c */ /* 0x080fe40003f06270 */
[----:B------:R-:W-:Y:S01]  /*3ee0*/  @!P2 IADD3 R5, R3, 0x10, RZ ;  /* 0x000000100305a810 */ /* 0x000fe20007ffe0ff */
[----:B------:R-:W-:Y:S01]  /*3ef0*/  FFMA.FTZ R9, R9, c[0x0][0x23c], -R2 ;  /* 0x00008f0009097a23 */ /* 0x000fe20000010802 */
[----:B------:R-:W-:Y:S02]  /*3f00*/  @!P2 FSEL R10, R10, -INF , !P0 ;  /* 0xff8000000a0aa808 */ /* 0x000fe40004000000 */
[----:B------:R-:W-:Y:S01]  /*3f10*/  @!P2 ISETP.GE.AND P0, PT, R6, R4, PT ;  /* 0x000000040600a20c */ /* 0x000fe20003f06270 */
[----:B------:R-:W-:Y:S01]  /*3f20*/  MUFU.EX2 R100, R9 ;  /* 0x0000000900647308 */ /* 0x000fe20000000800 */
[----:B------:R-:W-:Y:S01]  /*3f30*/  @!P2 IADD3 R6, R3, 0x11, RZ ;  /* 0x000000110306a810 */ /* 0x000fe20007ffe0ff */
[--C-:B------:R-:W-:Y:S01]  /*3f40*/  FFMA.FTZ R10, R10, c[0x0][0x23c], -R0.reuse ;  /* 0x00008f000a0a7a23 */ /* 0x100fe20000010800 */
[----:B------:R-:W-:Y:S02]  /*3f50*/  @!P2 FSEL R11, R11, -INF , !P0 ;  /* 0xff8000000b0ba808 */ /* 0x000fe40004000000 */
[-C--:B------:R-:W-:Y:S03]  /*3f60*/  @!P2 ISETP.GE.AND P0, PT, R5, R60.reuse, PT ;  /* 0x0000003c0500a20c */ /* 0x080fe60003f06270 */
[----:B------:R-:W-:Y:S01]  /*3f70*/  FFMA.FTZ R11, R11, c[0x0][0x23c], -R0 ;  /* 0x00008f000b0b7a23 */ /* 0x000fe20000010800 */
[----:B------:R-:W-:Y:S01]  /*3f80*/  @!P2 FSEL R12, R12, -INF , !P0 ;  /* 0xff8000000c0ca808 */ /* 0x000fe20004000000 */
[----:B------:R-:W-:Y:S01]  /*3f90*/  MUFU.EX2 R103, R10 ;  /* 0x0000000a00677308 */ /* 0x000fe20000000800 */
[----:B------:R-:W-:Y:S03]  /*3fa0*/  @!P2 ISETP.GE.AND P0, PT, R6, R60, PT ;  /* 0x0000003c0600a20c */ /* 0x000fe60003f06270 */
[--C-:B------:R-:W-:Y:S01]  /*3fb0*/  FFMA.FTZ R12, R12, c[0x0][0x23c], -R2.reuse ;  /* 0x00008f000c0c7a23 */ /* 0x100fe20000010802 */
[----:B------:R-:W-:Y:S02]  /*3fc0*/  @!P2 FSEL R13, R13, -INF , !P0 ;  /* 0xff8000000d0da808 */ /* 0x000fe40004000000 */
[-C--:B------:R-:W-:Y:S02]  /*3fd0*/  @!P2 ISETP.GE.AND P0, PT, R5, R4.reuse, PT ;  /* 0x000000040500a20c */ /* 0x080fe40003f06270 */
[----:B------:R-:W-:Y:S01]  /*3fe0*/  @!P2 IADD3 R5, R3, 0x18, RZ ;  /* 0x000000180305a810 */ /* 0x000fe20007ffe0ff */
[----:B------:R-:W-:Y:S01]  /*3ff0*/  FFMA.FTZ R13, R13, c[0x0][0x23c], -R2 ;  /* 0x00008f000d0d7a23 */ /* 0x000fe20000010802 */
[----:B------:R-:W-:Y:S01]  /*4000*/  @!P2 FSEL R14, R14, -INF , !P0 ;  /* 0xff8000000e0ea808 */ /* 0x000fe20004000000 */
[----:B------:R-:W1:Y:S01]  /*4010*/  MUFU.EX2 R102, R11 ;  /* 0x0000000b00667308 */ /* 0x000e620000000800 */
[----:B------:R-:W-:Y:S02]  /*4020*/  @!P2 ISETP.GE.AND P0, PT, R6, R4, PT ;  /* 0x000000040600a20c */ /* 0x000fe40003f06270 */
        /* <DEDUP_REMOVED lines=10> */
[-C--:B------:R-:W-:Y:S03]  /*40d0*/  @!P2 ISETP.GE.AND P0, PT, R5, R4.reuse, PT ;  /* 0x000000040500a20c */ /* 0x080fe60003f06270 */
[----:B------:R-:W-:Y:S01]  /*40e0*/  FFMA.FTZ R2, R17, c[0x0][0x23c], -R2 ;  /* 0x00008f0011027a23 */ /* 0x000fe20000010802 */
[----:B------:R-:W-:Y:S01]  /*40f0*/  @!P2 FSEL R18, R18, -INF , !P0 ;  /* 0xff8000001212a808 */ /* 0x000fe20004000000 */
[----:B------:R-:W2:Y:S01]  /*4100*/  MUFU.EX2 R64, R13 ;  /* 0x0000000d00407308 */ /* 0x000ea20000000800 */
[----:B------:R-:W-:Y:S02]  /*4110*/  @!P2 ISETP.GE.AND P0, PT, R3, R4, PT ;  /* 0x000000040300a20c */ /* 0x000fe40003f06270 */
[----:B---3--:R-:W-:Y:S01]  /*4120*/  F2FP.PACK_AB R3, R168, R169 ;  /* 0x000000a9a803723e */ /* 0x008fe200000000ff */
[--C-:B------:R-:W-:Y:S01]  /*4130*/  FFMA.FTZ R18, R18, c[0x0][0x23c], -R0.reuse ;  /* 0x00008f0012127a23 */ /* 0x100fe20000010800 */
[----:B------:R-:W-:Y:S02]  /*4140*/  @!P2 FSEL R19, R19, -INF , !P0 ;  /* 0xff8000001313a808 */ /* 0x000fe40004000000 */
[----:B-1----:R-:W-:Y:S01]  /*4150*/  F2FP.PACK_AB R5, R102, R103 ;  /* 0x000000676605723e */ /* 0x002fe200000000ff */
[----:B------:R1:W-:Y:S01]  /*4160*/  STS [R219+0x12000], R3 ;  /* 0x01200003db007388 */ /* 0x0003e20000000800 */
[----:B------:R-:W-:Y:S01]  /*4170*/  IADD3 R56, P0, R239, R224, RZ ;  /* 0x000000e0ef387210 */ /* 0x000fe20007f1e0ff */
[----:B------:R-:W-:Y:S01]  /*4180*/  FFMA.FTZ R0, R19, c[0x0][0x23c], -R0 ;  /* 0x00008f0013007a23 */ /* 0x000fe20000010800 */
[----:B------:R3:W-:Y:S03]  /*4190*/  MUFU.EX2 R60, R2 ;  /* 0x00000002003c7308 */ /* 0x0007e60000000800 */
[----:B------:R-:W-:Y:S01]  /*41a0*/  IMAD.X R57, R238, 0x1, R223, P0 ;  /* 0x00000001ee397824 */ /* 0x000fe200000e06df */
[C---:B------:R-:W-:Y:S04]  /*41b0*/  LEA R204, P0, R172.reuse, R204, 0x2 ;  /* 0x000000ccaccc7211 */ /* 0x040fe800078010ff */
[----:B------:R-:W-:Y:S02]  /*41c0*/  LEA.HI.X.SX32 R205, R172, R205, 0x2, P0 ;  /* 0x000000cdaccd7211 */ /* 0x000fe400000f16ff */
[----:B------:R4:W-:Y:S01]  /*41d0*/  MUFU.EX2 R62, R0 ;  /* 0x00000000003e7308 */ /* 0x0009e20000000800 */
[----:B--2---:R-:W-:Y:S09]  /*41e0*/  F2FP.PACK_AB R4, R64, R67 ;  /* 0x000000434004723e */ /* 0x004ff200000000ff */
[----:B------:R-:W-:Y:S01]  /*41f0*/  MUFU.EX2 R66, R14 ;  /* 0x0000000e00427308 */ /* 0x000fe20000000800 */
[----:B---3--:R-:W-:Y:S05]  /*4200*/  F2FP.PACK_AB R2, R170, R171 ;  /* 0x000000abaa02723e */ /* 0x008fea00000000ff */
[----:B------:R2:W-:Y:S04]  /*4210*/  STS [R219+0x12400], R2 ;  /* 0x01240002db007388 */ /* 0x0005e80000000800 */
[----:B------:R-:W1:Y:S01]  /*4220*/  MUFU.EX2 R65, R15 ;  /* 0x0000000f00417308 */ /* 0x000e620000000800 */
[----:B------:R-:W-:Y:S01]  /*4230*/  STS [R222+0x12400], R5 ;  /* 0x01240005de007388 */ /* 0x000fe20000000800 */
[----:B----4-:R-:W-:Y:S05]  /*4240*/  F2FP.PACK_AB R0, R100, R101 ;  /* 0x000000656400723e */ /* 0x010fea00000000ff */
[----:B------:R3:W-:Y:S03]  /*4250*/  STS [R222+0x12000], R0 ;  /* 0x01200000de007388 */ /* 0x0007e60000000800 */
[----:B------:R-:W2:Y:S01]  /*4260*/  MUFU.EX2 R61, R16 ;  /* 0x00000010003d7308 */ /* 0x000ea20000000800 */
[----:B------:R-:W-:Y:S09]  /*4270*/  STS [R220+0x12000], R4 ;  /* 0x01200004dc007388 */ /* 0x000ff20000000800 */
[----:B------:R-:W3:Y:S01]  /*4280*/  MUFU.EX2 R63, R18 ;  /* 0x00000012003f7308 */ /* 0x000ee20000000800 */
[----:B-1----:R-:W-:Y:S05]  /*4290*/  F2FP.PACK_AB R3, R65, R66 ;  /* 0x000000424103723e */ /* 0x002fea00000000ff */
[----:B------:R-:W-:Y:S01]  /*42a0*/  STS [R220+0x12400], R3 ;  /* 0x01240003dc007388 */ /* 0x000fe20000000800 */
[----:B--2---:R-:W-:Y:S05]  /*42b0*/  F2FP.PACK_AB R2, R60, R61 ;  /* 0x0000003d3c02723e */ /* 0x004fea00000000ff */
[----:B------:R1:W-:Y:S01]  /*42c0*/  STS [R221+0x12000], R2 ;  /* 0x01200002dd007388 */ /* 0x0003e20000000800 */
[----:B---3--:R-:W-:Y:S05]  /*42d0*/  F2FP.PACK_AB R0, R62, R63 ;  /* 0x0000003f3e00723e */ /* 0x008fea00000000ff */
[----:B------:R2:W-:Y:S04]  /*42e0*/  STS [R221+0x12400], R0 ;  /* 0x01240000dd007388 */ /* 0x0005e80000000800 */
[----:B------:R-:W3:Y:S08]  /*42f0*/  LDSM.16.M88.4 R16, [R193+0x8000] ;  /* 0x00800000c110783b */ /* 0x000ef00000000200 */
[----:B------:R-:W3:Y:S08]  /*4300*/  LDSM.16.M88.4 R52, [R195+0x8000] ;  /* 0x00800000c334783b */ /* 0x000ef00000000200 */
[----:B-1----:R-:W4:Y:S04]  /*4310*/  LDG.E R2, [R56.64] ;  /* 0x0000000638027981 */ /* 0x002f28000c1e1900 */
[----:B--2---:R-:W2:Y:S01]  /*4320*/  LDG.E R0, [R56.64+0x20] ;  /* 0x0000200638007981 */ /* 0x004ea2000c1e1900 */
[C---:B---3--:R-:W-:Y:S08]  /*4330*/  HMMA.16816.F32 R4, R16.reuse, R104, RZ ;  /* 0x000000681004723c */ /* 0x048ff000000018ff */
[C---:B------:R-:W-:Y:S08]  /*4340*/  HMMA.16816.F32 R8, R16.reuse, R106, RZ ;  /* 0x0000006a1008723c */ /* 0x040ff000000018ff */
[C---:B------:R-:W-:Y:S08]  /*4350*/  HMMA.16816.F32 R12, R16.reuse, R108, RZ ;  /* 0x0000006c100c723c */ /* 0x040ff000000018ff */
[----:B------:R-:W-:Y:S08]  /*4360*/  HMMA.16816.F32 R16, R16, R110, RZ ;  /* 0x0000006e1010723c */ /* 0x000ff000000018ff */
[C---:B------:R-:W-:Y:S08]  /*4370*/  HMMA.16816.F32 R4, R52.reuse, R112, R4 ;  /* 0x000000703404723c */ /* 0x040ff00000001804 */
[C---:B------:R-:W-:Y:S08]  /*4380*/  HMMA.16816.F32 R8, R52.reuse, R114, R8 ;  /* 0x000000723408723c */ /* 0x040ff00000001808 */
[C---:B------:R-:W-:Y:S08]  /*4390*/  HMMA.16816.F32 R12, R52.reuse, R116, R12 ;  /* 0x00000074340c723c */ /* 0x040ff0000000180c */
[----:B------:R-:W-:Y:S01]  /*43a0*/  HMMA.16816.F32 R16, R52, R118, R16 ;  /* 0x000000763410723c */ /* 0x000fe20000001810 */
[----:B------:R-:W1:Y:S07]  /*43b0*/  LDSM.16.M88.4 R52, [R198+0x8000] ;  /* 0x00800000c634783b */ /* 0x000e6e0000000200 */
[C---:B-1----:R-:W-:Y:S08]  /*43c0*/  HMMA.16816.F32 R4, R52.reuse, R120, R4 ;  /* 0x000000783404723c */ /* 0x042ff00000001804 */
        /* <DEDUP_REMOVED lines=27> */
[C---:B----4-:R-:W-:Y:S01]  /*4580*/  FADD.FTZ R4, -R2.reuse, R4 ;  /* 0x0000000402047221 */ /* 0x050fe20000010100 */
[----:B------:R-:W-:Y:S03]  /*4590*/  HMMA.16816.F32 R16, R52, R166, R16 ;  /* 0x000000a63410723c */ /* 0x000fe60000001810 */
[----:B------:R-:W-:Y:S02]  /*45a0*/  FADD.FTZ R5, -R2, R5 ;  /* 0x0000000502057221 */ /* 0x000fe40000010100 */
[----:B--2---:R-:W-:Y:S02]  /*45b0*/  FADD.FTZ R6, -R0, R6 ;  /* 0x0000000600067221 */ /* 0x004fe40000010100 */
[C---:B------:R-:W-:Y:S02]  /*45c0*/  FADD.FTZ R8, -R2.reuse, R8 ;  /* 0x0000000802087221 */ /* 0x040fe40000010100 */
[----:B------:R-:W-:Y:S03]  /*45d0*/  FADD.FTZ R9, -R2, R9 ;  /* 0x0000000902097221 */ /* 0x000fe60000010100 */
[----:B------:R-:W-:Y:S02]  /*45e0*/  FMUL.FTZ R59, R101, R8 ;  /* 0x00000008653b7220 */ /* 0x000fe40000410000 */
[----:B------:R-:W-:Y:S02]  /*45f0*/  FMUL.FTZ R58, R100, R9 ;  /* 0x00000009643a7220 */ /* 0x000fe40000410000 */
[C---:B------:R-:W-:Y:S02]  /*4600*/  FADD.FTZ R12, -R2.reuse, R12 ;  /* 0x0000000c020c7221 */ /* 0x040fe40000010100 */
[----:B------:R-:W-:Y:S02]  /*4610*/  FADD.FTZ R13, -R2, R13 ;  /* 0x0000000d020d7221 */ /* 0x000fe40000010100 */
[----:B------:R-:W-:Y:S02]  /*4620*/  FMUL.FTZ R53, R67, R12 ;  /* 0x0000000c43357220 */ /* 0x000fe40000410000 */
[----:B------:R-:W-:Y:S02]  /*4630*/  FMUL.FTZ R52, R64, R13 ;  /* 0x0000000d40347220 */ /* 0x000fe40000410000 */
[C---:B------:R-:W-:Y:S02]  /*4640*/  FADD.FTZ R16, -R2.reuse, R16 ;  /* 0x0000001002107221 */ /* 0x040fe40000010100 */
[----:B------:R-:W-:Y:S02]  /*4650*/  FADD.FTZ R17, -R2, R17 ;  /* 0x0000001102117221 */ /* 0x000fe40000010100 */
[----:B------:R-:W-:Y:S02]  /*4660*/  FMUL.FTZ R57, R61, R16 ;  /* 0x000000103d397220 */ /* 0x000fe40000410000 */
[----:B------:R-:W-:Y:S02]  /*4670*/  FMUL.FTZ R56, R60, R17 ;  /* 0x000000113c387220 */ /* 0x000fe40000410000 */
[C---:B------:R-:W-:Y:S02]  /*4680*/  FADD.FTZ R7, -R0.reuse, R7 ;  /* 0x0000000700077221 */ /* 0x040fe40000010100 */
[C---:B------:R-:W-:Y:S02]  /*4690*/  FADD.FTZ R17, -R0.reuse, R10 ;  /* 0x0000000a00117221 */ /* 0x040fe40000010100 */
[C---:B------:R-:W-:Y:S02]  /*46a0*/  FADD.FTZ R16, -R0.reuse, R11 ;  /* 0x0000000b00107221 */ /* 0x040fe40000010100 */
[C---:B------:R-:W-:Y:S02]  /*46b0*/  FADD.FTZ R9, -R0.reuse, R14 ;  /* 0x0000000e00097221 */ /* 0x040fe40000010100 */
[C---:B------:R-:W-:Y:S02]  /*46c0*/  FADD.FTZ R8, -R0.reuse, R15 ;  /* 0x0000000f00087221 */ /* 0x040fe40000010100 */
[C---:B------:R-:W-:Y:S02]  /*46d0*/  FADD.FTZ R13, -R0.reuse, R18 ;  /* 0x00000012000d7221 */ /* 0x040fe40000010100 */
[----:B------:R-:W-:Y:S02]  /*46e0*/  FADD.FTZ R12, -R0, R19 ;  /* 0x00000013000c7221 */ /* 0x000fe40000010100 */
[----:B------:R-:W-:Y:S02]  /*46f0*/  FMUL.FTZ R55, R169, R4 ;  /* 0x00000004a9377220 */ /* 0x000fe40000410000 */
        /* <DEDUP_REMOVED lines=8> */
[----:B------:R-:W-:Y:S01]  /*4780*/  FMUL.FTZ R12, R62, R12 ;  /* 0x0000000c3e0c7220 */ /* 0x000fe20000410000 */
[----:B------:R-:W-:-:S05]  /*4790*/  @!P5 BRA `(.L_x_34) ;  /* 0x000003800000d947 */ /* 0x000fca0003800000 */
[----:B------:R-:W-:Y:S01]  /*47a0*/  ISETP.GE.AND P2, PT, R216, c[0x0][0x220], PT ;  /* 0x00008800d8007a0c */ /* 0x000fe20003f46270 */
[----:B------:R-:W-:Y:S01]  /*47b0*/  IMAD.MOV.U32 R7, RZ, RZ, c[0x0][0x190] ;  /* 0x00006400ff077624 */ /* 0x000fe200078e00ff */
[----:B------:R-:W-:Y:S01]  /*47c0*/  ISETP.GE.AND P1, PT, R228, c[0x0][0x220], PT ;  /* 0x00008800e4007a0c */ /* 0x000fe20003f26270 */
[----:B------:R-:W-:Y:S01]  /*47d0*/  IMAD.MOV.U32 R14, RZ, RZ, c[0x0][0x194] ;  /* 0x00006500ff0e7624 */ /* 0x000fe200078e00ff */
[----:B------:R-:W-:Y:S01]  /*47e0*/  LOP3.LUT R0, R208, 0x1, RZ, 0xc0, !PT ;  /* 0x00000001d0007812 */ /* 0x000fe200078ec0ff */
[----:B------:R-:W-:Y:S03]  /*47f0*/  IMAD.U32 R3, R7, -0x40, RZ ;  /* 0xffffffc007037824 */ /* 0x000fe600078e00ff */
[----:B------:R-:W-:Y:S01]  /*4800*/  ISETP.NE.U32.AND P4, PT, R0, 0x1, PT ;  /* 0x000000010000780c */ /* 0x000fe20003f85070 */
[----:B------:R-:W-:Y:S01]  /*4810*/  IMAD.MOV.U32 R0, RZ, RZ, -0x4000 ;  /* 0xffffc000ff007424 */ /* 0x000fe200078e00ff */
[----:B------:R-:W-:Y:S02]  /*4820*/  LEA R2, P0, R3, R212, 0x1 ;  /* 0x000000d403027211 */ /* 0x000fe400078008ff */
[----:B------:R-:W-:Y:S02]  /*4830*/  SHF.R.S32.HI R6, RZ, 0x1f, R3 ;  /* 0x0000001fff067819 */ /* 0x000fe40000011403 */
[----:B------:R-:W-:Y:S02]  /*4840*/  SEL R0, R0, 0x4000, !P4 ;  /* 0x0000400000007807 */ /* 0x000fe40006000000 */
[----:B------:R-:W-:Y:S02]  /*4850*/  LEA R5, P3, R7, R3, 0x5 ;  /* 0x0000000307057211 */ /* 0x000fe400078628ff */
[-C--:B------:R-:W-:Y:S01]  /*4860*/  LEA.HI.X.SX32 R3, R3, R213.reuse, 0x1, P0 ;  /* 0x000000d503037211 */ /* 0x080fe200000f0eff */
[----:B------:R-:W-:Y:S01]  /*4870*/  IMAD.IADD R206, R206, 0x1, R0 ;  /* 0x00000001cece7824 */ /* 0x000fe200078e0200 */
[----:B------:R-:W-:Y:S01]  /*4880*/  LEA.HI.X R6, R7, R6, R14, 0x5, P3 ;  /* 0x0000000607067211 */ /* 0x000fe200018f2c0e */
[--C-:B------:R-:W-:Y:S01]  /*4890*/  IMAD.IADD R209, R209, 0x1, R0.reuse ;  /* 0x00000001d1d17824 */ /* 0x100fe200078e0200 */
[----:B------:R-:W-:Y:S01]  /*48a0*/  @!P1 LEA R4, P3, R5, R212, 0x1 ;  /* 0x000000d405049211 */ /* 0x000fe200078608ff */
[----:B------:R-:W-:Y:S01]  /*48b0*/  IMAD.IADD R187, R187, 0x1, R0 ;  /* 0x00000001bbbb7824 */ /* 0x000fe200078e0200 */
[----:B------:R1:W-:Y:S01]  /*48c0*/  @P2 STS [R206], RZ ;  /* 0x000000ffce002388 */ /* 0x0003e20000000800 */
[----:B------:R-:W-:Y:S01]  /*48d0*/  IMAD.MOV.U32 R212, RZ, RZ, R2 ;  /* 0x000000ffffd47224 */ /* 0x000fe200078e0002 */
[----:B------:R-:W-:Y:S01]  /*48e0*/  @!P1 LEA.HI.X R5, R5, R213, R6, 0x1, P3 ;  /* 0x000000d505059211 */ /* 0x000fe200018f0c06 */
[----:B------:R-:W-:Y:S01]  /*48f0*/  IMAD.MOV.U32 R213, RZ, RZ, R3 ;  /* 0x000000ffffd57224 */ /* 0x000fe200078e0003 */
[----:B------:R1:W-:Y:S01]  /*4900*/  @P2 STS [R206+0x4], RZ ;  /* 0x000004ffce002388 */ /* 0x0003e20000000800 */
[C---:B------:R-:W-:Y:S03]  /*4910*/  @!P2 LEA R6, P0, R7.reuse, R2, 0x6 ;  /* 0x000000020706a211 */ /* 0x040fe600078030ff */
[----:B------:R1:W-:Y:S01]  /*4920*/  @P2 STS [R206+0x8], RZ ;  /* 0x000008ffce002388 */ /* 0x0003e20000000800 */
[----:B------:R-:W-:Y:S03]  /*4930*/  @!P2 LEA.HI.X R7, R7, R3, R14, 0x6, P0 ;  /* 0x000000030707a211 */ /* 0x000fe600000f340e */
        /* <DEDUP_REMOVED lines=8> */
[----:B------:R1:W-:Y:S04]  /*49c0*/  @P1 STS [R206+0x200c], RZ ;  /* 0x00200cffce001388 */ /* 0x0003e80000000800 */
[----:B------:R-:W-:Y:S01]  /*49d0*/  @!PT LDS RZ, [RZ] ;  /* 0x00000000fffff984 */ /* 0x000fe20000000800 */
[----:B------:R-:W-:Y:S01]  /*49e0*/  @!PT LDS RZ, [RZ] ;  /* 0x00000000fffff984 */ /* 0x000fe20000000800 */
[----:B------:R-:W-:Y:S01]  /*49f0*/  @!PT LDS RZ, [RZ] ;  /* 0x00000000fffff984 */ /* 0x000fe20000000800 */
[----:B------:R1:W-:Y:S04]  /*4a00*/  @!P1 LDGSTS.E.BYPASS.LTC128B.128 [R209+0x2000], [R2.64+0x80] ;  /* 0x0200008002d19fae */ /* 0x0003e8000b901d46 */
[----:B------:R1:W-:Y:S04]  /*4a10*/  @P2 STS [R206+0x1000], RZ ;  /* 0x001000ffce002388 */ /* 0x0003e80000000800 */
[----:B------:R1:W-:Y:S04]  /*4a20*/  @P2 STS [R206+0x1004], RZ ;  /* 0x001004ffce002388 */ /* 0x0003e80000000800 */
[----:B------:R1:W-:Y:S04]  /*4a30*/  @P2 STS [R206+0x1008], RZ ;  /* 0x001008ffce002388 */ /* 0x0003e80000000800 */
[----:B------:R1:W-:Y:S04]  /*4a40*/  @P2 STS [R206+0x100c], RZ ;  /* 0x00100cffce002388 */ /* 0x0003e80000000800 */
[----:B------:R-:W-:Y:S01]  /*4a50*/  @!PT LDS RZ, [RZ] ;  /* 0x00000000fffff984 */ /* 0x000fe20000000800 */
[----:B------:R-:W-:Y:S01]  /*4a60*/  @!PT LDS RZ, [RZ] ;  /* 0x00000000fffff984 */ /* 0x000fe20000000800 */
[----:B------:R-:W-:Y:S01]  /*4a70*/  @!PT LDS RZ, [RZ] ;  /* 0x00000000fffff984 */ /* 0x000fe20000000800 */
[----:B------:R1:W-:Y:S04]  /*4a80*/  @!P2 LDGSTS.E.BYPASS.LTC128B.128 [R209+0x1000], [R6.64] ;  /* 0x0100000006d1afae */ /* 0x0003e8000b901d46 */
        /* <DEDUP_REMOVED lines=8> */
[----:B------:R-:W0:Y:S02]  /*4b10*/  LDGDEPBAR ;  /* 0x00000000000079af */ /* 0x000e240000000000 */
.L_x_34:
[----:B-1----:R-:W-:Y:S02]  /*4b20*/  F2FP.PACK_AB R6, R54, R55 ;  /* 0x000000373606723e */ /* 0x002fe400000000ff */
[----:B------:R-:W-:Y:S02]  /*4b30*/  F2FP.PACK_AB R5, R10, R11 ;  /* 0x0000000b0a05723e */ /* 0x000fe400000000ff */
[----:B------:R-:W-:Y:S01]  /*4b40*/  F2FP.PACK_AB R4, R58, R59 ;  /* 0x0000003b3a04723e */ /* 0x000fe200000000ff */
[----:B------:R-:W-:Y:S01]  /*4b50*/  STS [R219+0x10000], R6 ;  /* 0x01000006db007388 */ /* 0x000fe20000000800 */
[----:B------:R-:W-:Y:S02]  /*4b60*/  F2FP.PACK_AB R3, R16, R17 ;  /* 0x000000111003723e */ /* 0x000fe400000000ff */
[----:B------:R-:W-:Y:S01]  /*4b70*/  F2FP.PACK_AB R2, R52, R53 ;  /* 0x000000353402723e */ /* 0x000fe200000000ff */
[----:B------:R-:W-:Y:S01]  /*4b80*/  STS [R219+0x10400], R5 ;  /* 0x01040005db007388 */ /* 0x000fe20000000800 */
[----:B------:R-:W-:Y:S02]  /*4b90*/  F2FP.PACK_AB R0, R8, R9 ;  /* 0x000000090800723e */ /* 0x000fe400000000ff */
[----:B------:R-:W-:Y:S01]  /*4ba0*/  F2FP.PACK_AB R8, R56, R57 ;  /* 0x000000393808723e */ /* 0x000fe200000000ff */
[----:B------:R-:W-:Y:S01]  /*4bb0*/  STS [R222+0x10000], R4 ;  /* 0x01000004de007388 */ /* 0x000fe20000000800 */
[----:B------:R-:W-:Y:S03]  /*4bc0*/  F2FP.PACK_AB R7, R12, R13 ;  /* 0x0000000d0c07723e */ /* 0x000fe600000000ff */
[----:B------:R-:W-:Y:S04]  /*4bd0*/  STS [R222+0x10400], R3 ;  /* 0x01040003de007388 */ /* 0x000fe80000000800 */
[----:B------:R-:W-:Y:S04]  /*4be0*/  STS [R220+0x10000], R2 ;  /* 0x01000002dc007388 */ /* 0x000fe80000000800 */
[----:B------:R1:W-:Y:S04]  /*4bf0*/  STS [R220+0x10400], R0 ;  /* 0x01040000dc007388 */ /* 0x0003e80000000800 */
[----:B------:R-:W-:Y:S04]  /*4c00*/  STS [R221+0x10000], R8 ;  /* 0x01000008dd007388 */ /* 0x000fe80000000800 */
[----:B------:R-:W-:Y:S04]  /*4c10*/  STS [R221+0x10400], R7 ;  /* 0x01040007dd007388 */ /* 0x000fe80000000800 */
[----:B------:R-:W-:Y:S01]  /*4c20*/  BAR.SYNC.DEFER_BLOCKING 0x0 ;  /* 0x0000000000007b1d */ /* 0x000fe20000010000 */
[----:B-1----:R-:W-:Y:S05]  /*4c30*/  IMAD.SHL.U32 R0, R202, 0x2, RZ ;  /* 0x00000002ca007824 */ /* 0x002fea00078e00ff */
[----:B------:R-:W-:Y:S04]  /*4c40*/  LDSM.16.MT88.4 R4, [R186+0x12000] ;  /* 0x01200000ba04783b */ /* 0x000fe80000004200 */
[----:B------:R-:W1:Y:S04]  /*4c50*/  LDSM.16.MT88.4 R8, [R0+0x8000] ;  /* 0x008000000008783b */ /* 0x000e680000004200 */
[----:B------:R-:W2:Y:S04]  /*4c60*/  LDSM.16.MT88.4 R12, [R185+0x12000] ;  /* 0x01200000b90c783b */ /* 0x000ea80000004200 */
[----:B------:R-:W3:Y:S04]  /*4c70*/  LDSM.16.MT88.4 R16, [R0+0xa000] ;  /* 0x00a000000010783b */ /* 0x000ee80000004200 */
[----:B------:R-:W-:Y:S04]  /*4c80*/  LDSM.16.MT88.4 R52, [R186+0x12800] ;  /* 0x01280000ba34783b */ /* 0x000fe80000004200 */
[----:B------:R-:W4:Y:S04]  /*4c90*/  LDSM.16.MT88.4 R56, [R0+0x8800] ;  /* 0x008800000038783b */ /* 0x000f280000004200 */
[----:B------:R-:W5:Y:S04]  /*4ca0*/  LDSM.16.MT88.4 R60, [R185+0x12800] ;  /* 0x01280000b93c783b */ /* 0x000f680000004200 */
[----:B------:R-:W3:Y:S01]  /*4cb0*/  LDSM.16.MT88.4 R64, [R0+0xa800] ;  /* 0x00a800000040783b */ /* 0x000ee20000004200 */
[-C--:B-1----:R-:W-:Y:S08]  /*4cc0*/  HMMA.16816.F32 R20, R4, R8.reuse, R20 ;  /* 0x000000080414723c */ /* 0x082ff00000001814 */
[C---:B--2---:R-:W-:Y:S08]  /*4cd0*/  HMMA.16816.F32 R24, R12.reuse, R8, R24 ;  /* 0x000000080c18723c */ /* 0x044ff00000001818 */
[-C--:B------:R-:W-:Y:S08]  /*4ce0*/  HMMA.16816.F32 R28, R12, R10.reuse, R28 ;  /* 0x0000000a0c1c723c */ /* 0x080ff0000000181c */
[C---:B------:R-:W-:Y:S01]  /*4cf0*/  HMMA.16816.F32 R32, R4.reuse, R10, R32 ;  /* 0x0000000a0420723c */ /* 0x040fe20000001820 */
[----:B------:R-:W-:Y:S07]  /*4d00*/  LDSM.16.MT88.4 R8, [R0+0x9000] ;  /* 0x009000000008783b */ /* 0x000fee0000004200 */
[-C--:B---3--:R-:W-:Y:S08]  /*4d10*/  HMMA.16816.F32 R36, R4, R16.reuse, R36 ;  /* 0x000000100424723c */ /* 0x088ff00000001824 */
[C---:B------:R-:W-:Y:S08]  /*4d20*/  HMMA.16816.F32 R40, R12.reuse, R16, R40 ;  /* 0x000000100c28723c */ /* 0x040ff00000001828 */
[-C--:B------:R-:W-:Y:S01]  /*4d30*/  HMMA.16816.F32 R44, R12, R18.reuse, R44 ;  /* 0x000000120c2c723c */ /* 0x080fe2000000182c */
[----:B------:R-:W-:Y:S07]  /*4d40*/  LDSM.16.MT88.4 R12, [R185+0x13000] ;  /* 0x01300000b90c783b */ /* 0x000fee0000004200 */
[----:B------:R-:W-:Y:S01]  /*4d50*/  HMMA.16816.F32 R48, R4, R18, R48 ;  /* 0x000000120430723c */ /* 0x000fe20000001830 */
[----:B------:R-:W1:Y:S04]  /*4d60*/  LDSM.16.MT88.4 R4, [R186+0x13000] ;  /* 0x01300000ba04783b */ /* 0x000e680000004200 */
[----:B------:R-:W2:Y:S03]  /*4d70*/  LDSM.16.MT88.4 R16, [R0+0xb000] ;  /* 0x00b000000010783b */ /* 0x000ea60000004200 */
[-C--:B----4-:R-:W-:Y:S08]  /*4d80*/  HMMA.16816.F32 R20, R52, R56.reuse, R20 ;  /* 0x000000383414723c */ /* 0x090ff00000001814 */
[C---:B-----5:R-:W-:Y:S08]  /*4d90*/  HMMA.16816.F32 R24, R60.reuse, R56, R24 ;  /* 0x000000383c18723c */ /* 0x060ff00000001818 */
[-C--:B------:R-:W-:Y:S08]  /*4da0*/  HMMA.16816.F32 R28, R60, R58.reuse, R28 ;  /* 0x0000003a3c1c723c */ /* 0x080ff0000000181c */
[C---:B------:R-:W-:Y:S01]  /*4db0*/  HMMA.16816.F32 R32, R52.reuse, R58, R32 ;  /* 0x0000003a3420723c */ /* 0x040fe20000001820 */
[----:B------:R-:W-:Y:S07]  /*4dc0*/  LDSM.16.MT88.4 R56, [R0+0x9800] ;  /* 0x009800000038783b */ /* 0x000fee0000004200 */
[-C--:B------:R-:W-:Y:S08]  /*4dd0*/  HMMA.16816.F32 R36, R52, R64.reuse, R36 ;  /* 0x000000403424723c */ /* 0x080ff00000001824 */
[C---:B------:R-:W-:Y:S08]  /*4de0*/  HMMA.16816.F32 R40, R60.reuse, R64, R40 ;  /* 0x000000403c28723c */ /* 0x040ff00000001828 */
[-C--:B------:R-:W-:Y:S01]  /*4df0*/  HMMA.16816.F32 R44, R60, R66.reuse, R44 ;  /* 0x000000423c2c723c */ /* 0x080fe2000000182c */
[----:B------:R-:W-:Y:S07]  /*4e00*/  LDSM.16.MT88.4 R60, [R185+0x13800] ;  /* 0x01380000b93c783b */ /* 0x000fee0000004200 */
[----:B------:R-:W-:Y:S01]  /*4e10*/  HMMA.16816.F32 R48, R52, R66, R48 ;  /* 0x000000423430723c */ /* 0x000fe20000001830 */
[----:B------:R-:W3:Y:S04]  /*4e20*/  LDSM.16.MT88.4 R52, [R186+0x13800] ;  /* 0x01380000ba34783b */ /* 0x000ee80000004200 */
[----:B------:R-:W4:Y:S03]  /*4e30*/  LDSM.16.MT88.4 R64, [R0+0xb800] ;  /* 0x00b800000040783b */ /* 0x000f260000004200 */
[-C--:B-1----:R-:W-:Y:S01]  /*4e40*/  HMMA.16816.F32 R20, R4, R8.reuse, R20 ;  /* 0x000000080414723c */ /* 0x082fe20000001814 */
[----:B------:R-:W-:Y:S07]  /*4e50*/  BAR.SYNC.DEFER_BLOCKING 0x0 ;  /* 0x0000000000007b1d */ /* 0x000fee0000010000 */
[C---:B------:R-:W-:Y:S08]  /*4e60*/  HMMA.16816.F32 R24, R12.reuse, R8, R24 ;  /* 0x000000080c18723c */ /* 0x040ff00000001818 */
[-C--:B------:R-:W-:Y:S08]  /*4e70*/  HMMA.16816.F32 R28, R12, R10.reuse, R28 ;  /* 0x0000000a0c1c723c */ /* 0x080ff0000000181c */
[C---:B------:R-:W-:Y:S08]  /*4e80*/  HMMA.16816.F32 R32, R4.reuse, R10, R32 ;  /* 0x0000000a0420723c */ /* 0x040ff00000001820 */
[-C--:B--2---:R-:W-:Y:S08]  /*4e90*/  HMMA.16816.F32 R36, R4, R16.reuse, R36 ;  /* 0x000000100424723c */ /* 0x084ff00000001824 */
[C---:B------:R-:W-:Y:S08]  /*4ea0*/  HMMA.16816.F32 R40, R12.reuse, R16, R40 ;  /* 0x000000100c28723c */ /* 0x040ff00000001828 */
[-C--:B------:R-:W-:Y:S08]  /*4eb0*/  HMMA.16816.F32 R44, R12, R18.reuse, R44 ;  /* 0x000000120c2c723c */ /* 0x080ff0000000182c */
[----:B------:R-:W-:Y:S08]  /*4ec0*/  HMMA.16816.F32 R48, R4, R18, R48 ;  /* 0x000000120430723c */ /* 0x000ff00000001830 */
[-C--:B---3--:R-:W-:Y:S08]  /*4ed0*/  HMMA.16816.F32 R20, R52, R56.reuse, R20 ;  /* 0x000000383414723c */ /* 0x088ff00000001814 */
[C---:B------:R-:W-:Y:S08]  /*4ee0*/  HMMA.16816.F32 R24, R60.reuse, R56, R24 ;  /* 0x000000383c18723c */ /* 0x040ff00000001818 */
[-C--:B------:R-:W-:Y:S08]  /*4ef0*/  HMMA.16816.F32 R28, R60, R58.reuse, R28 ;  /* 0x0000003a3c1c723c */ /* 0x080ff0000000181c */
[C---:B------:R-:W-:Y:S08]  /*4f00*/  HMMA.16816.F32 R32, R52.reuse, R58, R32 ;  /* 0x0000003a3420723c */ /* 0x040ff00000001820 */
[-C--:B----4-:R-:W-:Y:S08]  /*4f10*/  HMMA.16816.F32 R36, R52, R64.reuse, R36 ;  /* 0x000000403424723c */ /* 0x090ff00000001824 */
[C---:B------:R-:W-:Y:S08]  /*4f20*/  HMMA.16816.F32 R40, R60.reuse, R64, R40 ;  /* 0x000000403c28723c */ /* 0x040ff00000001828 */
[-C--:B------:R-:W-:Y:S08]  /*4f30*/  HMMA.16816.F32 R44, R60, R66.reuse, R44 ;  /* 0x000000423c2c723c */ /* 0x080ff0000000182c */
[----:B------:R-:W-:Y:S01]  /*4f40*/  HMMA.16816.F32 R48, R52, R66, R48 ;  /* 0x000000423430723c */ /* 0x000fe20000001830 */
[----:B------:R-:W-:-:S07]  /*4f50*/  @!P5 BRA `(.L_x_35) ;  /* 0x000002600000d947 */ /* 0x000fce0003800000 */
[----:B------:R-:W-:Y:S01]  /*4f60*/  ISETP.GE.AND P1, PT, R228, c[0x0][0x220], PT ;  /* 0x00008800e4007a0c */ /* 0x000fe20003f26270 */
[----:B------:R-:W-:Y:S01]  /*4f70*/  IMAD.MOV.U32 R9, RZ, RZ, c[0x0][0x370] ;  /* 0x0000dc00ff097624 */ /* 0x000fe200078e00ff */
[----:B------:R-:W-:Y:S03]  /*4f80*/  ISETP.GE.AND P2, PT, R216, c[0x0][0x220], PT ;  /* 0x00008800d8007a0c */ /* 0x000fe60003f46270 */
[----:B------:R-:W-:Y:S05]  /*4f90*/  IMAD.U32 R3, R9, -0x40, RZ ;  /* 0xffffffc009037824 */ /* 0x000fea00078e00ff */
[----:B------:R-:W-:Y:S02]  /*4fa0*/  LEA R2, P0, R3, R210, 0x1 ;  /* 0x000000d203027211 */ /* 0x000fe400078008ff */
[----:B------:R-:W-:Y:S01]  /*4fb0*/  SHF.R.S32.HI R4, RZ, 0x1f, R3 ;  /* 0x0000001fff047819 */ /* 0x000fe20000011403 */
[----:B------:R-:W-:Y:S01]  /*4fc0*/  @!P1 IMAD.MOV.U32 R7, RZ, RZ, c[0x0][0x374] ;  /* 0x0000dd00ff079624 */ /* 0x000fe200078e00ff */
[----:B------:R-:W-:Y:S01]  /*4fd0*/  @!P1 LEA R5, P3, R9, R3, 0x5 ;  /* 0x0000000309059211 */ /* 0x000fe200078628ff */
[----:B------:R1:W-:Y:S01]  /*4fe0*/  @P2 STS.128 [R207+0x8000], RZ ;  /* 0x008000ffcf002388 */ /* 0x0003e20000000c00 */
[-C--:B------:R-:W-:Y:S01]  /*4ff0*/  LEA.HI.X.SX32 R3, R3, R211.reuse, 0x1, P0 ;  /* 0x000000d303037211 */ /* 0x080fe200000f0eff */
[----:B------:R-:W-:Y:S01]  /*5000*/  @!P2 IMAD.MOV.U32 R8, RZ, RZ, c[0x0][0x374] ;  /* 0x0000dd00ff08a624 */ /* 0x000fe200078e00ff */
[----:B------:R-:W-:Y:S02]  /*5010*/  @!P1 LEA.HI.X R7, R9, R4, R7, 0x5, P3 ;  /* 0x0000000409079211 */ /* 0x000fe400018f2c07 */
[----:B------:R-:W-:Y:S01]  /*5020*/  @!P1 LEA R4, P0, R5, R210, 0x1 ;  /* 0x000000d205049211 */ /* 0x000fe200078008ff */
[----:B------:R-:W-:Y:S01]  /*5030*/  @!PT LDS RZ, [RZ] ;  /* 0x00000000fffff984 */ /* 0x000fe20000000800 */
[----:B------:R-:W-:Y:S01]  /*5040*/  @!PT LDS RZ, [RZ] ;  /* 0x00000000fffff984 */ /* 0x000fe20000000800 */
[----:B------:R-:W-:Y:S01]  /*5050*/  @!PT LDS RZ, [RZ] ;  /* 0x00000000fffff984 */ /* 0x000fe20000000800 */
[----:B------:R1:W-:Y:S01]  /*5060*/  @!P2 LDGSTS.E.BYPASS.LTC128B.128 [R207+0x8000], [R2.64] ;  /* 0x0800000002cfafae */ /* 0x0003e2000b901d46 */
[----:B------:R-:W-:Y:S01]  /*5070*/  @!P2 LEA R6, P3, R9, R2, 0x6 ;  /* 0x000000020906a211 */ /* 0x000fe200078630ff */
[----:B------:R-:W-:Y:S01]  /*5080*/  IMAD.MOV.U32 R210, RZ, RZ, R2 ;  /* 0x000000ffffd27224 */ /* 0x000fe200078e0002 */
[----:B------:R-:W-:Y:S01]  /*5090*/  @!P1 LEA.HI.X R5, R5, R211, R7, 0x1, P0 ;  /* 0x000000d305059211 */ /* 0x000fe200000f0c07 */
[----:B------:R1:W-:Y:S01]  /*50a0*/  @P1 STS.128 [R207+0xa000], RZ ;  /* 0x00a000ffcf001388 */ /* 0x0003e20000000c00 */
[----:B------:R-:W-:Y:S01]  /*50b0*/  @!P2 LEA.HI.X R7, R9, R3, R8, 0x6, P3 ;  /* 0x000000030907a211 */ /* 0x000fe200018f3408 */
[----:B------:R-:W-:Y:S02]  /*50c0*/  IMAD.MOV.U32 R211, RZ, RZ, R3 ;  /* 0x000000ffffd37224 */ /* 0x000fe400078e0003 */
[----:B------:R-:W-:Y:S01]  /*50d0*/  @!PT LDS RZ, [RZ] ;  /* 0x00000000fffff984 */ /* 0x000fe20000000800 */
[----:B------:R-:W-:Y:S01]  /*50e0*/  @!PT LDS RZ, [RZ] ;  /* 0x00000000fffff984 */ /* 0x000fe20000000800 */
[----:B------:R-:W-:Y:S01]  /*50f0*/  @!PT LDS RZ, [RZ] ;  /* 0x00000000fffff984 */ /* 0x000fe20000000800 */
[----:B------:R1:W-:Y:S04]  /*5100*/  @!P1 LDGSTS.E.BYPASS.LTC128B.128 [R207+0xa000], [R2.64+0x80] ;  /* 0x0a00008002cf9fae */ /* 0x0003e8000b901d46 */
[----:B------:R1:W-:Y:S04]  /*5110*/  @P2 STS.128 [R207+0x9000], RZ ;  /* 0x009000ffcf002388 */ /* 0x0003e80000000c00 */
[----:B------:R-:W-:Y:S01]  /*5120*/  @!PT LDS RZ, [RZ] ;  /* 0x00000000fffff984 */ /* 0x000fe20000000800 */
[----:B------:R-:W-:Y:S01]  /*5130*/  @!PT LDS RZ, [RZ] ;  /* 0x00000000fffff984 */ /* 0x000fe20000000800 */
[----:B------:R-:W-:Y:S01]  /*5140*/  @!PT LDS RZ, [RZ] ;  /* 0x00000000fffff984 */ /* 0x000fe20000000800 */
[----:B------:R1:W-:Y:S04]  /*5150*/  @!P2 LDGSTS.E.BYPASS.LTC128B.128 [R207+0x9000], [R6.64] ;  /* 0x0900000006cfafae */ /* 0x0003e8000b901d46 */
[----:B------:R1:W-:Y:S04]  /*5160*/  @P1 STS.128 [R207+0xb000], RZ ;  /* 0x00b000ffcf001388 */ /* 0x0003e80000000c00 */
[----:B------:R-:W-:Y:S01]  /*5170*/  @!PT LDS RZ, [RZ] ;  /* 0x00000000fffff984 */ /* 0x000fe20000000800 */
[----:B------:R-:W-:Y:S01]  /*5180*/  @!PT LDS RZ, [RZ] ;  /* 0x00000000fffff984 */ /* 0x000fe20000000800 */
[----:B------:R-:W-:Y:S01]  /*5190*/  @!PT LDS RZ, [RZ] ;  /* 0x00000000fffff984 */ /* 0x000fe20000000800 */
[----:B------:R1:W-:Y:S04]  /*51a0*/  @!P1 LDGSTS.E.BYPASS.LTC128B.128 [R207+0xb000], [R4.64+0x80] ;  /* 0x0b00008004cf9fae */ /* 0x0003e8000b901d46 */
[----:B------:R-:W0:Y:S02]  /*51b0*/  LDGDEPBAR ;  /* 0x00000000000079af */ /* 0x000e240000000000 */
.L_x_35:
[----:B------:R-:W-:Y:S01]  /*51c0*/  LDSM.16.M88.4 R64, [R194] ;  /* 0x00000000c240783b */ /* 0x000fe20000000200 */
[CC--:B-1----:R-:W-:Y:S03]  /*51d0*/  LEA R2, P1, R214.reuse, R204.reuse, 0x2 ;  /* 0x000000ccd6027211 */ /* 0x0c2fe600078210ff */
[----:B------:R-:W1:Y:S01]  /*51e0*/  LDSM.16.MT88.4 R16, [R0+0xc000] ;  /* 0x00c000000010783b */ /* 0x000e620000004200 */
[-C--:B------:R-:W-:Y:S03]  /*51f0*/  LEA.HI.X.SX32 R3, R214, R205.reuse, 0x2, P1 ;  /* 0x000000cdd6037211 */ /* 0x080fe600008f16ff */
[----:B------:R-:W2:Y:S04]  /*5200*/  LDSM.16.M88.4 R60, [R194+0x1000] ;  /* 0x00100000c23c783b */ /* 0x000ea80000000200 */
[----:B------:R-:W3:Y:S04]  /*5210*/  LDSM.16.MT88.4 R100, [R0+0xe000] ;  /* 0x00e000000064783b */ /* 0x000ee80000004200 */
[----:B------:R-:W-:Y:S04]  /*5220*/  LDSM.16.M88.4 R168, [R196] ;  /* 0x00000000c4a8783b */ /* 0x000fe80000000200 */
[----:B------:R-:W4:Y:S04]  /*5230*/  LDSM.16.MT88.4 R172, [R0+0xc800] ;  /* 0x00c8000000ac783b */ /* 0x000f280000004200 */
[----:B------:R-:W3:Y:S04]  /*5240*/  LDSM.16.M88.4 R176, [R196+0x1000] ;  /* 0x00100000c4b0783b */ /* 0x000ee80000000200 */
[----:B------:R-:W3:Y:S01]  /*5250*/  LDSM.16.MT88.4 R180, [R0+0xe800] ;  /* 0x00e8000000b4783b */ /* 0x000ee20000004200 */
[-C--:B-1----:R-:W-:Y:S08]  /*5260*/  HMMA.16816.F32 R4, R64, R16.reuse, RZ ;  /* 0x000000104004723c */ /* 0x082ff000000018ff */
[C---:B--2---:R-:W-:Y:S08]  /*5270*/  HMMA.16816.F32 R8, R60.reuse, R16, RZ ;  /* 0x000000103c08723c */ /* 0x044ff000000018ff */
[-C--:B------:R-:W-:Y:S08]  /*5280*/  HMMA.16816.F32 R12, R60, R18.reuse, RZ ;  /* 0x000000123c0c723c */ /* 0x080ff000000018ff */
[C---:B------:R-:W-:Y:S08]  /*5290*/  HMMA.16816.F32 R16, R64.reuse, R18, RZ ;  /* 0x000000124010723c */ /* 0x040ff000000018ff */
[-C--:B---3--:R-:W-:Y:S08]  /*52a0*/  HMMA.16816.F32 R52, R64, R100.reuse, RZ ;  /* 0x000000644034723c */ /* 0x088ff000000018ff */
[C---:B------:R-:W-:Y:S08]  /*52b0*/  HMMA.16816.F32 R56, R60.reuse, R100, RZ ;  /* 0x000000643c38723c */ /* 0x040ff000000018ff */
[-C--:B------:R-:W-:Y:S08]  /*52c0*/  HMMA.16816.F32 R60, R60, R102.reuse, RZ ;  /* 0x000000663c3c723c */ /* 0x080ff000000018ff */
[----:B------:R-:W-:Y:S01]  /*52d0*/  HMMA.16816.F32 R64, R64, R102, RZ ;  /* 0x000000664040723c */ /* 0x000fe200000018ff */
[----:B------:R-:W-:Y:S07]  /*52e0*/  LDSM.16.M88.4 R100, [R199] ;  /* 0x00000000c764783b */ /* 0x000fee0000000200 */
[-C--:B----4-:R-:W-:Y:S08]  /*52f0*/  HMMA.16816.F32 R4, R168, R172.reuse, R4 ;  /* 0x000000aca804723c */ /* 0x090ff00000001804 */
[C---:B------:R-:W-:Y:S08]  /*5300*/  HMMA.16816.F32 R8, R176.reuse, R172, R8 ;  /* 0x000000acb008723c */ /* 0x040ff00000001808 */
[-C--:B------:R-:W-:Y:S08]  /*5310*/  HMMA.16816.F32 R12, R176, R174.reuse, R12 ;  /* 0x000000aeb00c723c */ /* 0x080ff0000000180c */
[C---:B------:R-:W-:Y:S01]  /*5320*/  HMMA.16816.F32 R16, R168.reuse, R174, R16 ;  /* 0x000000aea810723c */ /* 0x040fe20000001810 */
[----:B------:R-:W1:Y:S07]  /*5330*/  LDSM.16.MT88.4 R172, [R0+0xd000] ;  /* 0x00d0000000ac783b */ /* 0x000e6e0000004200 */
[-C--:B------:R-:W-:Y:S08]  /*5340*/  HMMA.16816.F32 R52, R168, R180.reuse, R52 ;  /* 0x000000b4a834723c */ /* 0x080ff00000001834 */
[C---:B------:R-:W-:Y:S08]  /*5350*/  HMMA.16816.F32 R56, R176.reuse, R180, R56 ;  /* 0x000000b4b038723c */ /* 0x040ff00000001838 */
[-C--:B------:R-:W-:Y:S01]  /*5360*/  HMMA.16816.F32 R60, R176, R182.reuse, R60 ;  /* 0x000000b6b03c723c */ /* 0x080fe2000000183c */
[----:B------:R-:W2:Y:S07]  /*5370*/  LDSM.16.M88.4 R176, [R199+0x1000] ;  /* 0x00100000c7b0783b */ /* 0x000eae0000000200 */
[----:B------:R-:W-:Y:S01]  /*5380*/  HMMA.16816.F32 R64, R168, R182, R64 ;  /* 0x000000b6a840723c */ /* 0x000fe20000001840 */
[----:B------:R-:W3:Y:S04]  /*5390*/  LDSM.16.MT88.4 R168, [R0+0xf000] ;  /* 0x00f0000000a8783b */ /* 0x000ee80000004200 */
[----:B------:R-:W-:Y:S03]  /*53a0*/  LDSM.16.M88.4 R180, [R200+0x1000] ;  /* 0x00100000c8b4783b */ /* 0x000fe60000000200 */
[-C--:B-1----:R-:W-:Y:S08]  /*53b0*/  HMMA.16816.F32 R4, R100, R172.reuse, R4 ;  /* 0x000000ac6404723c */ /* 0x082ff00000001804 */
[C---:B--2---:R-:W-:Y:S08]  /*53c0*/  HMMA.16816.F32 R8, R176.reuse, R172, R8 ;  /* 0x000000acb008723c */ /* 0x044ff00000001808 */
[-C--:B------:R-:W-:Y:S08]  /*53d0*/  HMMA.16816.F32 R12, R176, R174.reuse, R12 ;  /* 0x000000aeb00c723c */ /* 0x080ff0000000180c */
[C---:B------:R-:W-:Y:S01]  /*53e0*/  HMMA.16816.F32 R16, R100.reuse, R174, R16 ;  /* 0x000000ae6410723c */ /* 0x040fe20000001810 */
[----:B------:R-:W-:Y:S07]  /*53f0*/  LDSM.16.M88.4 R172, [R200] ;  /* 0x00000000c8ac783b */ /* 0x000fee0000000200 */
[-C--:B---3--:R-:W-:Y:S08]  /*5400*/  HMMA.16816.F32 R52, R100, R168.reuse, R52 ;  /* 0x000000a86434723c */ /* 0x088ff00000001834 */
[C---:B------:R-:W-:Y:S08]  /*5410*/  HMMA.16816.F32 R56, R176.reuse, R168, R56 ;  /* 0x000000a8b038723c */ /* 0x040ff00000001838 */
[-C--:B------:R-:W-:Y:S01]  /*5420*/  HMMA.16816.F32 R60, R176, R170.reuse, R60 ;  /* 0x000000aab03c723c */ /* 0x080fe2000000183c */
[----:B------:R-:W1:Y:S07]  /*5430*/  LDSM.16.MT88.4 R176, [R0+0xd800] ;  /* 0x00d8000000b0783b */ /* 0x000e6e0000004200 */
[----:B------:R-:W-:Y:S01]  /*5440*/  HMMA.16816.F32 R64, R100, R170, R64 ;  /* 0x000000aa6440723c */ /* 0x000fe20000001840 */
[----:B------:R2:W3:Y:S06]  /*5450*/  LDSM.16.MT88.4 R100, [R0+0xf800] ;  /* 0x00f800000064783b */ /* 0x0004ec0000004200 */
[----:B------:R-:W-:Y:S02]  /*5460*/  IMAD.MOV.U32 R171, RZ, RZ, c[0x0][0x22c] ;  /* 0x00008b00ffab7624 */ /* 0x000fe400078e00ff */
[----:B------:R-:W-:Y:S03]  /*5470*/  IMAD.MOV.U32 R170, RZ, RZ, c[0x0][0x22c] ;  /* 0x00008b00ffaa7624 */ /* 0x000fe600078e00ff */
[----:B------:R-:W-:Y:S02]  /*5480*/  IMAD R171, R171, c[0x0][0x1c0], RZ ;  /* 0x00007000abab7a24 */ /* 0x000fe400078e02ff */
[----:B------:R-:W-:Y:S02]  /*5490*/  IMAD R170, R170, c[0x0][0x1c0], RZ ;  /* 0x00007000aaaa7a24 */ /* 0x000fe400078e02ff */
[----:B------:R-:W-:Y:S02]  /*54a0*/  IMAD R171, R171, 0x18, RZ ;  /* 0x00000018abab7824 */ /* 0x000fe400078e02ff */
[----:B------:R-:W-:Y:S03]  /*54b0*/  IMAD R170, R170, 0x30, RZ ;  /* 0x00000030aaaa7824 */ /* 0x000fe600078e02ff */
[C---:B------:R-:W-:Y:S01]  /*54c0*/  LEA R168, P1, R171.reuse, R204, 0x2 ;  /* 0x000000ccaba87211 */ /* 0x040fe200078210ff */
[----:B--2---:R-:W-:Y:S03]  /*54d0*/  IMAD.MOV.U32 R0, RZ, RZ, c[0x0][0x22c] ;  /* 0x00008b00ff007624 */ /* 0x004fe600078e00ff */
[-C--:B------:R-:W-:Y:S01]  /*54e0*/  LEA.HI.X.SX32 R169, R171, R205.reuse, 0x2, P1 ;  /* 0x000000cdaba97211 */ /* 0x080fe200008f16ff */
[----:B------:R-:W-:Y:S02]  /*54f0*/  IMAD.MOV.U32 R171, RZ, RZ, c[0x0][0x22c] ;  /* 0x00008b00ffab7624 */ /* 0x000fe400078e00ff */
[----:B------:R-:W-:Y:S02]  /*5500*/  IMAD R0, R0, c[0x0][0x1c0], RZ ;  /* 0x0000700000007a24 */ /* 0x000fe400078e02ff */
[----:B------:R-:W-:Y:S02]  /*5510*/  IMAD R171, R171, c[0x0][0x1c0], RZ ;  /* 0x00007000abab7a24 */ /* 0x000fe400078e02ff */
[----:B------:R-:W-:Y:S01]  /*5520*/  IMAD R0, R0, 0x28, RZ ;  /* 0x0000002800007824 */ /* 0x000fe200078e02ff */
[-C--:B-1----:R-:W-:Y:S05]  /*5530*/  HMMA.16816.F32 R4, R172, R176.reuse, R4 ;  /* 0x000000b0ac04723c */ /* 0x082fea0000001804 */
[----:B------:R-:W-:Y:S03]  /*5540*/  IMAD R171, R171, 0x38, RZ ;  /* 0x00000038abab7824 */ /* 0x000fe600078e02ff */
[C---:B------:R-:W-:Y:S07]  /*5550*/  HMMA.16816.F32 R8, R180.reuse, R176, R8 ;  /* 0x000000b0b408723c */ /* 0x040fee0000001808 */
[----:B------:R-:W-:Y:S01]  /*5560*/  IMAD.MOV.U32 R177, RZ, RZ, c[0x0][0x22c] ;  /* 0x00008b00ffb17624 */ /* 0x000fe200078e00ff */
[-C--:B------:R-:W-:Y:S04]  /*5570*/  HMMA.16816.F32 R12, R180, R178.reuse, R12 ;  /* 0x000000b2b40c723c */ /* 0x080fe8000000180c */
[----:B------:R-:W-:Y:S04]  /*5580*/  IMAD R177, R177, c[0x0][0x1c0], RZ ;  /* 0x00007000b1b17a24 */ /* 0x000fe800078e02ff */
[C---:B------:R-:W-:Y:S04]  /*5590*/  HMMA.16816.F32 R16, R172.reuse, R178, R16 ;  /* 0x000000b2ac10723c */ /* 0x040fe80000001810 */
[----:B------:R-:W-:Y:S04]  /*55a0*/  IMAD.SHL.U32 R177, R177, 0x20, RZ ;  /* 0x00000020b1b17824 */ /* 0x000fe800078e00ff */
[-C--:B---3--:R-:W-:Y:S08]  /*55b0*/  HMMA.16816.F32 R52, R172, R100.reuse, R52 ;  /* 0x00000064ac34723c */ /* 0x088ff00000001834 */
[C---:B------:R-:W-:Y:S07]  /*55c0*/  HMMA.16816.F32 R56, R180.reuse, R100, R56 ;  /* 0x00000064b438723c */ /* 0x040fee0000001838 */
[----:B------:R-:W-:Y:S01]  /*55d0*/  @P5 IADD3 R100, P0, R239, R226, RZ ;  /* 0x000000e2ef645210 */ /* 0x000fe20007f1e0ff */
[-C--:B------:R-:W-:Y:S04]  /*55e0*/  HMMA.16816.F32 R60, R180, R102.reuse, R60 ;  /* 0x00000066b43c723c */ /* 0x080fe8000000183c */
[----:B------:R-:W-:Y:S04]  /*55f0*/  @P5 IMAD.X R101, R238, 0x1, R225, P0 ;  /* 0x00000001ee655824 */ /* 0x000fe800000e06e1 */
[----:B------:R-:W-:Y:S01]  /*5600*/  HMMA.16816.F32 R64, R172, R102, R64 ;  /* 0x00000066ac40723c */ /* 0x000fe20000001840 */
[----:B------:R1:W5:Y:S04]  /*5610*/  @P5 LDG.E R215, [R100.64+-0x100] ;  /* 0xffff000664d75981 */ /* 0x000368000c1e1900 */
[----:B------:R1:W5:Y:S04]  /*5620*/  @P5 LDG.E R218, [R100.64+-0xe0] ;  /* 0xffff200664da5981 */ /* 0x000368000c1e1900 */
[----:B------:R2:W-:Y:S04]  /*5630*/  RED.E.ADD.F32.FTZ.RN.STRONG.GPU [R204.64], R4 ;  /* 0x00000004cc00798e */ /* 0x0005e8000c10e786 */
[----:B------:R3:W-:Y:S01]  /*5640*/  RED.E.ADD.F32.FTZ.RN.STRONG.GPU [R2.64], R5 ;  /* 0x000000050200798e */ /* 0x0007e2000c10e786 */
[CC--:B-1----:R-:W-:Y:S04]  /*5650*/  LEA R100, P0, R247.reuse, R204.reuse, 0x2 ;  /* 0x000000ccf7647211 */ /* 0x0c2fe800078010ff */
[-C--:B------:R-:W-:Y:S02]  /*5660*/  LEA.HI.X.SX32 R101, R247, R205.reuse, 0x2, P0 ;  /* 0x000000cdf7657211 */ /* 0x080fe400000f16ff */
[CC--:B------:R-:W-:Y:S02]  /*5670*/  LEA R102, P0, R177.reuse, R204.reuse, 0x2 ;  /* 0x000000ccb1667211 */ /* 0x0c0fe400078010ff */
[CC--:B--2---:R-:W-:Y:S01]  /*5680*/  LEA R4, P1, R170.reuse, R204.reuse, 0x2 ;  /* 0x000000ccaa047211 */ /* 0x0c4fe200078210ff */
[----:B------:R1:W-:Y:S01]  /*5690*/  RED.E.ADD.F32.FTZ.RN.STRONG.GPU [R100.64], R6 ;  /* 0x000000066400798e */ /* 0x0003e2000c10e786 */
[-C--:B------:R-:W-:Y:S02]  /*56a0*/  LEA.HI.X.SX32 R103, R177, R205.reuse, 0x2, P0 ;  /* 0x000000cdb1677211 */ /* 0x080fe400000f16ff */
[-C--:B---3--:R-:W-:Y:S01]  /*56b0*/  LEA.HI.X.SX32 R5, R170, R205.reuse, 0x2, P1 ;  /* 0x000000cdaa057211 */ /* 0x088fe200008f16ff */
[----:B------:R2:W-:Y:S01]  /*56c0*/  RED.E.ADD.F32.FTZ.RN.STRONG.GPU [R168.64], R7 ;  /* 0x00000007a800798e */ /* 0x0005e2000c10e786 */
[----:B------:R-:W-:Y:S03]  /*56d0*/  IADD3 R170, R247, 0x20, RZ ;  /* 0x00000020f7aa7810 */ /* 0x000fe60007ffe0ff */
[----:B------:R3:W-:Y:S01]  /*56e0*/  RED.E.ADD.F32.FTZ.RN.STRONG.GPU [R102.64], R8 ;  /* 0x000000086600798e */ /* 0x0007e2000c10e786 */
[CC--:B-1----:R-:W-:Y:S02]  /*56f0*/  LEA R100, P2, R0.reuse, R204.reuse, 0x2 ;  /* 0x000000cc00647211 */ /* 0x0c2fe400078410ff */
[CC--:B------:R-:W-:Y:S02]  /*5700*/  LEA R6, P0, R171.reuse, R204.reuse, 0x2 ;  /* 0x000000ccab067211 */ /* 0x0c0fe400078010ff */
[-C--:B------:R-:W-:Y:S01]  /*5710*/  LEA.HI.X.SX32 R101, R0, R205.reuse, 0x2, P2 ;  /* 0x000000cd00657211 */ /* 0x080fe200010f16ff */
[C---:B------:R-:W-:Y:S01]  /*5720*/  IMAD.IADD R0, R214.reuse, 0x1, R249 ;  /* 0x00000001d6007824 */ /* 0x040fe200078e02f9 */
[-C--:B--2---:R-:W-:Y:S01]  /*5730*/  LEA.HI.X.SX32 R7, R171, R205.reuse, 0x2, P0 ;  /* 0x000000cdab077211 */ /* 0x084fe200000f16ff */
[----:B------:R-:W-:Y:S01]  /*5740*/  IMAD.IADD R171, R214, 0x1, R250 ;  /* 0x00000001d6ab7824 */ /* 0x000fe200078e02fa */
[CC--:B---3--:R-:W-:Y:S01]  /*5750*/  LEA R8, P2, R234.reuse, R204.reuse, 0x2 ;  /* 0x000000ccea087211 */ /* 0x0c8fe200078410ff */
[----:B------:R1:W-:Y:S04]  /*5760*/  RED.E.ADD.F32.FTZ.RN.STRONG.GPU [R100.64], R9 ;  /* 0x000000096400798e */ /* 0x0003e8000c10e786 */
[----:B------:R2:W-:Y:S04]  /*5770*/  RED.E.ADD.F32.FTZ.RN.STRONG.GPU [R4.64], R10 ;  /* 0x0000000a0400798e */ /* 0x0005e8000c10e786 */
[----:B------:R3:W-:Y:S04]  /*5780*/  RED.E.ADD.F32.FTZ.RN.STRONG.GPU [R6.64], R11 ;  /* 0x0000000b0600798e */ /* 0x0007e8000c10e786 */
[----:B------:R-:W-:Y:S04]  /*5790*/  RED.E.ADD.F32.FTZ.RN.STRONG.GPU [R204.64+0x80], R16 ;  /* 0x00008010cc00798e */ /* 0x000fe8000c10e786 */
[----:B------:R-:W-:Y:S04]  /*57a0*/  RED.E.ADD.F32.FTZ.RN.STRONG.GPU [R2.64+0x80], R17 ;  /* 0x000080110200798e */ /* 0x000fe8000c10e786 */
[----:B------:R-:W-:Y:S01]  /*57b0*/  LDSM.16.MT88.4 R100, [R184+0x2800] ;  /* 0x00280000b864783b */ /* 0x000fe20000004200 */
[-C--:B-1----:R-:W-:Y:S02]  /*57c0*/  LEA.HI.X.SX32 R9, R234, R205.reuse, 0x2, P2 ;  /* 0x000000cdea097211 */ /* 0x082fe400010f16ff */
[CC--:B--2---:R-:W-:Y:S04]  /*57d0*/  LEA R4, P0, R170.reuse, R204.reuse, 0x2 ;  /* 0x000000ccaa047211 */ /* 0x0c4fe800078010ff */
[-C--:B------:R-:W-:Y:S02]  /*57e0*/  LEA.HI.X.SX32 R5, R170, R205.reuse, 0x2, P0 ;  /* 0x000000cdaa057211 */ /* 0x080fe400000f16ff */
[CC--:B---3--:R-:W-:Y:S02]  /*57f0*/  LEA R6, P1, R250.reuse, R204.reuse, 0x2 ;  /* 0x000000ccfa067211 */ /* 0x0c8fe400078210ff */
[CC--:B------:R-:W-:Y:S01]  /*5800*/  LEA R10, P0, R171.reuse, R204.reuse, 0x2 ;  /* 0x000000ccab0a7211 */ /* 0x0c0fe200078010ff */
[----:B------:R1:W-:Y:S01]  /*5810*/  RED.E.ADD.F32.FTZ.RN.STRONG.GPU [R4.64], R18 ;  /* 0x000000120400798e */ /* 0x0003e2000c10e786 */
[-C--:B------:R-:W-:Y:S02]  /*5820*/  LEA.HI.X.SX32 R7, R250, R205.reuse, 0x2, P1 ;  /* 0x000000cdfa077211 */ /* 0x080fe400008f16ff */
[-C--:B------:R-:W-:Y:S02]  /*5830*/  LEA.HI.X.SX32 R11, R171, R205.reuse, 0x2, P0 ;  /* 0x000000cdab0b7211 */ /* 0x080fe400000f16ff */
[----:B------:R-:W-:Y:S01]  /*5840*/  IADD3 R170, R247, 0x40, RZ ;  /* 0x00000040f7aa7810 */ /* 0x000fe20007ffe0ff */
[----:B------:R2:W-:Y:S04]  /*5850*/  RED.E.ADD.F32.FTZ.RN.STRONG.GPU [R6.64], R19 ;  /* 0x000000130600798e */ /* 0x0005e8000c10e786 */
[----:B------:R-:W-:Y:S04]  /*5860*/  RED.E.ADD.F32.FTZ.RN.STRONG.GPU [R10.64], R12 ;  /* 0x0000000c0a00798e */ /* 0x000fe8000c10e786 */
[----:B------:R3:W-:Y:S04]  /*5870*/  RED.E.ADD.F32.FTZ.RN.STRONG.GPU [R8.64], R13 ;  /* 0x0000000d0800798e */ /* 0x0007e8000c10e786 */
[----:B------:R-:W-:Y:S01]  /*5880*/  LDSM.16.MT88.4 R16, [R184+0x2000] ;  /* 0x00200000b810783b */ /* 0x000fe20000004200 */
[CC--:B-1----:R-:W-:Y:S04]  /*5890*/  LEA R4, P1, R233.reuse, R204.reuse, 0x2 ;  /* 0x000000cce9047211 */ /* 0x0c2fe800078210ff */
[-C--:B------:R-:W-:Y:S02]  /*58a0*/  LEA.HI.X.SX32 R5, R233, R205.reuse, 0x2, P1 ;  /* 0x000000cde9057211 */ /* 0x080fe400008f16ff */
[CC--:B--2---:R-:W-:Y:S03]  /*58b0*/  LEA R6, P0, R237.reuse, R204.reuse, 0x2 ;  /* 0x000000cced067211 */ /* 0x0c4fe600078010ff */
[----:B------:R1:W-:Y:S01]  /*58c0*/  RED.E.ADD.F32.FTZ.RN.STRONG.GPU [R4.64], R14 ;  /* 0x0000000e0400798e */ /* 0x0003e2000c10e786 */
[-C--:B------:R-:W-:Y:S02]  /*58d0*/  LEA.HI.X.SX32 R7, R237, R205.reuse, 0x2, P0 ;  /* 0x000000cded077211 */ /* 0x080fe400000f16ff */
[CC--:B---3--:R-:W-:Y:S03]  /*58e0*/  LEA R8, P2, R232.reuse, R204.reuse, 0x2 ;  /* 0x000000cce8087211 */ /* 0x0c8fe600078410ff */
[----:B------:R2:W-:Y:S01]  /*58f0*/  RED.E.ADD.F32.FTZ.RN.STRONG.GPU [R6.64], R15 ;  /* 0x0000000f0600798e */ /* 0x0005e2000c10e786 */
[-C--:B------:R-:W-:Y:S03]  /*5900*/  LEA.HI.X.SX32 R9, R232, R205.reuse, 0x2, P2 ;  /* 0x000000cde8097211 */ /* 0x080fe600010f16ff */
[----:B------:R-:W-:Y:S04]  /*5910*/  RED.E.ADD.F32.FTZ.RN.STRONG.GPU [R204.64+0x100], R52 ;  /* 0x00010034cc00798e */ /* 0x000fe8000c10e786 */
[----:B------:R-:W-:Y:S04]  /*5920*/  RED.E.ADD.F32.FTZ.RN.STRONG.GPU [R2.64+0x100], R53 ;  /* 0x000100350200798e */ /* 0x000fe8000c10e786 */
[----:B------:R-:W-:Y:S01]  /*5930*/  LDSM.16.MT88.4 R12, [R185+0x10000] ;  /* 0x01000000b90c783b */ /* 0x000fe20000004200 */
[CC--:B-1----:R-:W-:Y:S04]  /*5940*/  LEA R4, P0, R170.reuse, R204.reuse, 0x2 ;  /* 0x000000ccaa047211 */ /* 0x0c2fe800078010ff */
[-C--:B------:R-:W-:Y:S02]  /*5950*/  LEA.HI.X.SX32 R5, R170, R205.reuse, 0x2, P0 ;  /* 0x000000cdaa057211 */ /* 0x080fe400000f16ff */
[CC--:B--2---:R-:W-:Y:S02]  /*5960*/  LEA R6, P1, R249.reuse, R204.reuse, 0x2 ;  /* 0x000000ccf9067211 */ /* 0x0c4fe400078210ff */
[CC--:B------:R-:W-:Y:S01]  /*5970*/  LEA R10, P0, R0.reuse, R204.reuse, 0x2 ;  /* 0x000000cc000a7211 */ /* 0x0c0fe200078010ff */
[----:B------:R1:W-:Y:S01]  /*5980*/  RED.E.ADD.F32.FTZ.RN.STRONG.GPU [R4.64], R54 ;  /* 0x000000360400798e */ /* 0x0003e2000c10e786 */
[-C--:B------:R-:W-:Y:S02]  /*5990*/  LEA.HI.X.SX32 R7, R249, R205.reuse, 0x2, P1 ;  /* 0x000000cdf9077211 */ /* 0x080fe400008f16ff */
[-C--:B------:R-:W-:Y:S01]  /*59a0*/  LEA.HI.X.SX32 R11, R0, R205.reuse, 0x2, P0 ;  /* 0x000000cd000b7211 */ /* 0x080fe200000f16ff */
[----:B------:R-:W-:Y:S02]  /*59b0*/  IMAD.IADD R0, R214, 0x1, R248 ;  /* 0x00000001d6007824 */ /* 0x000fe400078e02f8 */
[----:B------:R2:W-:Y:S04]  /*59c0*/  RED.E.ADD.F32.FTZ.RN.STRONG.GPU [R6.64], R55 ;  /* 0x000000370600798e */ /* 0x0005e8000c10e786 */
[----:B------:R3:W-:Y:S04]  /*59d0*/  RED.E.ADD.F32.FTZ.RN.STRONG.GPU [R10.64], R56 ;  /* 0x000000380a00798e */ /* 0x0007e8000c10e786 */
[----:B------:R4:W-:Y:S04]  /*59e0*/  RED.E.ADD.F32.FTZ.RN.STRONG.GPU [R8.64], R57 ;  /* 0x000000390800798e */ /* 0x0009e8000c10e786 */
[----:B------:R-:W-:Y:S01]  /*59f0*/  LDSM.16.MT88.4 R52, [R186+0x10800] ;  /* 0x01080000ba34783b */ /* 0x000fe20000004200 */
[CC--:B-1----:R-:W-:Y:S04]  /*5a00*/  LEA R4, P1, R231.reuse, R204.reuse, 0x2 ;  /* 0x000000cce7047211 */ /* 0x0c2fe800078210ff */
[-C--:B------:R-:W-:Y:S02]  /*5a10*/  LEA.HI.X.SX32 R5, R231, R205.reuse, 0x2, P1 ;  /* 0x000000cde7057211 */ /* 0x080fe400008f16ff */
[CC--:B--2---:R-:W-:Y:S03]  /*5a20*/  LEA R6, P0, R236.reuse, R204.reuse, 0x2 ;  /* 0x000000ccec067211 */ /* 0x0c4fe600078010ff */
[----:B------:R1:W-:Y:S01]  /*5a30*/  RED.E.ADD.F32.FTZ.RN.STRONG.GPU [R4.64], R58 ;  /* 0x0000003a0400798e */ /* 0x0003e2000c10e786 */
[-C--:B------:R-:W-:Y:S02]  /*5a40*/  LEA.HI.X.SX32 R7, R236, R205.reuse, 0x2, P0 ;  /* 0x000000cdec077211 */ /* 0x080fe400000f16ff */
[-C--:B---3--:R-:W-:Y:S02]  /*5a50*/  LEA R10, P0, R248, R204.reuse, 0x2 ;  /* 0x000000ccf80a7211 */ /* 0x088fe400078010ff */
[-C--:B----4-:R-:W-:Y:S01]  /*5a60*/  LEA R8, P3, R0, R204.reuse, 0x2 ;  /* 0x000000cc00087211 */ /* 0x090fe200078610ff */
[----:B------:R2:W-:Y:S01]  /*5a70*/  RED.E.ADD.F32.FTZ.RN.STRONG.GPU [R6.64], R59 ;  /* 0x0000003b0600798e */ /* 0x0005e2000c10e786 */
[-C--:B------:R-:W-:Y:S02]  /*5a80*/  LEA.HI.X.SX32 R11, R248, R205.reuse, 0x2, P0 ;  /* 0x000000cdf80b7211 */ /* 0x080fe400000f16ff */
[-C--:B------:R-:W-:Y:S01]  /*5a90*/  LEA.HI.X.SX32 R9, R0, R205.reuse, 0x2, P3 ;  /* 0x000000cd00097211 */ /* 0x080fe200018f16ff */
[----:B------:R-:W-:Y:S01]  /*5aa0*/  RED.E.ADD.F32.FTZ.RN.STRONG.GPU [R204.64+0x180], R64 ;  /* 0x00018040cc00798e */ /* 0x000fe2000c10e786 */
[----:B------:R-:W-:Y:S03]  /*5ab0*/  LOP3.LUT R0, R208, 0x1, RZ, 0xc0, !PT ;  /* 0x00000001d0007812 */ /* 0x000fe600078ec0ff */
[----:B------:R3:W-:Y:S04]  /*5ac0*/  RED.E.ADD.F32.FTZ.RN.STRONG.GPU [R2.64+0x180], R65 ;  /* 0x000180410200798e */ /* 0x0007e8000c10e786 */
[----:B------:R-:W-:Y:S01]  /*5ad0*/  LDSM.16.MT88.4 R56, [R184+0x800] ;  /* 0x00080000b838783b */ /* 0x000fe20000004200 */
[CC--:B-1----:R-:W-:Y:S04]  /*5ae0*/  LEA R4, P1, R252.reuse, R204.reuse, 0x2 ;  /* 0x000000ccfc047211 */ /* 0x0c2fe800078210ff */
[-C--:B------:R-:W-:Y:S02]  /*5af0*/  LEA.HI.X.SX32 R5, R252, R205.reuse, 0x2, P1 ;  /* 0x000000cdfc057211 */ /* 0x080fe400008f16ff */
[CC--:B--2---:R-:W-:Y:S03]  /*5b00*/  LEA R6, P2, R230.reuse, R204.reuse, 0x2 ;  /* 0x000000cce6067211 */ /* 0x0c4fe600078410ff */
[----:B------:R1:W-:Y:S01]  /*5b10*/  RED.E.ADD.F32.FTZ.RN.STRONG.GPU [R4.64], R66 ;  /* 0x000000420400798e */ /* 0x0003e2000c10e786 */
[-C--:B------:R-:W-:Y:S03]  /*5b20*/  LEA.HI.X.SX32 R7, R230, R205.reuse, 0x2, P2 ;  /* 0x000000cde6077211 */ /* 0x080fe600010f16ff */
[----:B------:R-:W-:Y:S01]  /*5b30*/  RED.E.ADD.F32.FTZ.RN.STRONG.GPU [R10.64], R67 ;  /* 0x000000430a00798e */ /* 0x000fe2000c10e786 */
[CC--:B---3--:R-:W-:Y:S03]  /*5b40*/  LEA R2, P0, R235.reuse, R204.reuse, 0x2 ;  /* 0x000000cceb027211 */ /* 0x0c8fe600078010ff */
[----:B------:R-:W-:Y:S01]  /*5b50*/  RED.E.ADD.F32.FTZ.RN.STRONG.GPU [R8.64], R60 ;  /* 0x0000003c0800798e */ /* 0x000fe2000c10e786 */
[-C--:B------:R-:W-:Y:S02]  /*5b60*/  LEA.HI.X.SX32 R3, R235, R205.reuse, 0x2, P0 ;  /* 0x000000cdeb037211 */ /* 0x080fe400000f16ff */
[----:B------:R-:W-:Y:S01]  /*5b70*/  ISETP.NE.U32.AND P0, PT, R0, 0x1, PT ;  /* 0x000000010000780c */ /* 0x000fe20003f05070 */
[----:B------:R-:W-:Y:S01]  /*5b80*/  RED.E.ADD.F32.FTZ.RN.STRONG.GPU [R6.64], R61 ;  /* 0x0000003d0600798e */ /* 0x000fe2000c10e786 */
[----:B------:R-:W-:Y:S03]  /*5b90*/  @P5 IADD3 R0, P2, R226, -0x100, RZ ;  /* 0xffffff00e2005810 */ /* 0x000fe60007f5e0ff */
[----:B------:R-:W-:Y:S02]  /*5ba0*/  LDSM.16.MT88.4 R8, [R184] ;  /* 0x00000000b808783b */ /* 0x000fe40000004200 */
[----:B------:R-:W-:Y:S01]  /*5bb0*/  @P5 IMAD.MOV.U32 R226, RZ, RZ, R0 ;  /* 0x000000ffffe25224 */ /* 0x000fe200078e0000 */
[C---:B------:R-:W-:Y:S01]  /*5bc0*/  IADD3 R0, R184.reuse, -0x4000, RZ ;  /* 0xffffc000b8007810 */ /* 0x040fe20007ffe0ff */
[----:B------:R-:W-:Y:S04]  /*5bd0*/  LDSM.16.MT88.4 R64, [R185+0x10800] ;  /* 0x01080000b940783b */ /* 0x000fe80000004200 */
[----:B------:R-:W-:Y:S02]  /*5be0*/  @P0 IADD3 R0, R184, 0x4000, RZ ;  /* 0x00004000b8000810 */ /* 0x000fe40007ffe0ff */
[C---:B-1----:R-:W-:Y:S04]  /*5bf0*/  LEA R4, P1, R229.reuse, R204, 0x2 ;  /* 0x000000cce5047211 */ /* 0x042fe800078210ff */
[----:B------:R-:W-:Y:S02]  /*5c00*/  LEA.HI.X.SX32 R5, R229, R205, 0x2, P1 ;  /* 0x000000cde5057211 */ /* 0x000fe400008f16ff */
[----:B------:R-:W-:Y:S03]  /*5c10*/  @P5 IADD3 R224, P1, R224, -0x100, RZ ;  /* 0xffffff00e0e05810 */ /* 0x000fe60007f3e0ff */
[----:B------:R-:W-:Y:S01]  /*5c20*/  RED.E.ADD.F32.FTZ.RN.STRONG.GPU [R4.64], R62 ;  /* 0x0000003e0400798e */ /* 0x000fe2000c10e786 */
[----:B------:R-:W-:Y:S03]  /*5c30*/  @P5 IADD3.X R223, R223, -0x1, RZ, P1, !PT ;  /* 0xffffffffdfdf5810 */ /* 0x000fe60000ffe4ff */
[----:B------:R-:W1:Y:S04]  /*5c40*/  LDSM.16.MT88.4 R4, [R186+0x10000] ;  /* 0x01000000ba04783b */ /* 0x000e680000004200 */
[----:B------:R2:W-:Y:S04]  /*5c50*/  RED.E.ADD.F32.FTZ.RN.STRONG.GPU [R2.64], R63 ;  /* 0x0000003f0200798e */ /* 0x0005e8000c10e786 */
[----:B------:R-:W-:Y:S01]  /*5c60*/  LDSM.16.MT88.4 R60, [R185+0x11000] ;  /* 0x01100000b93c783b */ /* 0x000fe20000004200 */
[----:B--2---:R-:W-:Y:S02]  /*5c70*/  @P5 IADD3.X R2, R225, -0x1, RZ, P2, !PT ;  /* 0xffffffffe1025810 */ /* 0x004fe400017fe4ff */
[C---:B------:R-:W-:Y:S02]  /*5c80*/  ISETP.GT.AND P2, PT, R208.reuse, R240, PT ;  /* 0x000000f0d000720c */ /* 0x040fe40003f44270 */
[----:B------:R-:W-:Y:S01]  /*5c90*/  IADD3 R3, R208, -0x1, RZ ;  /* 0xffffffffd0037810 */ /* 0x000fe20007ffe0ff */
[----:B------:R-:W-:Y:S01]  /*5ca0*/  @P5 IMAD.MOV.U32 R225, RZ, RZ, R2 ;  /* 0x000000ffffe15224 */ /* 0x000fe200078e0002 */
[-C--:B-1----:R-:W-:Y:S05]  /*5cb0*/  HMMA.16816.F32 R68, R4, R8.reuse, R68 ;  /* 0x000000080444723c */ /* 0x082fea0000001844 */
[----:B------:R-:W-:Y:S03]  /*5cc0*/  IMAD.MOV.U32 R208, RZ, RZ, R3 ;  /* 0x000000ffffd07224 */ /* 0x000fe600078e0003 */
[C---:B------:R-:W-:Y:S08]  /*5cd0*/  HMMA.16816.F32 R72, R12.reuse, R8, R72 ;  /* 0x000000080c48723c */ /* 0x040ff00000001848 */
[-C--:B------:R-:W-:Y:S08]  /*5ce0*/  HMMA.16816.F32 R76, R12, R10.reuse, R76 ;  /* 0x0000000a0c4c723c */ /* 0x080ff0000000184c */
[C---:B------:R-:W-:Y:S01]  /*5cf0*/  HMMA.16816.F32 R80, R4.reuse, R10, R80 ;  /* 0x0000000a0450723c */ /* 0x040fe20000001850 */
[----:B------:R-:W-:Y:S07]  /*5d00*/  LDSM.16.MT88.4 R8, [R186+0x11000] ;  /* 0x01100000ba08783b */ /* 0x000fee0000004200 */
[-C--:B------:R-:W-:Y:S08]  /*5d10*/  HMMA.16816.F32 R84, R4, R16.reuse, R84 ;  /* 0x000000100454723c */ /* 0x080ff00000001854 */
[C---:B------:R-:W-:Y:S08]  /*5d20*/  HMMA.16816.F32 R88, R12.reuse, R16, R88 ;  /* 0x000000100c58723c */ /* 0x040ff00000001858 */
[-C--:B------:R-:W-:Y:S01]  /*5d30*/  HMMA.16816.F32 R92, R12, R18.reuse, R92 ;  /* 0x000000120c5c723c */ /* 0x080fe2000000185c */
[----:B------:R-:W1:Y:S07]  /*5d40*/  LDSM.16.MT88.4 R12, [R184+0x1000] ;  /* 0x00100000b80c783b */ /* 0x000e6e0000004200 */
[----:B------:R-:W-:Y:S01]  /*5d50*/  HMMA.16816.F32 R96, R4, R18, R96 ;  /* 0x000000120460723c */ /* 0x000fe20000001860 */
[----:B------:R-:W2:Y:S04]  /*5d60*/  LDSM.16.MT88.4 R4, [R184+0x3000] ;  /* 0x00300000b804783b */ /* 0x000ea80000004200 */
[----:B------:R-:W-:Y:S03]  /*5d70*/  LDSM.16.MT88.4 R16, [R186+0x11800] ;  /* 0x01180000ba10783b */ /* 0x000fe60000004200 */
[-C--:B------:R-:W-:Y:S08]  /*5d80*/  HMMA.16816.F32 R68, R52, R56.reuse, R68 ;  /* 0x000000383444723c */ /* 0x080ff00000001844 */
[C---:B------:R-:W-:Y:S08]  /*5d90*/  HMMA.16816.F32 R72, R64.reuse, R56, R72 ;  /* 0x000000384048723c */ /* 0x040ff00000001848 */
[-C--:B------:R-:W-:Y:S08]  /*5da0*/  HMMA.16816.F32 R76, R64, R58.reuse, R76 ;  /* 0x0000003a404c723c */ /* 0x080ff0000000184c */
[C---:B------:R-:W-:Y:S01]  /*5db0*/  HMMA.16816.F32 R80, R52.reuse, R58, R80 ;  /* 0x0000003a3450723c */ /* 0x040fe20000001850 */
[----:B------:R-:W3:Y:S07]  /*5dc0*/  LDSM.16.MT88.4 R56, [R184+0x1800] ;  /* 0x00180000b838783b */ /* 0x000eee0000004200 */
[-C--:B------:R-:W-:Y:S08]  /*5dd0*/  HMMA.16816.F32 R84, R52, R100.reuse, R84 ;  /* 0x000000643454723c */ /* 0x080ff00000001854 */
[C---:B------:R-:W-:Y:S08]  /*5de0*/  HMMA.16816.F32 R88, R64.reuse, R100, R88 ;  /* 0x000000644058723c */ /* 0x040ff00000001858 */
[-C--:B------:R-:W-:Y:S01]  /*5df0*/  HMMA.16816.F32 R92, R64, R102.reuse, R92 ;  /* 0x00000066405c723c */ /* 0x080fe2000000185c */
[----:B------:R-:W4:Y:S07]  /*5e00*/  LDSM.16.MT88.4 R64, [R185+0x11800] ;  /* 0x01180000b940783b */ /* 0x000f2e0000004200 */
[----:B------:R-:W-:Y:S01]  /*5e10*/  HMMA.16816.F32 R96, R52, R102, R96 ;  /* 0x000000663460723c */ /* 0x000fe20000001860 */
[----:B------:R2:W3:Y:S07]  /*5e20*/  LDSM.16.MT88.4 R52, [R184+0x3800] ;  /* 0x00380000b834783b */ /* 0x0004ee0000004200 */
[-C--:B-1----:R-:W-:Y:S08]  /*5e30*/  HMMA.16816.F32 R68, R8, R12.reuse, R68 ;  /* 0x0000000c0844723c */ /* 0x082ff00000001844 */
[C---:B------:R-:W-:Y:S08]  /*5e40*/  HMMA.16816.F32 R72, R60.reuse, R12, R72 ;  /* 0x0000000c3c48723c */ /* 0x040ff00000001848 */
[-C--:B------:R-:W-:Y:S04]  /*5e50*/  HMMA.16816.F32 R76, R60, R14.reuse, R76 ;  /* 0x0000000e3c4c723c */ /* 0x080fe8000000184c */
[----:B--2---:R-:W-:Y:S04]  /*5e60*/  IMAD.MOV.U32 R184, RZ, RZ, R0 ;  /* 0x000000ffffb87224 */ /* 0x004fe800078e0000 */
[C---:B------:R-:W-:Y:S08]  /*5e70*/  HMMA.16816.F32 R80, R8.reuse, R14, R80 ;  /* 0x0000000e0850723c */ /* 0x040ff00000001850 */
[-C--:B------:R-:W-:Y:S08]  /*5e80*/  HMMA.16816.F32 R84, R8, R4.reuse, R84 ;  /* 0x000000040854723c */ /* 0x080ff00000001854 */
[C---:B------:R-:W-:Y:S08]  /*5e90*/  HMMA.16816.F32 R88, R60.reuse, R4, R88 ;  /* 0x000000043c58723c */ /* 0x040ff00000001858 */
[-C--:B------:R-:W-:Y:S08]  /*5ea0*/  HMMA.16816.F32 R92, R60, R6.reuse, R92 ;  /* 0x000000063c5c723c */ /* 0x080ff0000000185c */
[----:B------:R-:W-:Y:S08]  /*5eb0*/  HMMA.16816.F32 R96, R8, R6, R96 ;  /* 0x000000060860723c */ /* 0x000ff00000001860 */
[-C--:B---3--:R-:W-:Y:S08]  /*5ec0*/  HMMA.16816.F32 R68, R16, R56.reuse, R68 ;  /* 0x000000381044723c */ /* 0x088ff00000001844 */
[C---:B----4-:R-:W-:Y:S08]  /*5ed0*/  HMMA.16816.F32 R72, R64.reuse, R56, R72 ;  /* 0x000000384048723c */ /* 0x050ff00000001848 */
[-C--:B------:R-:W-:Y:S08]  /*5ee0*/  HMMA.16816.F32 R76, R64, R58.reuse, R76 ;  /* 0x0000003a404c723c */ /* 0x080ff0000000184c */
[C---:B------:R-:W-:Y:S08]  /*5ef0*/  HMMA.16816.F32 R80, R16.reuse, R58, R80 ;  /* 0x0000003a1050723c */ /* 0x040ff00000001850 */
[-C--:B------:R-:W-:Y:S08]  /*5f00*/  HMMA.16816.F32 R84, R16, R52.reuse, R84 ;  /* 0x000000341054723c */ /* 0x080ff00000001854 */
[C---:B------:R-:W-:Y:S08]  /*5f10*/  HMMA.16816.F32 R88, R64.reuse, R52, R88 ;  /* 0x000000344058723c */ /* 0x040ff00000001858 */
[-C--:B------:R-:W-:Y:S08]  /*5f20*/  HMMA.16816.F32 R92, R64, R54.reuse, R92 ;  /* 0x00000036405c723c */ /* 0x080ff0000000185c */
[----:B------:R-:W-:Y:S01]  /*5f30*/  HMMA.16816.F32 R96, R16, R54, R96 ;  /* 0x000000361060723c */ /* 0x000fe20000001860 */
[----:B------:R-:W-:-:S07]  /*5f40*/  @P2 BRA `(.L_x_36) ;  /* 0xffffd8d000002947 */ /* 0x000fce000383ffff */
[----:B------:R-:W2:Y:S04]  /*5f50*/  LDL R170, [R1] ;  /* 0x0000000001aa7983 */ /* 0x000ea80000100800 */
[----:B------:R-:W3:Y:S04]  /*5f60*/  LDL R168, [R1+0x4] ;  /* 0x0000040001a87983 */ /* 0x000ee80000100800 */
[----:B------:R-:W4:Y:S01]  /*5f70*/  LDL R169, [R1+0xc] ;  /* 0x00000c0001a97983 */ /* 0x000f220000100800 */
[----:B------:R-:W-:Y:S01]  /*5f80*/  FMUL.FTZ R68, R68, c[0x0][0x2e0] ;  /* 0x0000b80044447a20 */ /* 0x000fe20000410000 */
[----:B------:R-:W-:Y:S01]  /*5f90*/  F2FP.PACK_AB R20, R21, R20 ;  /* 0x000000141514723e */ /* 0x000fe200000000ff */
[----:B------:R-:W-:Y:S01]  /*5fa0*/  FMUL.FTZ R16, R69, c[0x0][0x2e0] ;  /* 0x0000b80045107a20 */ /* 0x000fe20000410000 */
[----:B------:R-:W-:Y:S01]  /*5fb0*/  F2FP.PACK_AB R22, R23, R22 ;  /* 0x000000161716723e */ /* 0x000fe200000000ff */
[----:B------:R-:W-:Y:S01]  /*5fc0*/  FMUL.FTZ R70, R70, c[0x0][0x2e0] ;  /* 0x0000b80046467a20 */ /* 0x000fe20000410000 */
[----:B------:R-:W-:Y:S01]  /*5fd0*/  F2FP.PACK_AB R32, R33, R32 ;  /* 0x000000202120723e */ /* 0x000fe200000000ff */
[----:B------:R-:W-:Y:S01]  /*5fe0*/  FMUL.FTZ R15, R71, c[0x0][0x2e0] ;  /* 0x0000b800470f7a20 */ /* 0x000fe20000410000 */
[----:B------:R-:W-:Y:S01]  /*5ff0*/  F2FP.PACK_AB R16, R16, R68 ;  /* 0x000000441010723e */ /* 0x000fe200000000ff */
[----:B------:R-:W-:Y:S01]  /*6000*/  BAR.SYNC.DEFER_BLOCKING 0x0 ;  /* 0x0000000000007b1d */ /* 0x000fe20000010000 */
        /* <DEDUP_REMOVED lines=52> */
[----:B------:R-:W-:-:S02]  /*6350*/  FMUL.FTZ R94, R94, c[0x0][0x2e0] ;  /* 0x0000b8005e5e7a20 */ /* 0x000fc40000410000 */
[----:B------:R-:W-:Y:S01]  /*6360*/  FMUL.FTZ R0, R95, c[0x0][0x2e0] ;  /* 0x0000b8005f007a20 */ /* 0x000fe20000410000 */
[----:B------:R-:W-:-:S04]  /*6370*/  F2FP.PACK_AB R2, R2, R92 ;  /* 0x0000005c0202723e */ /* 0x000fc800000000ff */
[----:B------:R-:W-:Y:S01]  /*6380*/  F2FP.PACK_AB R0, R0, R94 ;  /* 0x0000005e0000723e */ /* 0x000fe200000000ff */
[----:B--2---:R-:W-:Y:S04]  /*6390*/  STS [R170], R16 ;  /* 0x00000010aa007388 */ /* 0x004fe80000000800 */
[----:B------:R-:W-:Y:S04]  /*63a0*/  STS [R170+0x400], R15 ;  /* 0x0004000faa007388 */ /* 0x000fe80000000800 */
[----:B---3--:R-:W-:Y:S01]  /*63b0*/  STS [R168], R12 ;  /* 0x0000000ca8007388 */ /* 0x008fe20000000800 */
[----:B----4-:R-:W-:-:S03]  /*63c0*/  ISETP.NE.AND P0, PT, R169, -0x1, PT ;  /* 0xffffffffa900780c */ /* 0x010fc60003f05270 */
[----:B------:R-:W-:Y:S04]  /*63d0*/  STS [R168+0x400], R11 ;  /* 0x0004000ba8007388 */ /* 0x000fe80000000800 */
        /* <DEDUP_REMOVED lines=11> */
[----:B------:R1:W-:Y:S04]  /*6490*/  STS [R168+0x3400], R0 ;  /* 0x00340000a8007388 */ /* 0x0003e80000000800 */
[----:B------:R-:W-:Y:S04]  /*64a0*/  STS [R170+0x4000], R20 ;  /* 0x00400014aa007388 */ /* 0x000fe80000000800 */
[----:B------:R-:W-:Y:S04]  /*64b0*/  STS [R170+0x4400], R22 ;  /* 0x00440016aa007388 */ /* 0x000fe80000000800 */
[----:B------:R-:W-:Y:S04]  /*64c0*/  STS [R168+0x4000], R32 ;  /* 0x00400020a8007388 */ /* 0x000fe80000000800 */
[----:B------:R-:W-:Y:S04]  /*64d0*/  STS [R168+0x4400], R34 ;  /* 0x00440022a8007388 */ /* 0x000fe80000000800 */
[----:B------:R-:W-:Y:S04]  /*64e0*/  STS [R170+0x5000], R24 ;  /* 0x00500018aa007388 */ /* 0x000fe80000000800 */
[----:B------:R-:W-:Y:S01]  /*64f0*/  STS [R170+0x5400], R26 ;  /* 0x0054001aaa007388 */ /* 0x000fe20000000800 */
[----:B-1----:R-:W-:-:S03]  /*6500*/  @P0 IADD3 R0, R242, R169, RZ ;  /* 0x000000a9f2000210 */ /* 0x002fc60007ffe0ff */
[----:B------:R-:W-:Y:S02]  /*6510*/  STS [R168+0x5000], R28 ;  /* 0x0050001ca8007388 */ /* 0x000fe40000000800 */
[C---:B------:R-:W-:Y:S02]  /*6520*/  @P0 IMAD.WIDE.U32 R2, R0.reuse, c[0x0][0x3a0], RZ ;  /* 0x0000e80000020a25 */ /* 0x040fe400078e00ff */
[----:B------:R-:W-:Y:S02]  /*6530*/  STS [R168+0x5400], R30 ;  /* 0x0054001ea8007388 */ /* 0x000fe40000000800 */
[----:B------:R-:W-:Y:S01]  /*6540*/  @P0 IMAD R7, R0, c[0x0][0x3a4], R3 ;  /* 0x0000e90000070a24 */ /* 0x000fe200078e0203 */
[----:B------:R-:W-:Y:S01]  /*6550*/  @P0 MOV R6, R2 ;  /* 0x0000000200060202 */ /* 0x000fe20000000f00 */
        /* <DEDUP_REMOVED lines=8> */
[----:B-1----:R-:W1:Y:S02]  /*65e0*/  S2R R168, SR_CTAID.Y ;  /* 0x0000000000a87919 */ /* 0x002e640000002600 */
[----:B-1----:R-:W-:Y:S01]  /*65f0*/  SHF.R.S32.HI R5, RZ, 0x1f, R168 ;  /* 0x0000001fff057819 */ /* 0x002fe200000114a8 */
        /* <DEDUP_REMOVED lines=11> */
.L_x_37:
        /* <DEDUP_REMOVED lines=15> */
.L_x_38:
[----:B------:R-:W-:Y:S01]  /*67a0*/  BAR.SYNC.DEFER_BLOCKING 0x0 ;  /* 0x0000000000007b1d */ /* 0x000fe20000010000 */
[----:B------:R-:W-:Y:S01]  /*67b0*/  SHF.R.S32.HI R20, RZ, 0x1f, R251 ;  /* 0x0000001fff147819 */ /* 0x000fe200000114fb */
[----:B------:R-:W-:Y:S01]  /*67c0*/  IMAD R11, R243, -0x40, R227 ;  /* 0xffffffc0f30b7824 */ /* 0x000fe200078e02e3 */
[----:B------:R-:W-:Y:S02]  /*67d0*/  SHF.R.S32.HI R3, RZ, 0x1f, R216 ;  /* 0x0000001fff037819 */ /* 0x000fe400000114d8 */
[----:B------:R-:W-:Y:S01]  /*67e0*/  MOV R2, R216 ;  /* 0x000000d800027202 */ /* 0x000fe20000000f00 */
[----:B------:R-:W1:Y:S01]  /*67f0*/  S2R R49, SR_CTAID.Z ;  /* 0x0000000000317919 */ /* 0x000e620000002700 */
[----:B------:R-:W-:Y:S01]  /*6800*/  IMAD R0, R20, c[0x0][0x3a0], RZ ;  /* 0x0000e80014007a24 */ /* 0x000fe200078e02ff */
[----:B------:R-:W-:Y:S01]  /*6810*/  ISETP.GE.AND P3, PT, R241, R11, PT ;  /* 0x0000000bf100720c */ /* 0x000fe20003f66270 */
[----:B------:R-:W-:Y:S01]  /*6820*/  BSSY B0, `(.L_x_39) ;  /* 0x0000020000007945 */ /* 0x000fe20003800000 */
[----:B------:R-:W-:Y:S01]  /*6830*/  IMAD.WIDE.U32 R4, R251, c[0x0][0x3a0], R2 ;  /* 0x0000e800fb047a25 */ /* 0x000fe200078e0002 */
[----:B------:R-:W-:-:S03]  /*6840*/  SHF.R.S32.HI R23, RZ, 0x1f, R241 ;  /* 0x0000001fff177819 */ /* 0x000fc600000114f1 */
[----:B------:R-:W-:Y:S01]  /*6850*/  IMAD R0, R251, c[0x0][0x3a4], R0 ;  /* 0x0000e900fb007a24 */ /* 0x000fe200078e0200 */
[----:B------:R-:W-:-:S04]  /*6860*/  IADD3 R4, P0, R6, R4, RZ ;  /* 0x0000000406047210 */ /* 0x000fc80007f1e0ff */
[----:B------:R-:W-:Y:S01]  /*6870*/  IADD3.X R5, R7, R5, R0, P0, !PT ;  /* 0x0000000507057210 */ /* 0x000fe200007fe400 */
[----:B------:R2:W3:Y:S04]  /*6880*/  LDS.128 R28, [R207+0xd000] ;  /* 0x00d00000cf1c7984 */ /* 0x0004e80000000c00 */
[----:B------:R2:W4:Y:S01]  /*6890*/  LDS.128 R24, [R207+0xf000] ;  /* 0x00f00000cf187984 */ /* 0x0005220000000c00 */
[----:B-1----:R-:W-:Y:S01]  /*68a0*/  SHF.R.S32.HI R48, RZ, 0x1f, R49 ;  /* 0x0000001fff307819 */ /* 0x002fe20000011431 */
[----:B------:R-:W-:Y:S02]  /*68b0*/  IMAD.WIDE.U32 R4, R49, c[0x0][0x3b8], R4 ;  /* 0x0000ee0031047a25 */ /* 0x000fe400078e0004 */
[----:B------:R2:W1:Y:S02]  /*68c0*/  LDS.128 R36, [R207+0x10000] ;  /* 0x01000000cf247984 */ /* 0x0004640000000c00 */
[----:B------:R-:W-:-:S02]  /*68d0*/  IMAD R0, R48, c[0x0][0x3b8], RZ ;  /* 0x0000ee0030007a24 */ /* 0x000fc400078e02ff */
[----:B------:R2:W1:Y:S02]  /*68e0*/  LDS.128 R44, [R207+0x11000] ;  /* 0x01100000cf2c7984 */ /* 0x0004640000000c00 */
[----:B------:R-:W-:Y:S02]  /*68f0*/  IMAD R0, R49, c[0x0][0x3bc], R0 ;  /* 0x0000ef0031007a24 */ /* 0x000fe400078e0200 */
[----:B------:R2:W1:Y:S04]  /*6900*/  LDS.128 R32, [R207+0x12000] ;  /* 0x01200000cf207984 */ /* 0x0004680000000c00 */
[----:B------:R2:W1:Y:S01]  /*6910*/  LDS.128 R40, [R207+0x13000] ;  /* 0x01300000cf287984 */ /* 0x0004620000000c00 */
[----:B------:R-:W-:Y:S01]  /*6920*/  IADD3 R10, R0, R5, RZ ;  /* 0x00000005000a7210 */ /* 0x000fe20007ffe0ff */
[----:B------:R-:W-:Y:S05]  /*6930*/  @P3 BRA `(.L_x_40) ;  /* 0x000000e000003947 */ /* 0x000fea0003800000 */
[----:B------:R-:W-:Y:S01]  /*6940*/  ISETP.GE.AND P1, PT, R216, c[0x0][0x220], PT ;  /* 0x00008800d8007a0c */ /* 0x000fe20003f26270 */
[----:B------:R-:W2:Y:S01]  /*6950*/  LDS.128 R16, [R207+0xe000] ;  /* 0x00e00000cf107984 */ /* 0x000ea20000000c00 */
[----:B------:R-:W-:Y:S01]  /*6960*/  MOV R7, R10 ;  /* 0x0000000a00077202 */ /* 0x000fe20000000f00 */
[----:B------:R-:W-:Y:S01]  /*6970*/  IMAD R0, R23, c[0x0][0x3a0], RZ ;  /* 0x0000e80017007a24 */ /* 0x000fe200078e02ff */
[----:B------:R-:W-:Y:S01]  /*6980*/  ISETP.GE.AND P0, PT, R228, c[0x0][0x220], PT ;  /* 0x00008800e4007a0c */ /* 0x000fe20003f06270 */
[----:B------:R-:W-:-:S02]  /*6990*/  IMAD.MOV.U32 R6, RZ, RZ, R4 ;  /* 0x000000ffff067224 */ /* 0x000fc400078e0004 */
[C---:B------:R-:W-:Y:S02]  /*69a0*/  IMAD R0, R241.reuse, c[0x0][0x3a4], R0 ;  /* 0x0000e900f1007a24 */ /* 0x040fe400078e0200 */
[----:B------:R-:W-:-:S04]  /*69b0*/  IMAD.WIDE.U32 R8, R241, c[0x0][0x3a0], R6 ;  /* 0x0000e800f1087a25 */ /* 0x000fc800078e0006 */
[----:B------:R-:W4:Y:S01]  /*69c0*/  @!P1 LDS.128 R12, [R207+0xc000] ;  /* 0x00c00000cf0c9984 */ /* 0x000f220000000c00 */
[----:B------:R-:W-:Y:S01]  /*69d0*/  IMAD.IADD R0, R0, 0x1, R9 ;  /* 0x0000000100007824 */ /* 0x000fe200078e0209 */
[----:B------:R-:W-:-:S04]  /*69e0*/  LEA R6, P2, R8, c[0x0][0x340], 0x1 ;  /* 0x0000d00008067a11 */ /* 0x000fc800078408ff */
[----:B------:R-:W-:-:S05]  /*69f0*/  LEA.HI.X R7, R8, c[0x0][0x344], R0, 0x1, P2 ;  /* 0x0000d10008077a11 */ /* 0x000fca00010f0c00 */
[----:B--2---:R2:W-:Y:S04]  /*6a00*/  @!P0 STG.E.128 [R6.64+0x80], R16 ;  /* 0x0000801006008986 */ /* 0x0045e8000c101d06 */
[----:B----4-:R2:W-:Y:S02]  /*6a10*/  @!P1 STG.E.128 [R6.64], R12 ;  /* 0x0000000c06009986 */ /* 0x0105e4000c101d06 */
.L_x_40:
[----:B------:R-:W-:Y:S05]  /*6a20*/  BSYNC B0 ;  /* 0x0000000000007941 */ /* 0x000fea0003800000 */
.L_x_39:
        /* <DEDUP_REMOVED lines=8> */
[----:B--2---:R-:W-:Y:S01]  /*6ab0*/  IMAD R6, R5, c[0x0][0x3a0], RZ ;  /* 0x0000e80005067a24 */ /* 0x004fe200078e02ff */
[----:B------:R-:W-:-:S05]  /*6ac0*/  MOV R5, R10 ;  /* 0x0000000a00057202 */ /* 0x000fca0000000f00 */
[----:B------:R-:W-:-:S04]  /*6ad0*/  IMAD.WIDE.U32 R8, R0, c[0x0][0x3a0], R4 ;  /* 0x0000e80000087a25 */ /* 0x000fc800078e0004 */
[----:B------:R-:W-:Y:S01]  /*6ae0*/  IMAD R0, R0, c[0x0][0x3a4], R6 ;  /* 0x0000e90000007a24 */ /* 0x000fe200078e0206 */
[----:B------:R-:W-:-:S03]  /*6af0*/  LEA R4, P4, R8, c[0x0][0x340], 0x1 ;  /* 0x0000d00008047a11 */ /* 0x000fc600078808ff */
[----:B------:R-:W-:-:S05]  /*6b00*/  IMAD.IADD R0, R0, 0x1, R9 ;  /* 0x0000000100007824 */ /* 0x000fca00078e0209 */
[----:B------:R-:W-:-:S05]  /*6b10*/  LEA.HI.X R5, R8, c[0x0][0x344], R0, 0x1, P4 ;  /* 0x0000d10008057a11 */ /* 0x000fca00020f0c00 */
[----:B---3--:R2:W-:Y:S04]  /*6b20*/  @!P1 STG.E.128 [R4.64], R28 ;  /* 0x0000001c04009986 */ /* 0x0085e8000c101d06 */
[----:B----4-:R2:W-:Y:S02]  /*6b30*/  @!P0 STG.E.128 [R4.64+0x80], R24 ;  /* 0x0000801804008986 */ /* 0x0105e4000c101d06 */
.L_x_42:
[----:B------:R-:W-:Y:S05]  /*6b40*/  BSYNC B0 ;  /* 0x0000000000007941 */ /* 0x000fea0003800000 */
.L_x_41:
[----:B------:R-:W-:Y:S01]  /*6b50*/  IMAD.WIDE.U32 R2, R251, c[0x0][0x3a8], R2 ;  /* 0x0000ea00fb027a25 */ /* 0x000fe200078e0002 */
[----:B------:R-:W-:Y:S03]  /*6b60*/  BSSY B0, `(.L_x_43) ;  /* 0x0000016000007945 */ /* 0x000fe60003800000 */
[----:B------:R-:W-:Y:S01]  /*6b70*/  IMAD R0, R20, c[0x0][0x3a8], RZ ;  /* 0x0000ea0014007a24 */ /* 0x000fe200078e02ff */
[----:B------:R-:W-:Y:S01]  /*6b80*/  IADD3 R2, P0, R21, R2, RZ ;  /* 0x0000000215027210 */ /* 0x000fe20007f1e0ff */
[----:B--2---:R-:W-:-:S02]  /*6b90*/  IMAD R4, R48, c[0x0][0x3c0], RZ ;  /* 0x0000f00030047a24 */ /* 0x004fc400078e02ff */
[----:B------:R-:W-:-:S05]  /*6ba0*/  IMAD R0, R251, c[0x0][0x3ac], R0 ;  /* 0x0000eb00fb007a24 */ /* 0x000fca00078e0200 */
        /* <DEDUP_REMOVED lines=15> */
[----:B-1----:R1:W-:Y:S04]  /*6ca0*/  @!P1 STG.E.128 [R4.64], R36 ;  /* 0x0000002404009986 */ /* 0x0023e8000c101d06 */
[----:B------:R1:W-:Y:S02]  /*6cb0*/  @!P0 STG.E.128 [R4.64+0x80], R32 ;  /* 0x0000802004008986 */ /* 0x0003e4000c101d06 */
.L_x_44:
[----:B------:R-:W-:Y:S05]  /*6cc0*/  BSYNC B0 ;  /* 0x0000000000007941 */ /* 0x000fea0003800000 */
.L_x_43:
        /* <DEDUP_REMOVED lines=12> */
[----:B------:R1:W-:Y:S04]  /*6d90*/  @!P1 STG.E.128 [R2.64], R44 ;  /* 0x0000002c02009986 */ /* 0x0003e8000c101d06 */
[----:B------:R1:W-:Y:S02]  /*6da0*/  @!P0 STG.E.128 [R2.64+0x80], R40 ;  /* 0x0000802802008986 */ /* 0x0003e4000c101d06 */
.L_x_15:
[----:B------:R-:W-:Y:S05]  /*6db0*/  BSYNC B1 ;  /* 0x0000000000017941 */ /* 0x000fea0003800000 */
.L_x_1:
[----:B------:R-:W-:Y:S01]  /*6dc0*/  ULDC UR5, c[0x0][0x218] ;  /* 0x0000860000057ab9 */ /* 0x000fe20000000800 */
[----:B------:R-:W-:Y:S01]  /*6dd0*/  IADD3 R243, R243, c[0x0][0xc], RZ ;  /* 0x00000300f3f37a10 */ /* 0x000fe20007ffe0ff */
[----:B------:R-:W-:-:S04]  /*6de0*/  UIADD3 UR5, UR5, 0x3f, URZ ;  /* 0x0000003f05057890 */ /* 0x000fc8000fffe03f */
[----:B------:R-:W-:-:S04]  /*6df0*/  USHF.R.S32.HI UR4, URZ, 0x1f, UR5 ;  /* 0x0000001f3f047899 */ /* 0x000fc80008011405 */
[----:B------:R-:W-:-:S04]  /*6e00*/  ULEA.HI UR4, UR4, UR5, URZ, 0x6 ;  /* 0x0000000504047291 */ /* 0x000fc8000f8f303f */
[----:B------:R-:W-:-:S06]  /*6e10*/  USHF.R.S32.HI UR4, URZ, 0x6, UR4 ;  /* 0x000000063f047899 */ /* 0x000fcc0008011404 */
[----:B------:R-:W-:-:S13]  /*6e20*/  ISETP.GE.AND P0, PT, R243, UR4, PT ;  /* 0x00000004f3007c0c */ /* 0x000fda000bf06270 */
[----:B------:R-:W-:Y:S01]  /*6e30*/  @P0 CALL.REL.NOINC `(.L_x_45) ;  /* 0x0000001000000944 */ /* 0x000fe20003c00000 */
[----:B------:R-:W-:Y:S05]  /*6e40*/  BRA `(.L_x_46) ;  /* 0xffff9a2000007947 */ /* 0x000fea000383ffff */
.L_x_45:
[----:B------:R-:W-:Y:S05]  /*6e50*/  EXIT ;  /* 0x000000000000794d */ /* 0x000fea0003800000 */
.L_x_47:
[----:B------:R-:W-:-:S00]  /*6e60*/  BRA `(.L_x_47) ;  /* 0xfffffff000007947 */ /* 0x000fc0000383ffff */
[----:B------:R-:W-:-:S00]  /*6e70*/  NOP ;  /* 0x0000000000007918 */ /* 0x000fc00000000000 */
        /* <DEDUP_REMOVED lines=8> */
.L_x_1062:


//--------------------- .text._ZN5flash44flash_bwd_dq_dk_dv_loop_seqk_parallel_kernelI23Flash_bwd_kernel_traitsILi128ELi64ELi64ELi8ELi4ELi2ELi2ELb1ELb0EN7cutlass6half_tE19Flash_kernel_traitsILi128ELi64ELi64ELi8ES3_EELb0ELb1ELb0ELb0ELb1ELb1ELb0EEEvNS_16Flash_bwd_paramsE --------------------------
	.section	.text._ZN5flash44flash_bwd_dq_dk_dv_loop_seqk_parallel_kernelI23Flash_bwd_kernel_traitsILi128ELi64ELi64ELi8ELi4ELi2ELi2ELb1ELb0EN7cutlass6half_tE19Flash_kernel_traitsILi128ELi64ELi64ELi8ES3_EELb0ELb1ELb0ELb0ELb1ELb1ELb0EEEvNS_16Flash_bwd_paramsE,"ax",@progbits
	.sectioninfo	@"SHI_REGISTERS=255"
	.align	128
        .global         _ZN5flash44flash_bwd_dq_dk_dv_loop_seqk_parallel_kernelI23Flash_bwd_kernel_traitsILi128ELi64ELi64ELi8ELi4ELi2ELi2ELb1ELb0EN7cutlass6half_tE19Flash_kernel_traitsILi128ELi64ELi64ELi8ES3_EELb0ELb1ELb0ELb0ELb1ELb1ELb0EEEvNS_16Flash_bwd_paramsE
        .type           _ZN5flash44flash_bwd_dq_dk_dv_loop_seqk_parallel_kernelI23Flash_bwd_kernel_traitsILi128ELi64ELi64ELi8ELi4ELi2ELi2ELb1ELb0EN7cutlass6half_tE19Flash_kernel_traitsILi128ELi64ELi64ELi8ES3_EELb0ELb1ELb0ELb0ELb1ELb1ELb0EEEvNS_16Flash_bwd_paramsE,@function
        .size           _ZN5flash44flash_bwd_dq_dk_dv_loop_seqk_parallel_kernelI23Flash_bwd_kernel_traitsILi128ELi64ELi64ELi8ELi4ELi2ELi2ELb1ELb0EN7cutlass6half_tE19Flash_kernel_traitsILi128ELi64ELi64ELi8ES3_EELb0ELb1ELb0ELb0ELb1ELb1ELb0EEEvNS_16Flash_bwd_paramsE,(.L_x_1063 - _ZN5flash44flash_bwd_dq_dk_dv_loop_seqk_parallel_kernelI23Flash_bwd_kernel_traitsILi128ELi64ELi64ELi8ELi4ELi2ELi2ELb1ELb0EN7cutlass6half_tE19Flash_kernel_traitsILi128ELi64ELi64ELi8ES3_EELb0ELb1ELb0ELb0ELb1ELb1ELb0EEEvNS_16Flash_bwd_paramsE)
        .other          _ZN5flash44flash_bwd_dq_dk_dv_loop_seqk_parallel_kernelI23Flash_bwd_kernel_traitsILi128ELi64ELi64ELi8ELi4ELi2ELi2ELb1ELb0EN7cutlass6half_tE19Flash_kernel_traitsILi128ELi64ELi64ELi8ES3_EELb0ELb1ELb0ELb0ELb1ELb1ELb0EEEvNS_16Flash_bwd_paramsE,@"STO_CUDA_ENTRY STV_DEFAULT"
_ZN5flash44flash_bwd_dq_dk_dv_loop_seqk_parallel_kernelI23Flash_bwd_kernel_traitsILi128ELi64ELi64ELi8ELi4ELi2ELi2ELb1ELb0EN7cutlass6half_tE19Flash_kernel_traitsILi128ELi64ELi64ELi8ES3_EELb0ELb1ELb0ELb0ELb1ELb1ELb0EEEvNS_16Flash_bwd_paramsE:
.text._ZN5flash44flash_bwd_dq_dk_dv_loop_seqk_parallel_kernelI23Flash_bwd_kernel_traitsILi128ELi64ELi64ELi8ELi4ELi2ELi2ELb1ELb0EN7cutlass6half_tE19Flash_kernel_traitsILi128ELi64ELi64ELi8ES3_EELb0ELb1ELb0ELb0ELb1ELb1ELb0EEEvNS_16Flash_bwd_paramsE:
        /* <DEDUP_REMOVED lines=11> */
[----:B------:R-:W-:Y:S01]  /*00b0*/  IMAD.MOV.U32 R217, RZ, RZ, -0x10 ;  /* 0xfffffff0ffd97424 */ /* 0x000fe200078e00ff */
[----:B------:R-:W-:Y:S01]  /*00c0*/  ULDC.64 UR16, c[0x0][0x118] ;  /* 0x0000460000107ab9 */ /* 0x000fe20000000a00 */
[----:B------:R-:W-:Y:S01]  /*00d0*/  IMAD.MOV.U32 R246, RZ, RZ, 0x1 ;  /* 0x00000001fff67424 */ /* 0x000fe200078e00ff */
[----:B-1----:R-:W-:Y:S01]  /*00e0*/  SHF.R.S32.HI R13, RZ, 0x1f, R12 ;  /* 0x0000001fff0d7819 */ /* 0x002fe2000001140c */
[----:B------:R-:W-:-:S03]  /*00f0*/  IMAD.SHL.U32 R247, R12, 0x2, RZ ;  /* 0x000000020cf77824 */ /* 0x000fc600078e00ff */
[CC--:B------:R-:W-:Y:S02]  /*0100*/  LEA.HI R6, R13.reuse, R12.reuse, RZ, 0x4 ;  /* 0x0000000c0d067211 */ /* 0x0c0fe400078f20ff */
[CC--:B------:R-:W-:Y:S02]  /*0110*/  LEA.HI R16, R13.reuse, R12.reuse, RZ, 0x3 ;  /* 0x0000000c0d107211 */ /* 0x0c0fe400078f18ff */
[----:B------:R-:W-:Y:S02]  /*0120*/  SHF.R.S32.HI R5, RZ, 0x4, R6 ;  /* 0x00000004ff057819 */ /* 0x000fe40000011406 */
[----:B------:R-:W-:Y:S02]  /*0130*/  LOP3.LUT R0, R16, 0xfffffff8, RZ, 0xc0, !PT ;  /* 0xfffffff810007812 */ /* 0x000fe400078ec0ff */
[----:B------:R-:W-:Y:S02]  /*0140*/  SHF.R.S32.HI R252, RZ, 0x3, R16 ;  /* 0x00000003fffc7819 */ /* 0x000fe40000011410 */
[----:B------:R-:W-:Y:S01]  /*0150*/  LEA.HI R15, R13, R12, RZ, 0x2 ;  /* 0x0000000c0d0f7211 */ /* 0x000fe200078f10ff */
[----:B------:R-:W-:Y:S01]  /*0160*/  IMAD.IADD R0, R12, 0x1, -R0 ;  /* 0x000000010c007824 */ /* 0x000fe200078e0a00 */
[----:B------:R-:W-:Y:S01]  /*0170*/  LEA.HI R4, R6, R5, RZ, 0x1 ;  /* 0x0000000506047211 */ /* 0x000fe200078f08ff */
[----:B------:R-:W-:Y:S01]  /*0180*/  IMAD.SHL.U32 R2, R252, 0x40, RZ ;  /* 0x00000040fc027824 */ /* 0x000fe200078e00ff */
[--C-:B------:R-:W-:Y:S01]  /*0190*/  SHF.R.S32.HI R8, RZ, 0x2, R15.reuse ;  /* 0x00000002ff087819 */ /* 0x100fe2000001140f */
[----:B------:R-:W-:Y:S01]  /*01a0*/  IMAD.SHL.U32 R18, R0, 0x8, RZ ;  /* 0x0000000800127824 */ /* 0x000fe200078e00ff */
[----:B------:R-:W-:-:S02]  /*01b0*/  SHF.R.S32.HI R3, RZ, 0x1f, R15 ;  /* 0x0000001fff037819 */ /* 0x000fc4000001140f */
[----:B------:R-:W-:Y:S02]  /*01c0*/  LOP3.LUT R4, R4, 0xfffffffe, RZ, 0xc0, !PT ;  /* 0xfffffffe04047812 */ /* 0x000fe400078ec0ff */
[----:B------:R-:W-:Y:S02]  /*01d0*/  LEA.HI R14, R13, R12, RZ, 0x5 ;  /* 0x0000000c0d0e7211 */ /* 0x000fe400078f28ff */
[----:B------:R-:W-:Y:S01]  /*01e0*/  LEA.HI R3, R3, R8, RZ, 0x3 ;  /* 0x0000000803037211 */ /* 0x000fe200078f18ff */
[----:B------:R-:W-:Y:S01]  /*01f0*/  IMAD.IADD R10, R5, 0x1, -R4 ;  /* 0x00000001050a7824 */ /* 0x000fe200078e0a04 */
[----:B------:R-:W-:Y:S02]  /*0200*/  LOP3.LUT R2, R2, 0x1c0, RZ, 0xc0, !PT ;  /* 0x000001c002027812 */ /* 0x000fe400078ec0ff */
[----:B------:R-:W-:Y:S01]  /*0210*/  SHF.R.S32.HI R21, RZ, 0x5, R14 ;  /* 0x00000005ff157819 */ /* 0x000fe2000001140e */
[----:B------:R-:W-:Y:S01]  /*0220*/  IMAD.SHL.U32 R186, R10, 0x200, RZ ;  /* 0x000002000aba7824 */ /* 0x000fe200078e00ff */
[----:B------:R-:W-:-:S02]  /*0230*/  LOP3.LUT R4, R3, 0xfffffff8, RZ, 0xc0, !PT ;  /* 0xfffffff803047812 */ /* 0x000fc400078ec0ff */
[----:B------:R-:W-:Y:S02]  /*0240*/  LOP3.LUT R5, R2, 0x38, R18, 0xf8, !PT ;  /* 0x0000003802057812 */ /* 0x000fe400078ef812 */
[----:B------:R-:W-:Y:S01]  /*0250*/  SHF.R.U32.HI R3, RZ, 0x3, R2 ;  /* 0x00000003ff037819 */ /* 0x000fe20000011602 */
[----:B------:R-:W-:Y:S01]  /*0260*/  IMAD.IADD R8, R8, 0x1, -R4 ;  /* 0x0000000108087824 */ /* 0x000fe200078e0a04 */
[----:B------:R-:W-:Y:S02]  /*0270*/  LOP3.LUT R2, R6, 0xfffffff0, RZ, 0xc0, !PT ;  /* 0xfffffff006027812 */ /* 0x000fe400078ec0ff */
[----:B------:R-:W-:Y:S02]  /*0280*/  LEA.HI R6, R14, R21, RZ, 0x1 ;  /* 0x000000150e067211 */ /* 0x000fe400078f08ff */
[----:B------:R-:W-:Y:S01]  /*0290*/  LOP3.LUT R9, R5, R3, RZ, 0x3c, !PT ;  /* 0x0000000305097212 */ /* 0x000fe200078e3cff */
[----:B------:R-:W-:Y:S01]  /*02a0*/  IMAD.IADD R3, R12, 0x1, -R2 ;  /* 0x000000010c037824 */ /* 0x000fe200078e0a02 */
[----:B------:R-:W-:-:S02]  /*02b0*/  LOP3.LUT R2, R6, 0xfffffffe, RZ, 0xc0, !PT ;  /* 0xfffffffe06027812 */ /* 0x000fc400078ec0ff */
[C---:B------:R-:W-:Y:S02]  /*02c0*/  LOP3.LUT P4, RZ, R0.reuse, 0x2, RZ, 0xc0, !PT ;  /* 0x0000000200ff7812 */ /* 0x040fe4000788c0ff */
[C---:B------:R-:W-:Y:S01]  /*02d0*/  LOP3.LUT P3, RZ, R0.reuse, 0x4, RZ, 0xc0, !PT ;  /* 0x0000000400ff7812 */ /* 0x040fe2000786c0ff */
[----:B------:R-:W-:Y:S01]  /*02e0*/  IMAD.SHL.U32 R0, R0, 0x40, RZ ;  /* 0x0000004000007824 */ /* 0x000fe200078e00ff */
[----:B------:R-:W-:Y:S01]  /*02f0*/  SHF.R.S32.HI R4, RZ, 0x1f, R3 ;  /* 0x0000001fff047819 */ /* 0x000fe20000011403 */
[----:B------:R-:W-:Y:S01]  /*0300*/  IMAD.IADD R194, R21, 0x1, -R2 ;  /* 0x0000000115c27824 */ /* 0x000fe200078e0a02 */
[----:B------:R-:W-:Y:S02]  /*0310*/  LEA.HI R5, R13, R12, RZ, 0x7 ;  /* 0x0000000c0d057211 */ /* 0x000fe400078f38ff */
[----:B------:R-:W-:Y:S01]  /*0320*/  LOP3.LUT R0, R0, 0x1c0, RZ, 0xc0, !PT ;  /* 0x000001c000007812 */ /* 0x000fe200078ec0ff */
[----:B------:R-:W-:Y:S01]  /*0330*/  IMAD.SHL.U32 R2, R194, 0x10, RZ ;  /* 0x00000010c2027824 */ /* 0x000fe200078e00ff */
[----:B------:R-:W-:-:S02]  /*0340*/  LEA.HI R11, R4, R3, RZ, 0x3 ;  /* 0x00000003040b7211 */ /* 0x000fc400078f18ff */
[C---:B------:R-:W-:Y:S02]  /*0350*/  LOP3.LUT R188, R0.reuse, 0x8, R16, 0xf8, !PT ;  /* 0x0000000800bc7812 */ /* 0x040fe400078ef810 */
[----:B------:R-:W-:Y:S02]  /*0360*/  LOP3.LUT R4, R0, 0x10, R2, 0xf8, !PT ;  /* 0x0000001000047812 */ /* 0x000fe400078ef802 */
[----:B------:R-:W-:Y:S02]  /*0370*/  SHF.R.S32.HI R7, RZ, 0x7, R5 ;  /* 0x00000007ff077819 */ /* 0x000fe40000011405 */
[----:B------:R-:W-:Y:S02]  /*0380*/  SHF.R.U32.HI R0, RZ, 0x3, R0 ;  /* 0x00000003ff007819 */ /* 0x000fe40000011600 */
[----:B------:R-:W-:Y:S01]  /*0390*/  LOP3.LUT R4, R4, 0x8, R16, 0xf8, !PT ;  /* 0x0000000804047812 */ /* 0x000fe200078ef810 */
[----:B------:R-:W-:Y:S01]  /*03a0*/  IMAD R2, R7, 0x800, R186 ;  /* 0x0000080007027824 */ /* 0x000fe200078e02ba */
[----:B------:R-:W-:-:S02]  /*03b0*/  LOP3.LUT R188, R188, R0, RZ, 0x3c, !PT ;  /* 0x00000000bcbc7212 */ /* 0x000fc400078e3cff */
[----:B------:R-:W-:Y:S02]  /*03c0*/  LOP3.LUT R6, R11, 0xfffffff8, RZ, 0xc0, !PT ;  /* 0xfffffff80b067812 */ /* 0x000fe400078ec0ff */
[----:B------:R-:W-:Y:S01]  /*03d0*/  LOP3.LUT R186, R186, R4, R0, 0xf6, !PT ;  /* 0x00000004baba7212 */ /* 0x000fe200078ef600 */
[----:B------:R-:W-:Y:S01]  /*03e0*/  IMAD.IADD R188, R2, 0x1, R188 ;  /* 0x0000000102bc7824 */ /* 0x000fe200078e02bc */
[----:B------:R-:W-:Y:S01]  /*03f0*/  LEA.HI R0, R13, R12, RZ, 0x6 ;  /* 0x0000000c0d007211 */ /* 0x000fe200078f30ff */
[----:B------:R-:W-:Y:S01]  /*0400*/  IMAD.IADD R20, R3, 0x1, -R6 ;  /* 0x0000000103147824 */ /* 0x000fe200078e0a06 */
[----:B------:R-:W-:Y:S01]  /*0410*/  LOP3.LUT R5, R8, 0x1, RZ, 0xc0, !PT ;  /* 0x0000000108057812 */ /* 0x000fe200078ec0ff */
[----:B------:R-:W-:Y:S01]  /*0420*/  IMAD.SHL.U32 R188, R188, 0x2, RZ ;  /* 0x00000002bcbc7824 */ /* 0x000fe200078e00ff */
[----:B------:R-:W-:Y:S02]  /*0430*/  LOP3.LUT R4, R14, 0xffffffe0, RZ, 0xc0, !PT ;  /* 0xffffffe00e047812 */ /* 0x000fe400078ec0ff */
[----:B------:R-:W-:Y:S01]  /*0440*/  LOP3.LUT R2, R15, 0x7ffffffc, RZ, 0xc0, !PT ;  /* 0x7ffffffc0f027812 */ /* 0x000fe200078ec0ff */
[----:B------:R-:W-:Y:S01]  /*0450*/  STL [R1+0x18], R20 ;  /* 0x0000181401007387 */ /* 0x000fe20000100800 */
[----:B------:R-:W-:Y:S01]  /*0460*/  SHF.R.S32.HI R0, RZ, 0x6, R0 ;  /* 0x00000006ff007819 */ /* 0x000fe20000011400 */
[----:B------:R-:W-:Y:S01]  /*0470*/  IMAD.IADD R17, R12, 0x1, -R4 ;  /* 0x000000010c117824 */ /* 0x000fe200078e0a04 */
[----:B------:R-:W-:-:S02]  /*0480*/  SHF.R.S32.HI R3, RZ, 0x1f, R14 ;  /* 0x0000001fff037819 */ /* 0x000fc4000001140e */
[----:B------:R-:W-:Y:S01]  /*0490*/  ISETP.NE.U32.AND P0, PT, R5, 0x1, PT ;  /* 0x000000010500780c */ /* 0x000fe20003f05070 */
[----:B------:R-:W-:Y:S01]  /*04a0*/  IMAD.IADD R5, R12, 0x1, -R2 ;  /* 0x000000010c057824 */ /* 0x000fe200078e0a02 */
[----:B------:R-:W-:Y:S01]  /*04b0*/  LEA.HI R4, R3, R21, RZ, 0x2 ;  /* 0x0000001503047211 */ /* 0x000fe200078f10ff */
[----:B------:R-:W-:Y:S01]  /*04c0*/  IMAD R6, R0, 0x200, R9 ;  /* 0x0000020000067824 */ /* 0x000fe200078e0209 */
[----:B------:R-:W-:Y:S01]  /*04d0*/  R2P PR, R8, 0x6 ;  /* 0x0000000608007804 */ /* 0x000fe20000000000 */
[----:B------:R-:W-:Y:S01]  /*04e0*/  IMAD.SHL.U32 R2, R0, 0x8, RZ ;  /* 0x0000000800027824 */ /* 0x000fe200078e00ff */
[----:B------:R-:W-:Y:S01]  /*04f0*/  LOP3.LUT R4, R4, 0xfffffffc, RZ, 0xc0, !PT ;  /* 0xfffffffc04047812 */ /* 0x000fe200078ec0ff */
[----:B------:R-:W-:Y:S01]  /*0500*/  IMAD.SHL.U32 R0, R8, 0x40, RZ ;  /* 0x0000004008007824 */ /* 0x000fe200078e00ff */
[----:B------:R-:W-:Y:S01]  /*0510*/  STL [R1+0x14], R17 ;  /* 0x0000141101007387 */ /* 0x000fe20000100800 */
[----:B------:R-:W-:Y:S01]  /*0520*/  IMAD.SHL.U32 R3, R7, 0x20, RZ ;  /* 0x0000002007037824 */ /* 0x000fe200078e00ff */
[----:B------:R-:W-:Y:S01]  /*0530*/  LOP3.LUT R2, R2, 0x18, RZ, 0xc0, !PT ;  /* 0x0000001802027812 */ /* 0x000fe200078ec0ff */
[----:B------:R-:W-:Y:S01]  /*0540*/  IMAD.SHL.U32 R8, R5, 0x2, RZ ;  /* 0x0000000205087824 */ /* 0x000fe200078e00ff */
[----:B------:R-:W-:Y:S01]  /*0550*/  LOP3.LUT R0, R0, 0x1c0, RZ, 0xc0, !PT ;  /* 0x000001c000007812 */ /* 0x000fe200078ec0ff */
[----:B------:R-:W-:Y:S01]  /*0560*/  IMAD.IADD R204, R21, 0x1, -R4 ;  /* 0x0000000115cc7824 */ /* 0x000fe200078e0a04 */
[----:B------:R1:W-:Y:S01]  /*0570*/  STL [R1+0xc], R6 ;  /* 0x00000c0601007387 */ /* 0x0003e20000100800 */
[----:B------:R-:W-:Y:S01]  /*0580*/  LOP3.LUT R247, R3, 0x6, R247, 0xf8, !PT ;  /* 0x0000000603f77812 */ /* 0x000fe200078ef8f7 */
[----:B------:R-:W-:Y:S01]  /*0590*/  IMAD.SHL.U32 R5, R10, 0x20, RZ ;  /* 0x000000200a057824 */ /* 0x000fe200078e00ff */
[----:B------:R-:W-:Y:S01]  /*05a0*/  LOP3.LUT R4, R0, 0x20, R3, 0xf8, !PT ;  /* 0x0000002000047812 */ /* 0x000fe200078ef803 */
[----:B------:R-:W-:Y:S01]  /*05b0*/  IMAD R7, R204, 0x400, R8 ;  /* 0x00000400cc077824 */ /* 0x000fe200078e0208 */
[----:B------:R-:W-:-:S02]  /*05c0*/  SHF.R.U32.HI R3, RZ, 0x3, R0 ;  /* 0x00000003ff037819 */ /* 0x000fc40000011600 */
[----:B------:R-:W-:Y:S02]  /*05d0*/  LOP3.LUT R5, R2, 0x20, R5, 0xf8, !PT ;  /* 0x0000002002057812 */ /* 0x000fe400078ef805 */
[----:B------:R-:W-:Y:S02]  /*05e0*/  LOP3.LUT R4, R4, R3, RZ, 0x3c, !PT ;  /* 0x0000000304047212 */ /* 0x000fe400078e3cff */
[----:B------:R-:W-:Y:S01]  /*05f0*/  LOP3.LUT R9, R3, R0, R2, 0x1e, !PT ;  /* 0x0000000003097212 */ /* 0x000fe200078e1e02 */
[----:B------:R-:W-:Y:S01]  /*0600*/  IMAD.SHL.U32 R0, R10, 0x8, RZ ;  /* 0x000000080a007824 */ /* 0x000fe200078e00ff */
[----:B------:R-:W-:Y:S01]  /*0610*/  SHF.R.S32.HI R19, RZ, 0x1f, R18 ;  /* 0x0000001fff137819 */ /* 0x000fe20000011412 */
[----:B------:R-:W-:Y:S01]  /*0620*/  IMAD.IADD R216, R7, 0x1, R4 ;  /* 0x0000000107d87824 */ /* 0x000fe200078e0204 */
[----:B------:R-:W-:-:S03]  /*0630*/  SEL R217, R217, 0x10, !P0 ;  /* 0x00000010d9d97807 */ /* 0x000fc60004000000 */
[----:B------:R-:W-:-:S04]  /*0640*/  IMAD.SHL.U32 R216, R216, 0x2, RZ ;  /* 0x00000002d8d87824 */ /* 0x000fc800078e00ff */
[C---:B------:R-:W-:Y:S01]  /*0650*/  IMAD.IADD R218, R216.reuse, 0x1, R217 ;  /* 0x00000001d8da7824 */ /* 0x040fe200078e02d9 */
[----:B------:R-:W-:Y:S01]  /*0660*/  IADD3 R215, R216, 0x20, RZ ;  /* 0x00000020d8d77810 */ /* 0x000fe20007ffe0ff */
[----:B-1----:R-:W-:Y:S01]  /*0670*/  IMAD.SHL.U32 R6, R20, 0x40, RZ ;  /* 0x0000004014067824 */ /* 0x002fe200078e00ff */
[----:B------:R-:W-:-:S04]  /*0680*/  @P1 IADD3 R215, R216, -0x20, RZ ;  /* 0xffffffe0d8d71810 */ /* 0x000fc80007ffe0ff */
[----:B------:R-:W-:Y:S01]  /*0690*/  LOP3.LUT R2, R6, 0x1c0, RZ, 0xc0, !PT ;  /* 0x000001c006027812 */ /* 0x000fe200078ec0ff */
[----:B------:R-:W-:Y:S01]  /*06a0*/  IMAD.IADD R217, R217, 0x1, R215 ;  /* 0x00000001d9d97824 */ /* 0x000fe200078e02d7 */
[----:B------:R-:W-:Y:S02]  /*06b0*/  SHF.R.S32.HI R6, RZ, 0x1f, R17 ;  /* 0x0000001fff067819 */ /* 0x000fe40000011411 */
[----:B------:R-:W-:Y:S02]  /*06c0*/  SHF.R.U32.HI R3, RZ, 0x3, R2 ;  /* 0x00000003ff037819 */ /* 0x000fe40000011602 */
[----:B------:R-:W-:Y:S01]  /*06d0*/  LEA.HI R4, R6, R17, RZ, 0x2 ;  /* 0x0000001106047211 */ /* 0x000fe200078f10ff */
[----:B------:R-:W-:Y:S01]  /*06e0*/  IMAD.SHL.U32 R6, R11, 0x40, RZ ;  /* 0x000000400b067824 */ /* 0x000fe200078e00ff */
[----:B------:R-:W-:Y:S02]  /*06f0*/  LOP3.LUT R7, R2, 0x8, R0, 0xf8, !PT ;  /* 0x0000000802077812 */ /* 0x000fe400078ef800 */
[----:B------:R-:W-:-:S02]  /*0700*/  LOP3.LUT R2, R3, R5, R2, 0x1e, !PT ;  /* 0x0000000503027212 */ /* 0x000fc400078e1e02 */
[----:B------:R-:W-:Y:S01]  /*0710*/  SHF.R.S32.HI R5, RZ, 0x2, R4 ;  /* 0x00000002ff057819 */ /* 0x000fe20000011404 */
[----:B------:R-:W-:Y:S01]  /*0720*/  IMAD R4, R194, 0x400, R8 ;  /* 0x00000400c2047824 */ /* 0x000fe200078e0208 */
[----:B------:R-:W-:Y:S02]  /*0730*/  LOP3.LUT R0, R6, 0xfffffe00, RZ, 0xc0, !PT ;  /* 0xfffffe0006007812 */ /* 0x000fe400078ec0ff */
[----:B------:R-:W-:Y:S01]  /*0740*/  LOP3.LUT R3, R7, R3, RZ, 0x3c, !PT ;  /* 0x0000000307037212 */ /* 0x000fe200078e3cff */
[----:B------:R-:W-:Y:S01]  /*0750*/  IMAD R10, R204, 0x10, R5 ;  /* 0x00000010cc0a7824 */ /* 0x000fe200078e0205 */
[----:B------:R-:W-:Y:S01]  /*0760*/  LOP3.LUT R202, R2, R0, RZ, 0xfc, !PT ;  /* 0x0000000002ca7212 */ /* 0x000fe200078efcff */
[--C-:B------:R-:W-:Y:S02]  /*0770*/  IMAD R204, R204, 0x400, R0.reuse ;  /* 0x00000400cccc7824 */ /* 0x100fe400078e0200 */
[----:B------:R-:W-:Y:S01]  /*0780*/  IMAD R194, R194, 0x400, R0 ;  /* 0x00000400c2c27824 */ /* 0x000fe200078e0200 */
[----:B------:R1:W-:Y:S01]  /*0790*/  STL [R1+0x10], R10 ;  /* 0x0000100a01007387 */ /* 0x0003e20000100800 */
[----:B------:R-:W-:Y:S01]  /*07a0*/  IMAD.MOV.U32 R0, RZ, RZ, 0x40 ;  /* 0x00000040ff007424 */ /* 0x000fe200078e00ff */
[----:B------:R-:W-:Y:S01]  /*07b0*/  IADD3 R246, R10, -c[0x0][0x214], R246 ;  /* 0x800085000af67a10 */ /* 0x000fe20007ffe0f6 */
[----:B------:R-:W-:Y:S01]  /*07c0*/  IMAD.IADD R4, R4, 0x1, R9 ;  /* 0x0000000104047824 */ /* 0x000fe200078e0209 */
[----:B------:R1:W-:Y:S01]  /*07d0*/  STL.64 [R1], R18 ;  /* 0x0000001201007387 */ /* 0x0003e20000100a00 */
[----:B------:R-:W-:Y:S01]  /*07e0*/  IMAD.MOV.U32 R2, RZ, RZ, 0x20 ;  /* 0x00000020ff027424 */ /* 0x000fe200078e00ff */
[----:B------:R-:W-:Y:S01]  /*07f0*/  SEL R0, R0, 0xffffffc0, !P3 ;  /* 0xffffffc000007807 */ /* 0x000fe20005800000 */
[----:B------:R-:W-:Y:S01]  /*0800*/  IMAD.IADD R194, R3, 0x1, R194 ;  /* 0x0000000103c27824 */ /* 0x000fe200078e02c2 */
[----:B------:R-:W-:Y:S01]  /*0810*/  LEA R244, R4, 0xc000, 0x1 ;  /* 0x0000c00004f47811 */ /* 0x000fe200078e08ff */
[----:B------:R-:W-:Y:S01]  /*0820*/  IMAD.IADD R204, R204, 0x1, R3 ;  /* 0x00000001cccc7824 */ /* 0x000fe200078e0203 */
[----:B------:R-:W-:Y:S01]  /*0830*/  SEL R2, R2, 0xffffffe0, !P4 ;  /* 0xffffffe002027807 */ /* 0x000fe20006000000 */
[--C-:B------:R-:W-:Y:S01]  /*0840*/  IMAD.IADD R190, R188, 0x1, R0.reuse ;  /* 0x00000001bcbe7824 */ /* 0x100fe200078e0200 */
[----:B------:R-:W-:Y:S01]  /*0850*/  IADD3 R245, R244, 0x40, RZ ;  /* 0x00000040f4f57810 */ /* 0x000fe20007ffe0ff */
[C---:B------:R-:W-:Y:S01]  /*0860*/  IMAD R185, R186.reuse, 0x2, R0 ;  /* 0x00000002bab97824 */ /* 0x040fe200078e0200 */
[----:B------:R-:W-:Y:S01]  /*0870*/  SHF.R.S32.HI R3, RZ, 0x1f, R252 ;  /* 0x0000001fff037819 */ /* 0x000fe200000114fc */
[----:B------:R-:W-:Y:S01]  /*0880*/  IMAD.SHL.U32 R186, R186, 0x2, RZ ;  /* 0x00000002baba7824 */ /* 0x000fe200078e00ff */
[----:B------:R-:W-:Y:S01]  /*0890*/  SHF.R.S32.HI R237, RZ, 0x1f, R10 ;  /* 0x0000001fffed7819 */ /* 0x000fe2000001140a */
[--C-:B------:R-:W-:Y:S01]  /*08a0*/  IMAD.IADD R189, R188, 0x1, R2.reuse ;  /* 0x00000001bcbd7824 */ /* 0x100fe200078e0202 */
[----:B------:R-:W-:Y:S01]  /*08b0*/  IADD3 R191, R0, R188, R2 ;  /* 0x000000bc00bf7210 */ /* 0x000fe20007ffe002 */
[----:B------:R-:W-:Y:S01]  /*08c0*/  IMAD.IADD R203, R2, 0x1, R190 ;  /* 0x0000000102cb7824 */ /* 0x000fe200078e02be */
[----:B------:R-:W-:-:S02]  /*08d0*/  LEA R194, R194, 0x10000, 0x1 ;  /* 0x00010000c2c27811 */ /* 0x000fc400078e08ff */
[----:B------:R-:W-:Y:S02]  /*08e0*/  @P2 IADD3 R245, R244, -0x40, RZ ;  /* 0xffffffc0f4f52810 */ /* 0x000fe40007ffe0ff */
[----:B------:R-:W-:-:S05]  /*08f0*/  SHF.L.U64.HI R237, R10, 0x2, R237 ;  /* 0x000000020aed7819 */ /* 0x000fca00000102ed */
.L_x_56:
[----:B------:R-:W-:Y:S01]  /*0900*/  ISETP.NE.U32.AND P1, PT, RZ, c[0x0][0x258], PT ;  /* 0x00009600ff007a0c */ /* 0x000fe20003f25070 */
[----:B--2---:R-:W-:Y:S01]  /*0910*/  IMAD.MOV.U32 R4, RZ, RZ, RZ ;  /* 0x000000ffff047224 */ /* 0x004fe200078e00ff */
[----:B------:R-:W-:Y:S02]  /*0920*/  ISETP.NE.U32.AND P0, PT, RZ, c[0x0][0x250], PT ;  /* 0x00009400ff007a0c */ /* 0x000fe40003f05070 */
[----:B------:R-:W-:Y:S02]  /*0930*/  ISETP.NE.AND.EX P1, PT, RZ, c[0x0][0x25c], PT, P1 ;  /* 0x00009700ff007a0c */ /* 0x000fe40003f25310 */
[----:B------:R-:W-:-:S11]  /*0940*/  ISETP.NE.AND.EX P0, PT, RZ, c[0x0][0x254], PT, P0 ;  /* 0x00009500ff007a0c */ /* 0x000fd60003f05300 */
[----:B------:R-:W2:Y:S01]  /*0950*/  @P1 S2R R3, SR_CTAID.Y ;  /* 0x0000000000031919 */ /* 0x000ea20000002600 */
[----:B------:R-:W-:Y:S02]  /*0960*/  @P1 IMAD.MOV.U32 R2, RZ, RZ, 0x4 ;  /* 0x00000004ff021424 */ /* 0x000fe400078e00ff */
[----:B------:R-:W-:Y:S01]  /*0970*/  @P0 IMAD.MOV.U32 R6, RZ, RZ, 0x4 ;  /* 0x00000004ff060424 */ /* 0x000fe200078e00ff */
[----:B------:R-:W3:Y:S01]  /*0980*/  @P0 S2R R7, SR_CTAID.Y ;  /* 0x0000000000070919 */ /* 0x000ee20000002600 */
[----:B--2---:R-:W-:-:S04]  /*0990*/  @P1 IMAD.WIDE R2, R3, R2, c[0x0][0x258] ;  /* 0x0000960003021625 */ /* 0x004fc800078e0202 */
[----:B---3--:R-:W-:Y:S02]  /*09a0*/  @P0 IMAD.WIDE R6, R7, R6, c[0x0][0x250] ;  /* 0x0000940007060625 */ /* 0x008fe400078e0206 */
[----:B------:R-:W2:Y:S04]  /*09b0*/  @P1 LDG.E R2, [R2.64] ;  /* 0x0000001002021981 */ /* 0x000ea8000c1e1900 */
[----:B------:R-:W2:Y:S01]  /*09c0*/  @P0 LDG.E R4, [R6.64] ;  /* 0x0000001006040981 */ /* 0x000ea2000c1e1900 */
[----:B------:R-:W-:-:S04]  /*09d0*/  @!P1 ISETP.NE.U32.AND P0, PT, RZ, c[0x0][0x268], PT ;  /* 0x00009a00ff009a0c */ /* 0x000fc80003f05070 */
[----:B------:R-:W-:Y:S01]  /*09e0*/  @!P1 ISETP.NE.AND.EX P0, PT, RZ, c[0x0][0x26c], PT, P0 ;  /* 0x00009b00ff009a0c */ /* 0x000fe20003f05300 */
[----:B------:R-:W-:-:S03]  /*09f0*/  IMAD.SHL.U32 R52, R238, 0x40, RZ ;  /* 0x00000040ee347824 */ /* 0x000fc600078e00ff */
[----:B------:R-:W-:Y:S01]  /*0a00*/  @!P1 SEL R0, RZ, c[0x0][0x21c], !P0 ;  /* 0x00008700ff009a07 */ /* 0x000fe20004000000 */
[----:B--2---:R-:W-:-:S03]  /*0a10*/  @P1 IMAD.IADD R223, R2, 0x1, -R4 ;  /* 0x0000000102df1824 */ /* 0x004fc600078e0a04 */
[----:B------:R-:W-:-:S04]  /*0a20*/  @!P1 IADD3 R223, R0, c[0x0][0x218], -R4 ;  /* 0x0000860000df9a10 */ /* 0x000fc80007ffe804 */
[----:B------:R-:W-:-:S13]  /*0a30*/  ISETP.GE.AND P0, PT, R52, R223, PT ;  /* 0x000000df3400720c */ /* 0x000fda0003f06270 */
[----:B-1---5:R-:W-:Y:S05]  /*0a40*/  @P0 BRA `(.L_x_48) ;  /* 0x0000434000000947 */ /* 0x022fea0003800000 */
[----:B------:R-:W2:Y:S01]  /*0a50*/  S2R R0, SR_CTAID.Y ;  /* 0x0000000000007919 */ /* 0x000ea20000002600 */
[----:B------:R-:W-:Y:S02]  /*0a60*/  ULDC.U8 UR4, c[0x0][0x328] ;  /* 0x0000ca0000047ab9 */ /* 0x000fe40000000000 */
[----:B------:R-:W-:Y:S01]  /*0a70*/  ISETP.NE.AND P0, PT, RZ, UR4, PT ;  /* 0x00000004ff007c0c */ /* 0x000fe2000bf05270 */
[----:B------:R-:W3:Y:S01]  /*0a80*/  S2R R2, SR_CTAID.Z ;  /* 0x0000000000027919 */ /* 0x000ee20000002700 */
[----:B------:R-:W-:Y:S02]  /*0a90*/  ULDC UR4, c[0x0][0x214] ;  /* 0x0000850000047ab9 */ /* 0x000fe40000000800 */
[----:B------:R-:W-:Y:S02]  /*0aa0*/  UIADD3 UR4, UR4, 0x3f, URZ ;  /* 0x0000003f04047890 */ /* 0x000fe4000fffe03f */
[----:B------:R-:W-:Y:S02]  /*0ab0*/  ULDC UR8, c[0x0][0x1c0] ;  /* 0x0000700000087ab9 */ /* 0x000fe40000000800 */
[----:B------:R-:W-:-:S02]  /*0ac0*/  USHF.R.S32.HI UR12, URZ, 0x1f, UR4 ;  /* 0x0000001f3f0c7899 */ /* 0x000fc40008011404 */
[----:B------:R-:W-:Y:S02]  /*0ad0*/  USHF.R.S32.HI UR8, URZ, 0x1f, UR8 ;  /* 0x0000001f3f087899 */ /* 0x000fe40008011408 */
[----:B------:R-:W-:-:S03]  /*0ae0*/  ULEA.HI UR12, UR12, UR4, URZ, 0x6 ;  /* 0x000000040c0c7291 */ /* 0x000fc6000f8f303f */
[----:B------:R-:W-:Y:S02]  /*0af0*/  ULDC.U8 UR4, c[0x0][0x3d0] ;  /* 0x0000f40000047ab9 */ /* 0x000fe40000000000 */
[----:B------:R-:W-:Y:S01]  /*0b00*/  USHF.R.S32.HI UR12, URZ, 0x6, UR12 ;  /* 0x000000063f0c7899 */ /* 0x000fe2000801140c */
[----:B--2---:R-:W-:-:S04]  /*0b10*/  @P0 IMAD R3, R0, c[0x0][0x214], RZ ;  /* 0x0000850000030a24 */ /* 0x004fc800078e02ff */
[----:B---3--:R-:W-:Y:S02]  /*0b20*/  @P0 IMAD R9, R2, c[0x0][0x234], R3 ;  /* 0x00008d0002090a24 */ /* 0x008fe400078e0203 */
[----:B------:R-:W-:-:S04]  /*0b30*/  @!P0 IMAD R3, R0, c[0x0][0x1c0], R2 ;  /* 0x0000700000038a24 */ /* 0x000fc800078e0202 */
[----:B------:R-:W-:Y:S01]  /*0b40*/  @!P0 IMAD R9, R3, c[0x0][0x214], RZ ;  /* 0x0000850003098a24 */ /* 0x000fe200078e02ff */
[----:B------:R-:W-:Y:S05]  /*0b50*/  @!P0 BRA `(.L_x_49) ;  /* 0x0000007000008947 */ /* 0x000fea0003800000 */
[----:B------:R-:W-:Y:S02]  /*0b60*/  MOV R5, 0x80 ;  /* 0x0000008000057802 */ /* 0x000fe40000000f00 */
[----:B------:R-:W-:Y:S02]  /*0b70*/  MOV R6, c[0x0][0x210] ;  /* 0x0000840000067a02 */ /* 0x000fe40000000f00 */
[----:B------:R-:W-:-:S03]  /*0b80*/  IADD3 R3, R5, c[0x0][0x224], RZ ;  /* 0x0000890005037a10 */ /* 0x000fc60007ffe0ff */
[----:B------:R-:W-:Y:S02]  /*0b90*/  IMAD R5, R5, R6, c[0x0][0x234] ;  /* 0x00008d0005057624 */ /* 0x000fe400078e0206 */
[----:B------:R-:W-:-:S04]  /*0ba0*/  IMAD R3, R3, R0, RZ ;  /* 0x0000000003037224 */ /* 0x000fc800078e02ff */
[----:B------:R-:W-:Y:S01]  /*0bb0*/  IMAD R20, R5, R2, R3 ;  /* 0x0000000205147224 */ /* 0x000fe200078e0203 */
[----:B------:R-:W-:Y:S05]  /*0bc0*/  BRA `(.L_x_50) ;  /* 0x0000002000007947 */ /* 0x000fea0003800000 */
.L_x_49:
[----:B------:R-:W-:-:S04]  /*0bd0*/  IMAD R3, R0, c[0x0][0x1c0], R2 ;  /* 0x0000700000037a24 */ /* 0x000fc800078e0202 */
[----:B------:R-:W-:Y:S02]  /*0be0*/  IMAD R20, R3, c[0x0][0x224], RZ ;  /* 0x0000890003147a24 */ /* 0x000fe400078e02ff */
.L_x_50:
[----:B------:R-:W2:Y:S01]  /*0bf0*/  LDL.64 R22, [R1] ;  /* 0x0000000001167983 */ /* 0x000ea20000100a00 */
[----:B------:R-:W-:Y:S01]  /*0c00*/  IABS R12, c[0x0][0x1c8] ;  /* 0x00007200000c7a13 */ /* 0x000fe20000000000 */
[----:B------:R-:W-:Y:S01]  /*0c10*/  ULEA UR11, UR12, 0xffffffc0, 0x6 ;  /* 0xffffffc00c0b7891 */ /* 0x000fe2000f8e303f */
[----:B------:R-:W-:Y:S01]  /*0c20*/  IABS R5, R2 ;  /* 0x0000000200057213 */ /* 0x000fe20000000000 */
[----:B------:R-:W-:Y:S01]  /*0c30*/  IMAD.MOV.U32 R53, RZ, RZ, 0x4 ;  /* 0x00000004ff357424 */ /* 0x000fe200078e00ff */
[----:B------:R-:W3:Y:S01]  /*0c40*/  I2F.RP R6, R12 ;  /* 0x0000000c00067306 */ /* 0x000ee20000209400 */
[----:B------:R-:W-:Y:S01]  /*0c50*/  SHF.R.S32.HI R11, RZ, 0x1f, R4 ;  /* 0x0000001fff0b7819 */ /* 0x000fe20000011404 */
[----:B------:R-:W-:Y:S01]  /*0c60*/  USHF.R.S32.HI UR7, URZ, 0x1f, UR11 ;  /* 0x0000001f3f077899 */ /* 0x000fe2000801140b */
[----:B------:R-:W-:Y:S01]  /*0c70*/  IADD3 R251, P0, R52, R4, RZ ;  /* 0x0000000434fb7210 */ /* 0x000fe20007f1e0ff */
[----:B------:R-:W-:Y:S01]  /*0c80*/  UIADD3 UR5, UR12, -0x1, URZ ;  /* 0xffffffff0c057890 */ /* 0x000fe2000fffe03f */
[----:B-1----:R-:W-:-:S02]  /*0c90*/  SHF.R.S32.HI R18, RZ, 0x1f, R0 ;  /* 0x0000001fff127819 */ /* 0x002fc40000011400 */
[----:B------:R-:W-:Y:S02]  /*0ca0*/  SHF.R.S32.HI R4, RZ, 0x1f, R52 ;  /* 0x0000001fff047819 */ /* 0x000fe40000011434 */
[----:B------:R-:W-:Y:S01]  /*0cb0*/  LOP3.LUT R10, R2, c[0x0][0x1c8], RZ, 0x3c, !PT ;  /* 0x00007200020a7a12 */ /* 0x000fe200078e3cff */
[----:B------:R-:W-:Y:S01]  /*0cc0*/  IMAD R8, R18, c[0x0][0x368], RZ ;  /* 0x0000da0012087a24 */ /* 0x000fe200078e02ff */
[----:B------:R-:W-:Y:S01]  /*0cd0*/  IADD3 R9, R9, UR11, RZ ;  /* 0x0000000b09097c10 */ /* 0x000fe2000fffe0ff */
[----:B------:R-:W-:Y:S01]  /*0ce0*/  IMAD.X R14, R11, 0x1, R4, P0 ;  /* 0x000000010b0e7824 */ /* 0x000fe200000e0604 */
[----:B------:R-:W-:Y:S01]  /*0cf0*/  IADD3 R4, P0, R252, UR11, RZ ;  /* 0x0000000bfc047c10 */ /* 0x000fe2000ff1e0ff */
[----:B------:R-:W-:Y:S01]  /*0d00*/  IMAD R8, R0, c[0x0][0x36c], R8 ;  /* 0x0000db0000087a24 */ /* 0x000fe200078e0208 */
[----:B------:R-:W-:Y:S01]  /*0d10*/  SHF.R.S32.HI R21, RZ, 0x1f, R252 ;  /* 0x0000001fff157819 */ /* 0x000fe200000114fc */
[----:B---3--:R-:W1:Y:S01]  /*0d20*/  MUFU.RCP R6, R6 ;  /* 0x0000000600067308 */ /* 0x008e620000001000 */
[----:B------:R-:W-:Y:S01]  /*0d30*/  ISETP.GE.AND P1, PT, R10, RZ, PT ;  /* 0x000000ff0a00720c */ /* 0x000fe20003f26270 */
[----:B------:R-:W-:Y:S01]  /*0d40*/  IMAD.WIDE R10, R9, R53, c[0x0][0x200] ;  /* 0x00008000090a7625 */ /* 0x000fe200078e0235 */
[----:B------:R3:W-:Y:S03]  /*0d50*/  STL [R1+0x8], R14 ;  /* 0x0000080e01007387 */ /* 0x0007e60000100800 */
[----:B------:R-:W-:Y:S01]  /*0d60*/  IMAD R13, R14, c[0x0][0x1a0], RZ ;  /* 0x000068000e0d7a24 */ /* 0x000fe200078e02ff */
[----:B------:R-:W-:Y:S01]  /*0d70*/  MOV R224, R11 ;  /* 0x0000000b00e07202 */ /* 0x000fe20000000f00 */
[----:B------:R-:W-:-:S02]  /*0d80*/  IMAD.MOV.U32 R225, RZ, RZ, R10 ;  /* 0x000000ffffe17224 */ /* 0x000fc400078e000a */
[----:B------:R-:W-:Y:S01]  /*0d90*/  IMAD.U32 R205, RZ, RZ, UR5 ;  /* 0x00000005ffcd7e24 */ /* 0x000fe2000f8e00ff */
[----:B-1----:R-:W-:-:S04]  /*0da0*/  IADD3 R6, R6, 0xffffffe, RZ ;  /* 0x0ffffffe06067810 */ /* 0x002fc80007ffe0ff */
[----:B------:R-:W1:Y:S02]  /*0db0*/  F2I.FTZ.U32.TRUNC.NTZ R7, R6 ;  /* 0x0000000600077305 */ /* 0x000e64000021f000 */
[----:B-1----:R-:W-:Y:S02]  /*0dc0*/  IMAD.MOV R3, RZ, RZ, -R7 ;  /* 0x000000ffff037224 */ /* 0x002fe400078e0a07 */
[----:B------:R-:W-:Y:S02]  /*0dd0*/  IMAD.MOV.U32 R6, RZ, RZ, RZ ;  /* 0x000000ffff067224 */ /* 0x000fe400078e00ff */
[----:B------:R-:W-:-:S04]  /*0de0*/  IMAD R3, R3, R12, RZ ;  /* 0x0000000c03037224 */ /* 0x000fc800078e02ff */
[----:B------:R-:W-:-:S06]  /*0df0*/  IMAD.HI.U32 R3, R7, R3, R6 ;  /* 0x0000000307037227 */ /* 0x000fcc00078e0006 */
[----:B------:R-:W-:-:S05]  /*0e00*/  IMAD.HI.U32 R3, R3, R5, RZ ;  /* 0x0000000503037227 */ /* 0x000fca00078e00ff */
[----:B------:R-:W-:-:S05]  /*0e10*/  IADD3 R6, -R3, RZ, RZ ;  /* 0x000000ff03067210 */ /* 0x000fca0007ffe1ff */
[----:B------:R-:W-:-:S05]  /*0e20*/  IMAD R5, R12, R6, R5 ;  /* 0x000000060c057224 */ /* 0x000fca00078e0205 */
[----:B------:R-:W-:-:S13]  /*0e30*/  ISETP.GT.U32.AND P2, PT, R12, R5, PT ;  /* 0x000000050c00720c */ /* 0x000fda0003f44070 */
[----:B------:R-:W-:Y:S01]  /*0e40*/  @!P2 IMAD.IADD R5, R5, 0x1, -R12 ;  /* 0x000000010505a824 */ /* 0x000fe200078e0a0c */
[----:B------:R-:W-:-:S04]  /*0e50*/  @!P2 IADD3 R3, R3, 0x1, RZ ;  /* 0x000000010303a810 */ /* 0x000fc80007ffe0ff */
[----:B------:R-:W-:Y:S01]  /*0e60*/  ISETP.GE.U32.AND P3, PT, R5, R12, PT ;  /* 0x0000000c0500720c */ /* 0x000fe20003f66070 */
[----:B------:R-:W-:Y:S01]  /*0e70*/  IMAD R12, R14, c[0x0][0x198], RZ ;  /* 0x000066000e0c7a24 */ /* 0x000fe200078e02ff */
[----:B------:R-:W-:Y:S01]  /*0e80*/  IADD3.X R5, R21, UR7, RZ, P0, !PT ;  /* 0x0000000715057c10 */ /* 0x000fe200087fe4ff */
[C---:B---3--:R-:W-:Y:S01]  /*0e90*/  IMAD R14, R251.reuse, c[0x0][0x1a4], R13 ;  /* 0x00006900fb0e7a24 */ /* 0x048fe200078e020d */
[----:B------:R-:W-:Y:S01]  /*0ea0*/  ISETP.NE.AND P0, PT, RZ, c[0x0][0x1c8], PT ;  /* 0x00007200ff007a0c */ /* 0x000fe20003f05270 */
[----:B------:R-:W-:Y:S02]  /*0eb0*/  IMAD R15, R251, c[0x0][0x19c], R12 ;  /* 0x00006700fb0f7a24 */ /* 0x000fe400078e020c */
[C---:B------:R-:W-:Y:S02]  /*0ec0*/  IMAD R16, R5.reuse, c[0x0][0x190], RZ ;  /* 0x0000640005107a24 */ /* 0x040fe400078e02ff */
[----:B------:R-:W-:Y:S02]  /*0ed0*/  IMAD R17, R5, c[0x0][0x370], RZ ;  /* 0x0000dc0005117a24 */ /* 0x000fe400078e02ff */
[----:B------:R-:W-:-:S02]  /*0ee0*/  IMAD R16, R4, c[0x0][0x194], R16 ;  /* 0x0000650004107a24 */ /* 0x000fc400078e0210 */
[----:B------:R-:W-:Y:S01]  /*0ef0*/  IMAD R19, R4, c[0x0][0x374], R17 ;  /* 0x0000dd0004137a24 */ /* 0x000fe200078e0211 */
[----:B------:R-:W-:Y:S01]  /*0f00*/  @P3 IADD3 R3, R3, 0x1, RZ ;  /* 0x0000000103033810 */ /* 0x000fe20007ffe0ff */
[----:B------:R-:W-:-:S04]  /*0f10*/  IMAD R17, R18, c[0x0][0x180], RZ ;  /* 0x0000600012117a24 */ /* 0x000fc800078e02ff */
[----:B------:R-:W-:Y:S01]  /*0f20*/  @!P1 IMAD.MOV R3, RZ, RZ, -R3 ;  /* 0x000000ffff039224 */ /* 0x000fe200078e0a03 */
[----:B------:R-:W-:Y:S01]  /*0f30*/  @!P0 LOP3.LUT R3, RZ, c[0x0][0x1c8], RZ, 0x33, !PT ;  /* 0x00007200ff038a12 */ /* 0x000fe200078e33ff */
[----:B--2---:R-:W-:-:S04]  /*0f40*/  IMAD.WIDE.U32 R6, R0, c[0x0][0x368], R22 ;  /* 0x0000da0000067a25 */ /* 0x004fc800078e0016 */
[----:B------:R-:W-:Y:S01]  /*0f50*/  IMAD.WIDE.U32 R10, R251, c[0x0][0x198], R22 ;  /* 0x00006600fb0a7a25 */ /* 0x000fe200078e0016 */
[----:B------:R-:W-:-:S03]  /*0f60*/  IADD3 R7, R7, R8, RZ ;  /* 0x0000000807077210 */ /* 0x000fc60007ffe0ff */
[----:B------:R-:W-:-:S04]  /*0f70*/  IMAD.WIDE.U32 R8, R251, c[0x0][0x1a0], R22 ;  /* 0x00006800fb087a25 */ /* 0x000fc800078e0016 */
[----:B------:R-:W-:Y:S02]  /*0f80*/  IMAD.IADD R5, R9, 0x1, R14 ;  /* 0x0000000109057824 */ /* 0x000fe400078e020e */
[----:B------:R-:W-:Y:S02]  /*0f90*/  IMAD.IADD R11, R11, 0x1, R15 ;  /* 0x000000010b0b7824 */ /* 0x000fe400078e020f */
[----:B------:R-:W-:-:S04]  /*0fa0*/  IMAD.WIDE.U32 R12, R4, c[0x0][0x190], R22 ;  /* 0x00006400040c7a25 */ /* 0x000fc800078e0016 */
[----:B------:R-:W-:Y:S01]  /*0fb0*/  IMAD.WIDE.U32 R14, R4, c[0x0][0x370], R6 ;  /* 0x0000dc00040e7a25 */ /* 0x000fe200078e0006 */
[----:B------:R-:W-:-:S03]  /*0fc0*/  MOV R4, R8 ;  /* 0x0000000800047202 */ /* 0x000fc60000000f00 */
[----:B------:R-:W-:Y:S02]  /*0fd0*/  IMAD R8, R18, c[0x0][0x188], RZ ;  /* 0x0000620012087a24 */ /* 0x000fe400078e02ff */
[----:B------:R-:W-:-:S04]  /*0fe0*/  IMAD.WIDE.U32 R6, R0, c[0x0][0x188], R4 ;  /* 0x0000620000067a25 */ /* 0x000fc800078e0004 */
[----:B------:R-:W-:Y:S01]  /*0ff0*/  IMAD.WIDE.U32 R4, R0, c[0x0][0x180], R10 ;  /* 0x0000600000047a25 */ /* 0x000fe200078e000a */
[----:B------:R-:W-:-:S03]  /*1000*/  LEA.HI R10, R205, R205, RZ, 0x1 ;  /* 0x000000cdcd0a7211 */ /* 0x000fc600078f08ff */
[----:B------:R-:W-:Y:S01]  /*1010*/  IMAD R8, R0, c[0x0][0x18c], R8 ;  /* 0x0000630000087a24 */ /* 0x000fe200078e0208 */
[----:B------:R-:W-:Y:S01]  /*1020*/  LOP3.LUT R10, R10, 0xfffffffe, RZ, 0xc0, !PT ;  /* 0xfffffffe0a0a7812 */ /* 0x000fe200078ec0ff */
[----:B------:R-:W-:Y:S02]  /*1030*/  IMAD.IADD R9, R13, 0x1, R16 ;  /* 0x000000010d097824 */ /* 0x000fe400078e0210 */
[----:B------:R-:W-:Y:S01]  /*1040*/  IMAD R13, R0, c[0x0][0x184], R17 ;  /* 0x00006100000d7a24 */ /* 0x000fe200078e0211 */
[----:B------:R-:W-:Y:S01]  /*1050*/  IADD3 R7, R7, R8, RZ ;  /* 0x0000000807077210 */ /* 0x000fe20007ffe0ff */
[----:B------:R-:W-:Y:S01]  /*1060*/  IMAD.MOV.U32 R8, RZ, RZ, R12 ;  /* 0x000000ffff087224 */ /* 0x000fe200078e000c */
[----:B------:R-:W-:Y:S01]  /*1070*/  SHF.R.S32.HI R12, RZ, 0x1f, R3 ;  /* 0x0000001fff0c7819 */ /* 0x000fe20000011403 */
[----:B------:R-:W-:Y:S01]  /*1080*/  IMAD R16, R18, c[0x0][0x178], RZ ;  /* 0x00005e0012107a24 */ /* 0x000fe200078e02ff */
[----:B------:R-:W-:Y:S01]  /*1090*/  IADD3 R5, R5, R13, RZ ;  /* 0x0000000d05057210 */ /* 0x000fe20007ffe0ff */
[----:B------:R-:W-:-:S02]  /*10a0*/  IMAD.IADD R13, R205, 0x1, -R10 ;  /* 0x00000001cd0d7824 */ /* 0x000fc400078e0a0a */
[C---:B------:R-:W-:Y:S02]  /*10b0*/  IMAD R16, R0.reuse, c[0x0][0x17c], R16 ;  /* 0x00005f0000107a24 */ /* 0x040fe400078e0210 */
[----:B------:R-:W-:Y:S01]  /*10c0*/  IMAD.WIDE.U32 R10, R0, c[0x0][0x178], R8 ;  /* 0x00005e00000a7a25 */ /* 0x000fe200078e0008 */
[----:B------:R-:W-:-:S03]  /*10d0*/  ISETP.NE.AND P0, PT, R13, 0x1, PT ;  /* 0x000000010d00780c */ /* 0x000fc60003f05270 */
[----:B------:R-:W-:Y:S01]  /*10e0*/  IMAD.IADD R9, R15, 0x1, R19 ;  /* 0x000000010f097824 */ /* 0x000fe200078e0213 */
[----:B------:R-:W-:Y:S01]  /*10f0*/  IADD3 R11, R11, R16, RZ ;  /* 0x000000100b0b7210 */ /* 0x000fe20007ffe0ff */
[----:B------:R-:W2:Y:S01]  /*1100*/  LDL R19, [R1+0xc] ;  /* 0x00000c0001137983 */ /* 0x000ea20000100800 */
[C---:B------:R-:W-:Y:S02]  /*1110*/  IMAD R16, R21.reuse, c[0x0][0x1a0], RZ ;  /* 0x0000680015107a24 */ /* 0x040fe400078e02ff */
[----:B------:R-:W-:Y:S02]  /*1120*/  IMAD R17, R21, c[0x0][0x198], RZ ;  /* 0x0000660015117a24 */ /* 0x000fe400078e02ff */
[----:B------:R-:W3:Y:S01]  /*1130*/  LDL R21, [R1+0x10] ;  /* 0x0000100001157983 */ /* 0x000ee20000100800 */
[C---:B------:R-:W-:Y:S02]  /*1140*/  IMAD R8, R12.reuse, c[0x0][0x1b8], RZ ;  /* 0x00006e000c087a24 */ /* 0x040fe400078e02ff */
[----:B------:R-:W-:-:S02]  /*1150*/  IMAD R12, R12, c[0x0][0x1b0], RZ ;  /* 0x00006c000c0c7a24 */ /* 0x000fc400078e02ff */
[----:B------:R-:W-:-:S04]  /*1160*/  IMAD.WIDE.U32 R6, R3, c[0x0][0x1b8], R6 ;  /* 0x00006e0003067a25 */ /* 0x000fc800078e0006 */
[----:B------:R-:W-:-:S04]  /*1170*/  IMAD.WIDE.U32 R4, R3, c[0x0][0x1b0], R4 ;  /* 0x00006c0003047a25 */ /* 0x000fc800078e0004 */
[C---:B------:R-:W-:Y:S02]  /*1180*/  IMAD R8, R3.reuse, c[0x0][0x1bc], R8 ;  /* 0x00006f0003087a24 */ /* 0x040fe400078e0208 */
[----:B------:R-:W-:Y:S01]  /*1190*/  IMAD R12, R3, c[0x0][0x1b4], R12 ;  /* 0x00006d00030c7a24 */ /* 0x000fe200078e020c */
[----:B------:R-:W-:Y:S01]  /*11a0*/  SHF.R.S32.HI R3, RZ, 0x1f, R2 ;  /* 0x0000001fff037819 */ /* 0x000fe20000011402 */
[----:B------:R-:W-:Y:S01]  /*11b0*/  IMAD.IADD R7, R7, 0x1, R8 ;  /* 0x0000000107077824 */ /* 0x000fe200078e0208 */
[----:B------:R-:W-:Y:S01]  /*11c0*/  MOV R8, R14 ;  /* 0x0000000e00087202 */ /* 0x000fe20000000f00 */
[----:B------:R-:W-:Y:S02]  /*11d0*/  IMAD.IADD R5, R5, 0x1, R12 ;  /* 0x0000000105057824 */ /* 0x000fe400078e020c */
[C---:B------:R-:W-:Y:S02]  /*11e0*/  IMAD R12, R3.reuse, c[0x0][0x378], RZ ;  /* 0x0000de00030c7a24 */ /* 0x040fe400078e02ff */
[----:B------:R-:W-:-:S02]  /*11f0*/  IMAD R3, R3, c[0x0][0x1a8], RZ ;  /* 0x00006a0003037a24 */ /* 0x000fc400078e02ff */
[C---:B------:R-:W-:Y:S02]  /*1200*/  IMAD R14, R2.reuse, c[0x0][0x37c], R12 ;  /* 0x0000df00020e7a24 */ /* 0x040fe400078e020c */
[----:B------:R-:W-:-:S04]  /*1210*/  IMAD.WIDE.U32 R12, R2, c[0x0][0x378], R8 ;  /* 0x0000de00020c7a25 */ /* 0x000fc800078e0008 */
[----:B------:R-:W-:Y:S02]  /*1220*/  IMAD.IADD R13, R13, 0x1, R14 ;  /* 0x000000010d0d7824 */ /* 0x000fe400078e020e */
[----:B------:R-:W-:Y:S02]  /*1230*/  IMAD R16, R252, c[0x0][0x1a4], R16 ;  /* 0x00006900fc107a24 */ /* 0x000fe400078e0210 */
[C---:B------:R-:W-:Y:S02]  /*1240*/  IMAD R3, R2.reuse, c[0x0][0x1ac], R3 ;  /* 0x00006b0002037a24 */ /* 0x040fe400078e0203 */
[----:B------:R-:W-:-:S04]  /*1250*/  IMAD.WIDE.U32 R10, R2, c[0x0][0x1a8], R10 ;  /* 0x00006a00020a7a25 */ /* 0x000fc800078e000a */
[----:B------:R-:W-:Y:S01]  /*1260*/  IMAD.WIDE.U32 R14, R252, c[0x0][0x1a0], R6 ;  /* 0x00006800fc0e7a25 */ /* 0x000fe200078e0006 */
[----:B------:R-:W-:-:S03]  /*1270*/  LEA R210, P4, R10, c[0x0][0x160], 0x1 ;  /* 0x000058000ad27a11 */ /* 0x000fc600078808ff */
[----:B------:R-:W-:Y:S01]  /*1280*/  IMAD.WIDE.U32 R8, R252, c[0x0][0x198], R4 ;  /* 0x00006600fc087a25 */ /* 0x000fe200078e0004 */
[----:B------:R-:W-:Y:S02]  /*1290*/  IADD3 R5, R15, R16, RZ ;  /* 0x000000100f057210 */ /* 0x000fe40007ffe0ff */
[C---:B------:R-:W-:Y:S01]  /*12a0*/  LEA R6, P2, R14.reuse, c[0x0][0x170], 0x1 ;  /* 0x00005c000e067a11 */ /* 0x040fe200078408ff */
[----:B------:R-:W-:Y:S01]  /*12b0*/  IMAD.IADD R3, R11, 0x1, R3 ;  /* 0x000000010b037824 */ /* 0x000fe200078e0203 */
[----:B------:R-:W-:Y:S01]  /*12c0*/  MOV R15, c[0x0][0x1a0] ;  /* 0x00006800000f7a02 */ /* 0x000fe20000000f00 */
[----:B------:R-:W-:Y:S01]  /*12d0*/  IMAD.MOV.U32 R18, RZ, RZ, c[0x0][0x1a4] ;  /* 0x00006900ff127624 */ /* 0x000fe200078e00ff */
[----:B------:R-:W-:Y:S02]  /*12e0*/  LEA.HI.X R7, R14, c[0x0][0x174], R5, 0x1, P2 ;  /* 0x00005d000e077a11 */ /* 0x000fe400010f0c05 */
[----:B------:R-:W-:Y:S02]  /*12f0*/  LEA.HI.X R211, R10, c[0x0][0x164], R3, 0x1, P4 ;  /* 0x000059000ad37a11 */ /* 0x000fe400020f0c03 */
[----:B------:R-:W-:-:S04]  /*1300*/  LEA R14, P4, R15, R6, 0x6 ;  /* 0x000000060f0e7211 */ /* 0x000fc800078830ff */
[----:B------:R-:W-:Y:S02]  /*1310*/  LEA.HI.X R15, R15, R7, R18, 0x6, P4 ;  /* 0x000000070f0f7211 */ /* 0x000fe400020f3412 */
[----:B------:R-:W4:Y:S01]  /*1320*/  LDL R18, [R1+0x14] ;  /* 0x0000140001127983 */ /* 0x000f220000100800 */
[----:B------:R-:W-:Y:S01]  /*1330*/  ISETP.NE.AND P5, PT, RZ, UR4, PT ;  /* 0x00000004ff007c0c */ /* 0x000fe2000bfa5270 */
[----:B------:R-:W-:Y:S01]  /*1340*/  IMAD R17, R252, c[0x0][0x19c], R17 ;  /* 0x00006700fc117a24 */ /* 0x000fe200078e0211 */
[----:B------:R-:W-:-:S03]  /*1350*/  LEA R4, P1, R8, c[0x0][0x168], 0x1 ;  /* 0x00005a0008047a11 */ /* 0x000fc600078208ff */
[----:B------:R-:W-:Y:S01]  /*1360*/  IMAD.IADD R9, R9, 0x1, R17 ;  /* 0x0000000109097824 */ /* 0x000fe200078e0211 */
[----:B------:R-:W-:Y:S02]  /*1370*/  LEA R208, P3, R12, c[0x0][0x330], 0x1 ;  /* 0x0000cc000cd07a11 */ /* 0x000fe400078608ff */
[----:B------:R-:W-:Y:S02]  /*1380*/  MOV R11, c[0x0][0x370] ;  /* 0x0000dc00000b7a02 */ /* 0x000fe40000000f00 */
[----:B------:R-:W-:Y:S02]  /*1390*/  LEA.HI.X R5, R8, c[0x0][0x16c], R9, 0x1, P1 ;  /* 0x00005b0008057a11 */ /* 0x000fe400008f0c09 */
[----:B------:R-:W-:Y:S02]  /*13a0*/  MOV R9, c[0x0][0x190] ;  /* 0x0000640000097a02 */ /* 0x000fe40000000f00 */
[----:B------:R-:W-:Y:S01]  /*13b0*/  LEA.HI.X R209, R12, c[0x0][0x334], R13, 0x1, P3 ;  /* 0x0000cd000cd17a11 */ /* 0x000fe200018f0c0d */
[----:B------:R-:W-:Y:S01]  /*13c0*/  IMAD.MOV.U32 R13, RZ, RZ, c[0x0][0x374] ;  /* 0x0000dd00ff0d7624 */ /* 0x000fe200078e00ff */
[----:B------:R-:W-:Y:S01]  /*13d0*/  MOV R3, c[0x0][0x198] ;  /* 0x0000660000037a02 */ /* 0x000fe20000000f00 */
[----:B------:R-:W-:Y:S01]  /*13e0*/  IMAD.MOV.U32 R17, RZ, RZ, c[0x0][0x194] ;  /* 0x00006500ff117624 */ /* 0x000fe200078e00ff */
[----:B------:R-:W-:Y:S01]  /*13f0*/  LEA R12, P3, R11, R208, 0x6 ;  /* 0x000000d00b0c7211 */ /* 0x000fe200078630ff */
[----:B------:R-:W-:Y:S01]  /*1400*/  IMAD.MOV.U32 R16, RZ, RZ, c[0x0][0x19c] ;  /* 0x00006700ff107624 */ /* 0x000fe200078e00ff */
[----:B------:R-:W-:-:S02]  /*1410*/  LEA R10, P2, R9, R210, 0x6 ;  /* 0x000000d2090a7211 */ /* 0x000fc400078430ff */
[----:B------:R-:W-:Y:S02]  /*1420*/  LEA R8, P1, R3, R4, 0x6 ;  /* 0x0000000403087211 */ /* 0x000fe400078230ff */
[----:B------:R-:W-:Y:S02]  /*1430*/  LEA.HI.X R13, R11, R209, R13, 0x6, P3 ;  /* 0x000000d10b0d7211 */ /* 0x000fe400018f340d */
[----:B------:R-:W-:Y:S02]  /*1440*/  LEA.HI.X R11, R9, R211, R17, 0x6, P2 ;  /* 0x000000d3090b7211 */ /* 0x000fe400010f3411 */
[----:B------:R-:W-:Y:S02]  /*1450*/  LEA.HI.X R9, R3, R5, R16, 0x6, P1 ;  /* 0x0000000503097211 */ /* 0x000fe400008f3410 */
[----:B------:R-:W1:Y:S04]  /*1460*/  S2R R16, SR_TID.X ;  /* 0x0000000000107919 */ /* 0x000e680000002100 */
[----:B------:R-:W1:Y:S01]  /*1470*/  S2R R17, SR_TID.X ;  /* 0x0000000000117919 */ /* 0x000e620000002100 */
[----:B------:R-:W-:-:S02]  /*1480*/  ULDC UR5, c[0x0][0x22c] ;  /* 0x00008b0000057ab9 */ /* 0x000fc40000000800 */
[----:B------:R-:W-:Y:S02]  /*1490*/  ULDC UR4, c[0x0][0x1c0] ;  /* 0x0000700000047ab9 */ /* 0x000fe40000000800 */
[----:B------:R-:W-:Y:S01]  /*14a0*/  UIMAD UR10, UR5, UR4, URZ ;  /* 0x00000004050a72a4 */ /* 0x000fe2000f8e023f */
[----:B------:R-:W-:Y:S01]  /*14b0*/  IMAD R2, R2, c[0x0][0x22c], RZ ;  /* 0x00008b0002027a24 */ /* 0x000fe200078e02ff */
[----:B------:R-:W-:Y:S01]  /*14c0*/  USHF.R.S32.HI UR6, URZ, 0x1f, UR5 ;  /* 0x0000001f3f067899 */ /* 0x000fe20008011405 */
[----:B-1----:R-:W-:-:S04]  /*14d0*/  SHF.R.S32.HI R16, RZ, 0x1f, R16 ;  /* 0x0000001fff107819 */ /* 0x002fc80000011410 */
[----:B------:R-:W-:-:S04]  /*14e0*/  LEA.HI R16, R16, R17, RZ, 0x5 ;  /* 0x0000001110107211 */ /* 0x000fc800078f28ff */
[----:B------:R-:W-:Y:S01]  /*14f0*/  SHF.R.S32.HI R16, RZ, 0x5, R16 ;  /* 0x00000005ff107819 */ /* 0x000fe20000011410 */
[----:B------:R-:W-:Y:S02]  /*1500*/  USHF.L.U32 UR9, UR10, 0x6, URZ ;  /* 0x000000060a097899 */ /* 0x000fe4000800063f */
[----:B------:R-:W-:Y:S02]  /*1510*/  UIMAD.WIDE.U32 UR14, UR5, UR4, URZ ;  /* 0x00000004050e72a5 */ /* 0x000fe4000f8e003f */
[----:B------:R-:W-:Y:S02]  /*1520*/  UIMAD UR6, UR6, UR4, URZ ;  /* 0x00000004060672a4 */ /* 0x000fe4000f8e023f */
[----:B------:R-:W-:Y:S02]  /*1530*/  USHF.R.S32.HI UR4, URZ, 0x1f, UR9 ;  /* 0x0000001f3f047899 */ /* 0x000fe40008011409 */
[----:B------:R-:W-:-:S04]  /*1540*/  UIMAD UR6, UR8, UR5, UR6 ;  /* 0x00000005080672a4 */ /* 0x000fc8000f8e0206 */
[----:B------:R-:W-:Y:S01]  /*1550*/  UIADD3 UR6, UR15, UR6, URZ ;  /* 0x000000060f067290 */ /* 0x000fe2000fffe03f */
[----:B------:R-:W-:Y:S01]  /*1560*/  CS2R R94, SRZ ;  /* 0x00000000005e7805 */ /* 0x000fe2000001ff00 */
        /* <DEDUP_REMOVED lines=30> */
[----:B--2---:R-:W-:Y:S01]  /*1750*/  SHF.L.U32 R213, R19, 0x1, RZ ;  /* 0x0000000113d57819 */ /* 0x004fe200000006ff */
[----:B------:R-:W-:Y:S01]  /*1760*/  @P5 BAR.SYNC.DEFER_BLOCKING 0x0 ;  /* 0x0000000000005b1d */ /* 0x000fe20000010000 */
[----:B---3--:R-:W-:Y:S01]  /*1770*/  IMAD.SHL.U32 R236, R21, 0x4, RZ ;  /* 0x0000000415ec7824 */ /* 0x008fe200078e00ff */
[----:B------:R-:W-:-:S04]  /*1780*/  IADD3 R3, R19, 0x2000, RZ ;  /* 0x0000200013037810 */ /* 0x000fc80007ffe0ff */
[----:B------:R-:W-:Y:S01]  /*1790*/  @!PT LDS RZ, [RZ] ;  /* 0x00000000fffff984 */ /* 0x000fe20000000800 */
[----:B------:R-:W-:Y:S01]  /*17a0*/  @!PT LDS RZ, [RZ] ;  /* 0x00000000fffff984 */ /* 0x000fe20000000800 */
[----:B------:R-:W-:Y:S01]  /*17b0*/  @!PT LDS RZ, [RZ] ;  /* 0x00000000fffff984 */ /* 0x000fe20000000800 */
[----:B------:R1:W-:Y:S04]  /*17c0*/  LDGSTS.E.BYPASS.LTC128B.128 [R213+0x10000], [R6.64] ;  /* 0x1000000006d57fae */ /* 0x0003e8000b901d50 */
[----:B------:R1:W-:Y:S01]  /*17d0*/  LDGSTS.E.BYPASS.LTC128B.128 [R213+0x12000], [R6.64+0x80] ;  /* 0x1200008006d57fae */ /* 0x0003e2000b901d50 */
[----:B------:R-:W-:-:S03]  /*17e0*/  SEL R3, R3, R19, !P0 ;  /* 0x0000001303037207 */ /* 0x000fc60004000000 */
[----:B------:R2:W-:Y:S02]  /*17f0*/  LDGSTS.E.BYPASS.LTC128B.128 [R213+0x11000], [R14.64] ;  /* 0x110000000ed57fae */ /* 0x0005e4000b901d50 */
[----:B------:R-:W-:Y:S02]  /*1800*/  IMAD.SHL.U32 R212, R3, 0x2, RZ ;  /* 0x0000000203d47824 */ /* 0x000fe400078e00ff */
[----:B------:R2:W-:Y:S04]  /*1810*/  LDGSTS.E.BYPASS.LTC128B.128 [R213+0x13000], [R14.64+0x80] ;  /* 0x130000800ed57fae */ /* 0x0005e8000b901d50 */
[----:B------:R-:W0:Y:S04]  /*1820*/  LDGDEPBAR ;  /* 0x00000000000079af */ /* 0x000e280000000000 */
[----:B------:R2:W-:Y:S04]  /*1830*/  LDGSTS.E.BYPASS.LTC128B.128 [R213+0x8000], [R208.64] ;  /* 0x08000000d0d57fae */ /* 0x0005e8000b901d50 */
[----:B------:R2:W-:Y:S04]  /*1840*/  LDGSTS.E.BYPASS.LTC128B.128 [R213+0xa000], [R208.64+0x80] ;  /* 0x0a000080d0d57fae */ /* 0x0005e8000b901d50 */
[----:B------:R2:W-:Y:S01]  /*1850*/  LDGSTS.E.BYPASS.LTC128B.128 [R213+0x9000], [R12.64] ;  /* 0x090000000cd57fae */ /* 0x0005e2000b901d50 */
[----:B-1----:R-:W-:-:S03]  /*1860*/  IADD3 R6, P1, R236, R225, RZ ;  /* 0x000000e1ec067210 */ /* 0x002fc60007f3e0ff */
[----:B------:R2:W-:Y:S01]  /*1870*/  LDGSTS.E.BYPASS.LTC128B.128 [R213+0xb000], [R12.64+0x80] ;  /* 0x0b0000800cd57fae */ /* 0x0005e2000b901d50 */
[----:B------:R-:W-:-:S03]  /*1880*/  IADD3.X R7, R237, R224, RZ, P1, !PT ;  /* 0x000000e0ed077210 */ /* 0x000fc60000ffe4ff */
[----:B------:R2:W-:Y:S04]  /*1890*/  LDGSTS.E.BYPASS.LTC128B.128 [R212], [R210.64] ;  /* 0x00000000d2d47fae */ /* 0x0005e8000b901d50 */
[----:B------:R2:W-:Y:S04]  /*18a0*/  LDGSTS.E.BYPASS.LTC128B.128 [R212+0x2000], [R210.64+0x80] ;  /* 0x02000080d2d47fae */ /* 0x0005e8000b901d50 */
[----:B------:R1:W-:Y:S04]  /*18b0*/  LDGSTS.E.BYPASS.LTC128B.128 [R212+0x1000], [R10.64] ;  /* 0x010000000ad47fae */ /* 0x0003e8000b901d50 */
[----:B------:R1:W-:Y:S04]  /*18c0*/  LDGSTS.E.BYPASS.LTC128B.128 [R212+0x3000], [R10.64+0x80] ;  /* 0x030000800ad47fae */ /* 0x0003e8000b901d50 */
[----:B------:R3:W-:Y:S04]  /*18d0*/  LDGSTS.E.BYPASS.LTC128B.128 [R213+0xc000], [R4.64] ;  /* 0x0c00000004d57fae */ /* 0x0007e8000b901d50 */
[----:B------:R3:W-:Y:S04]  /*18e0*/  LDGSTS.E.BYPASS.LTC128B.128 [R213+0xe000], [R4.64+0x80] ;  /* 0x0e00008004d57fae */ /* 0x0007e8000b901d50 */
[----:B------:R1:W-:Y:S04]  /*18f0*/  LDGSTS.E.BYPASS.LTC128B.128 [R213+0xd000], [R8.64] ;  /* 0x0d00000008d57fae */ /* 0x0003e8000b901d50 */
[----:B------:R1:W-:Y:S04]  /*1900*/  LDGSTS.E.BYPASS.LTC128B.128 [R213+0xf000], [R8.64+0x80] ;  /* 0x0f00008008d57fae */ /* 0x0003e8000b901d50 */
[----:B------:R-:W0:Y:S04]  /*1910*/  LDGDEPBAR ;  /* 0x00000000000079af */ /* 0x000e280000000000 */
[----:B------:R1:W5:Y:S04]  /*1920*/  LDG.E R220, [R6.64] ;  /* 0x0000001006dc7981 */ /* 0x000368000c1e1900 */
[----:B------:R1:W5:Y:S01]  /*1930*/  LDG.E R219, [R6.64+0x20] ;  /* 0x0000201006db7981 */ /* 0x000362000c1e1900 */
[----:B------:R-:W-:Y:S01]  /*1940*/  ISETP.NE.U32.AND P1, PT, RZ, c[0x0][0x240], PT ;  /* 0x00009000ff007a0c */ /* 0x000fe20003f25070 */
[----:B----4-:R-:W-:-:S02]  /*1950*/  IMAD R3, R16, UR10, R18 ;  /* 0x0000000a10037c24 */ /* 0x010fc4000f8e0212 */
[----:B---3--:R-:W-:Y:S01]  /*1960*/  IMAD.WIDE R4, R0, 0x80, RZ ;  /* 0x0000008000047825 */ /* 0x008fe200078e02ff */
[----:B------:R-:W-:-:S04]  /*1970*/  DEPBAR.LE SB0, 0x1 ;  /* 0x000080400000791a */ /* 0x000fc80000000000 */
[----:B-1----:R-:W1:Y:S04]  /*1980*/  S2R R7, SR_CTAID.X ;  /* 0x0000000000077919 */ /* 0x002e680000002500 */
[----:B------:R-:W-:Y:S01]  /*1990*/  BAR.SYNC.DEFER_BLOCKING 0x0 ;  /* 0x0000000000007b1d */ /* 0x000fe20000010000 */
[----:B------:R-:W-:Y:S02]  /*19a0*/  ISETP.NE.AND.EX P1, PT, RZ, c[0x0][0x244], PT, P1 ;  /* 0x00009100ff007a0c */ /* 0x000fe40003f25310 */
[----:B------:R-:W-:Y:S02]  /*19b0*/  SHF.R.S32.HI R6, RZ, 0x1f, R2 ;  /* 0x0000001fff067819 */ /* 0x000fe40000011402 */
[----:B------:R-:W-:Y:S02]  /*19c0*/  SEL R9, R4, RZ, P1 ;  /* 0x000000ff04097207 */ /* 0x000fe40000800000 */
[----:B------:R-:W-:Y:S01]  /*19d0*/  SEL R8, R5, RZ, P1 ;  /* 0x000000ff05087207 */ /* 0x000fe20000800000 */
[----:B------:R-:W-:Y:S01]  /*19e0*/  IMAD.U32 R5, RZ, RZ, UR7 ;  /* 0x00000007ff057e24 */ /* 0x000fe2000f8e00ff */
[----:B------:R-:W-:-:S02]  /*19f0*/  MOV R4, UR11 ;  /* 0x0000000b00047c02 */ /* 0x000fc40008000f00 */
[----:B------:R-:W-:Y:S02]  /*1a00*/  IADD3 R2, P2, P1, R3, UR9, R2 ;  /* 0x0000000903027c10 */ /* 0x000fe4000f95e002 */
[----:B------:R-:W-:Y:S01]  /*1a10*/  SHF.R.S32.HI R3, RZ, 0x1f, R3 ;  /* 0x0000001fff037819 */ /* 0x000fe20000011403 */
[----:B-1----:R-:W-:-:S04]  /*1a20*/  IMAD.WIDE.U32 R10, R7, c[0x0][0x3d8], RZ ;  /* 0x0000f600070a7a25 */ /* 0x002fc800078e00ff */
[----:B------:R-:W-:Y:S01]  /*1a30*/  IMAD R7, R7, c[0x0][0x3dc], R11 ;  /* 0x0000f70007077a24 */ /* 0x000fe200078e020b */
[----:B------:R-:W-:Y:S01]  /*1a40*/  SEL R10, R10, RZ, P5 ;  /* 0x000000ff0a0a7207 */ /* 0x000fe20002800000 */
[----:B------:R-:W-:Y:S01]  /*1a50*/  IMAD.WIDE R4, R0, c[0x0][0x224], R4 ;  /* 0x0000890000047a25 */ /* 0x000fe200078e0204 */
[----:B------:R-:W-:Y:S01]  /*1a60*/  IADD3.X R3, R3, UR4, R6, P2, P1 ;  /* 0x0000000403037c10 */ /* 0x000fe200097e2406 */
[----:B------:R2:W1:Y:S01]  /*1a70*/  LDSM.16.M88.4 R104, [R188+0x10000] ;  /* 0x01000000bc68783b */ /* 0x0004620000000200 */
[----:B------:R-:W-:Y:S02]  /*1a80*/  IADD3 R2, P1, R10, R2, RZ ;  /* 0x000000020a027210 */ /* 0x000fe40007f3e0ff */
[----:B------:R-:W-:Y:S01]  /*1a90*/  SEL R6, R7, RZ, P5 ;  /* 0x000000ff07067207 */ /* 0x000fe20002800000 */
[----:B------:R2:W3:Y:S01]  /*1aa0*/  LDSM.16.M88.4 R108, [R188+0x10800] ;  /* 0x01080000bc6c783b */ /* 0x0004e20000000200 */
[----:B------:R-:W-:Y:S02]  /*1ab0*/  IADD3 R0, P2, R4, R9, RZ ;  /* 0x0000000904007210 */ /* 0x000fe40007f5e0ff */
[----:B------:R-:W-:Y:S01]  /*1ac0*/  IADD3.X R3, R6, R3, RZ, P1, !PT ;  /* 0x0000000306037210 */ /* 0x000fe20000ffe4ff */
[----:B------:R2:W4:Y:S01]  /*1ad0*/  LDSM.16.M88.4 R112, [R189+0x10000] ;  /* 0x01000000bd70783b */ /* 0x0005220000000200 */
[----:B------:R-:W-:Y:S01]  /*1ae0*/  IADD3 R6, -R223, c[0x0][0x214], R52 ;  /* 0x00008500df067a10 */ /* 0x000fe20007ffe134 */
[----:B------:R-:W-:-:S02]  /*1af0*/  IMAD.X R4, R5, 0x1, R8, P2 ;  /* 0x0000000105047824 */ /* 0x000fc400010e0608 */
[C---:B------:R-:W-:Y:S01]  /*1b00*/  IMAD R5, R0.reuse, UR6, RZ ;  /* 0x0000000600057c24 */ /* 0x040fe2000f8e02ff */
[----:B------:R2:W1:Y:S01]  /*1b10*/  LDSM.16.M88.4 R116, [R189+0x10800] ;  /* 0x01080000bd74783b */ /* 0x0004620000000200 */
[----:B------:R-:W-:Y:S01]  /*1b20*/  IMAD.WIDE.U32 R2, R0, UR14, R2 ;  /* 0x0000000e00027c25 */ /* 0x000fe2000f8e0002 */
[----:B------:R-:W-:Y:S02]  /*1b30*/  IADD3 R0, R6, -c[0x0][0x2e8], RZ ;  /* 0x8000ba0006007a10 */ /* 0x000fe40007ffe0ff */
[----:B------:R2:W1:Y:S01]  /*1b40*/  LDSM.16.M88.4 R120, [R190+0x10000] ;  /* 0x01000000be78783b */ /* 0x0004620000000200 */
[----:B------:R-:W-:Y:S01]  /*1b50*/  IMAD R4, R4, UR14, R5 ;  /* 0x0000000e04047c24 */ /* 0x000fe2000f8e0205 */
[----:B------:R-:W-:Y:S02]  /*1b60*/  SHF.R.S32.HI R5, RZ, 0x1f, R0 ;  /* 0x0000001fff057819 */ /* 0x000fe40000011400 */
[----:B------:R2:W1:Y:S02]  /*1b70*/  LDSM.16.M88.4 R124, [R190+0x10800] ;  /* 0x01080000be7c783b */ /* 0x0004640000000200 */
[----:B------:R-:W-:-:S02]  /*1b80*/  LEA.HI R5, R5, R0, RZ, 0x6 ;  /* 0x0000000005057211 */ /* 0x000fc400078f30ff */
[----:B------:R2:W1:Y:S02]  /*1b90*/  LDSM.16.M88.4 R128, [R203+0x10000] ;  /* 0x01000000cb80783b */ /* 0x0004640000000200 */
[----:B------:R-:W-:Y:S02]  /*1ba0*/  SHF.R.S32.HI R232, RZ, 0x6, R5 ;  /* 0x00000006ffe87819 */ /* 0x000fe40000011405 */
[----:B------:R-:W-:Y:S01]  /*1bb0*/  IADD3 R4, R3, R4, RZ ;  /* 0x0000000403047210 */ /* 0x000fe20007ffe0ff */
[----:B------:R2:W1:Y:S01]  /*1bc0*/  LDSM.16.M88.4 R132, [R203+0x10800] ;  /* 0x01080000cb84783b */ /* 0x0004620000000200 */
[C---:B------:R-:W-:Y:S02]  /*1bd0*/  LEA R206, P1, R2.reuse, c[0x0][0x350], 0x2 ;  /* 0x0000d40002ce7a11 */ /* 0x040fe400078210ff */
[----:B------:R-:W-:Y:S01]  /*1be0*/  IMNMX R232, RZ, R232, !PT ;  /* 0x000000e8ffe87217 */ /* 0x000fe20007800200 */
[----:B------:R2:W1:Y:S01]  /*1bf0*/  LDSM.16.M88.4 R136, [R188+0x12000] ;  /* 0x01200000bc88783b */ /* 0x0004620000000200 */
[----:B------:R-:W-:-:S02]  /*1c00*/  LEA.HI.X R207, R2, c[0x0][0x354], R4, 0x2, P1 ;  /* 0x0000d50002cf7a11 */ /* 0x000fc400008f1404 */
[----:B------:R-:W-:Y:S01]  /*1c10*/  ISETP.LT.AND P1, PT, R232, UR12, PT ;  /* 0x0000000ce8007c0c */ /* 0x000fe2000bf21270 */
[----:B------:R2:W1:Y:S01]  /*1c20*/  LDSM.16.M88.4 R140, [R188+0x12800] ;  /* 0x01280000bc8c783b */ /* 0x0004620000000200 */
[----:B------:R-:W-:-:S03]  /*1c30*/  IADD3 R0, R20, UR11, RZ ;  /* 0x0000000b14007c10 */ /* 0x000fc6000fffe0ff */
[----:B------:R2:W1:Y:S01]  /*1c40*/  LDSM.16.M88.4 R144, [R189+0x12000] ;  /* 0x01200000bd90783b */ /* 0x0004620000000200 */
[----:B------:R-:W-:-:S03]  /*1c50*/  CS2R R20, SRZ ;  /* 0x0000000000147805 */ /* 0x000fc6000001ff00 */
[----:B------:R2:W1:Y:S01]  /*1c60*/  LDSM.16.M88.4 R148, [R189+0x12800] ;  /* 0x01280000bd94783b */ /* 0x0004620000000200 */
[----:B------:R-:W-:-:S03]  /*1c70*/  IMAD.WIDE R2, R0, R53, c[0x0][0x3c8] ;  /* 0x0000f20000027625 */ /* 0x000fc600078e0235 */
[----:B------:R2:W1:Y:S04]  /*1c80*/  LDSM.16.M88.4 R152, [R190+0x12000] ;  /* 0x01200000be98783b */ /* 0x0004680000000200 */
[----:B------:R2:W1:Y:S04]  /*1c90*/  LDSM.16.M88.4 R156, [R190+0x12800] ;  /* 0x01280000be9c783b */ /* 0x0004680000000200 */
[----:B------:R2:W1:Y:S04]  /*1ca0*/  LDSM.16.M88.4 R160, [R203+0x12000] ;  /* 0x01200000cba0783b */ /* 0x0004680000000200 */
[----:B------:R2:W1:Y:S01]  /*1cb0*/  LDSM.16.M88.4 R164, [R203+0x12800] ;  /* 0x01280000cba4783b */ /* 0x0004620000000200 */
[----:B------:R-:W-:Y:S05]  /*1cc0*/  @!P1 BRA `(.L_x_51) ;  /* 0x0000267000009947 */ /* 0x000fea0003800000 */
[----:B---34-:R-:W3:Y:S01]  /*1cd0*/  LDL R11, [R1+0x18] ;  /* 0x00001800010b7983 */ /* 0x018ee20000100800 */
[----:B------:R-:W-:Y:S01]  /*1ce0*/  IMAD.MOV.U32 R222, RZ, RZ, R2 ;  /* 0x000000ffffde7224 */ /* 0x000fe200078e0002 */
[----:B------:R-:W-:Y:S01]  /*1cf0*/  IADD3 R0, R202, 0x2000, RZ ;  /* 0x00002000ca007810 */ /* 0x000fe20007ffe0ff */
[----:B------:R-:W-:Y:S01]  /*1d00*/  IMAD.MOV.U32 R201, RZ, RZ, 0x20 ;  /* 0x00000020ffc97424 */ /* 0x000fe200078e00ff */
[----:B------:R-:W-:Y:S01]  /*1d10*/  IADD3 R2, R204, 0x2000, RZ ;  /* 0x00002000cc027810 */ /* 0x000fe20007ffe0ff */
[----:B------:R-:W-:Y:S01]  /*1d20*/  IMAD.MOV.U32 R192, RZ, RZ, 0x40 ;  /* 0x00000040ffc07424 */ /* 0x000fe200078e00ff */
[----:B------:R-:W-:Y:S01]  /*1d30*/  SEL R0, R0, R202, !P0 ;  /* 0x000000ca00007207 */ /* 0x000fe20004000000 */
[----:B------:R-:W-:Y:S01]  /*1d40*/  IMAD.MOV.U32 R221, RZ, RZ, R3 ;  /* 0x000000ffffdd7224 */ /* 0x000fe200078e0003 */
[----:B------:R-:W-:Y:S01]  /*1d50*/  SEL R2, R2, R204, !P0 ;  /* 0x000000cc02027207 */ /* 0x000fe20004000000 */
[----:B------:R-:W-:Y:S01]  /*1d60*/  IMAD.MOV.U32 R95, RZ, RZ, RZ ;  /* 0x000000ffff5f7224 */ /* 0x000fe200078e00ff */
[----:B------:R-:W-:Y:S01]  /*1d70*/  IADD3 R239, R52, c[0x0][0x214], RZ ;  /* 0x0000850034ef7a10 */ /* 0x000fe20007ffe0ff */
[----:B------:R-:W-:-:S02]  /*1d80*/  IMAD.SHL.U32 R184, R0, 0x2, RZ ;  /* 0x0000000200b87824 */ /* 0x000fc400078e00ff */
[----:B------:R-:W-:Y:S01]  /*1d90*/  IMAD.SHL.U32 R187, R2, 0x2, RZ ;  /* 0x0000000202bb7824 */ /* 0x000fe200078e00ff */
[----:B------:R-:W-:Y:S02]  /*1da0*/  IADD3 R239, -R223, 0x40, R239 ;  /* 0x00000040dfef7810 */ /* 0x000fe40007ffe1ef */
[----:B---3--:R-:W-:-:S05]  /*1db0*/  R2P PR, R11, 0x6 ;  /* 0x000000060b007804 */ /* 0x008fca0000000000 */
[----:B------:R-:W-:Y:S02]  /*1dc0*/  SEL R201, R201, 0xffffffe0, !P1 ;  /* 0xffffffe0c9c97807 */ /* 0x000fe40004800000 */
[----:B------:R-:W-:Y:S02]  /*1dd0*/  SEL R192, R192, 0xffffffc0, !P2 ;  /* 0xffffffc0c0c07807 */ /* 0x000fe40005000000 */
[----:B------:R-:W-:Y:S01]  /*1de0*/  IMAD.MOV.U32 R0, RZ, RZ, c[0x0][0x22c] ;  /* 0x00008b00ff007624 */ /* 0x000fe200078e00ff */
[----:B------:R-:W-:Y:S01]  /*1df0*/  SHF.L.U32 R193, R204, 0x1, RZ ;  /* 0x00000001ccc17819 */ /* 0x000fe200000006ff */
[C---:B------:R-:W-:Y:S01]  /*1e00*/  IMAD.IADD R196, R194.reuse, 0x1, R201 ;  /* 0x00000001c2c47824 */ /* 0x040fe200078e02c9 */
[----:B------:R-:W-:Y:S01]  /*1e10*/  IADD3 R199, R194, R192, RZ ;  /* 0x000000c0c2c77210 */ /* 0x000fe20007ffe0ff */
[----:B------:R-:W-:Y:S01]  /*1e20*/  IMAD R0, R0, c[0x0][0x1c0], RZ ;  /* 0x0000700000007a24 */ /* 0x000fe200078e02ff */
[----:B------:R-:W-:Y:S01]  /*1e30*/  IADD3 R198, R192, R193, RZ ;  /* 0x000000c1c0c67210 */ /* 0x000fe20007ffe0ff */
[----:B------:R-:W-:Y:S02]  /*1e40*/  IMAD.IADD R195, R201, 0x1, R193 ;  /* 0x00000001c9c37824 */ /* 0x000fe400078e02c1 */
[C---:B------:R-:W-:Y:S01]  /*1e50*/  IMAD.SHL.U32 R214, R0.reuse, 0x8, RZ ;  /* 0x0000000800d67824 */ /* 0x040fe200078e00ff */
[----:B------:R-:W-:Y:S01]  /*1e60*/  SHF.L.U32 R240, R0, 0x4, RZ ;  /* 0x0000000400f07819 */ /* 0x000fe200000006ff */
[C---:B------:R-:W-:Y:S01]  /*1e70*/  IMAD.IADD R200, R192.reuse, 0x1, R196 ;  /* 0x00000001c0c87824 */ /* 0x040fe200078e02c4 */
[----:B------:R-:W-:-:S02]  /*1e80*/  IADD3 R197, R192, R195, RZ ;  /* 0x000000c3c0c57210 */ /* 0x000fc40007ffe0ff */
[C---:B------:R-:W-:Y:S02]  /*1e90*/  IADD3 R249, R240.reuse, 0x40, RZ ;  /* 0x00000040f0f97810 */ /* 0x040fe40007ffe0ff */
[C---:B------:R-:W-:Y:S02]  /*1ea0*/  IADD3 R250, R240.reuse, 0x20, RZ ;  /* 0x00000020f0fa7810 */ /* 0x040fe40007ffe0ff */
[----:B------:R-:W-:Y:S01]  /*1eb0*/  IADD3 R248, R240, 0x60, RZ ;  /* 0x00000060f0f87810 */ /* 0x000fe20007ffe0ff */
[C---:B------:R-:W-:Y:S01]  /*1ec0*/  IMAD.IADD R242, R214.reuse, 0x1, R249 ;  /* 0x00000001d6f27824 */ /* 0x040fe200078e02f9 */
[C---:B------:R-:W-:Y:S02]  /*1ed0*/  IADD3 R243, R214.reuse, R250, RZ ;  /* 0x000000fad6f37210 */ /* 0x040fe40007ffe0ff */
[C---:B------:R-:W-:Y:S02]  /*1ee0*/  IADD3 R241, R214.reuse, R248, RZ ;  /* 0x000000f8d6f17210 */ /* 0x040fe40007ffe0ff */
[C---:B------:R-:W-:Y:S01]  /*1ef0*/  IADD3 R3, R214.reuse, R242, RZ ;  /* 0x000000f2d6037210 */ /* 0x040fe20007ffe0ff */
[----:B------:R-:W-:-:S02]  /*1f00*/  IMAD.IADD R4, R214, 0x1, R243 ;  /* 0x00000001d6047824 */ /* 0x000fc400078e02f3 */
[C---:B------:R-:W-:Y:S02]  /*1f10*/  IMAD.IADD R2, R214.reuse, 0x1, R241 ;  /* 0x00000001d6027824 */ /* 0x040fe400078e02f1 */
[C---:B------:R-:W-:Y:S01]  /*1f20*/  IMAD.IADD R229, R214.reuse, 0x1, R3 ;  /* 0x00000001d6e57824 */ /* 0x040fe200078e0203 */
[C---:B------:R-:W-:Y:S02]  /*1f30*/  IADD3 R231, R214.reuse, R4, RZ ;  /* 0x00000004d6e77210 */ /* 0x040fe40007ffe0ff */
[C---:B------:R-:W-:Y:S02]  /*1f40*/  IADD3 R227, R214.reuse, R2, RZ ;  /* 0x00000002d6e37210 */ /* 0x040fe40007ffe0ff */
[C---:B------:R-:W-:Y:S01]  /*1f50*/  IADD3 R228, R214.reuse, R229, RZ ;  /* 0x000000e5d6e47210 */ /* 0x040fe20007ffe0ff */
[C---:B------:R-:W-:Y:S02]  /*1f60*/  IMAD.IADD R230, R214.reuse, 0x1, R231 ;  /* 0x00000001d6e67824 */ /* 0x040fe400078e02e7 */
[C---:B------:R-:W-:Y:S01]  /*1f70*/  IMAD.IADD R226, R214.reuse, 0x1, R227 ;  /* 0x00000001d6e27824 */ /* 0x040fe200078e02e3 */
[C---:B------:R-:W-:Y:S01]  /*1f80*/  IADD3 R234, R214.reuse, R228, RZ ;  /* 0x000000e4d6ea7210 */ /* 0x040fe20007ffe0ff */
[----:B------:R-:W-:-:S02]  /*1f90*/  IMAD.IADD R235, R214, 0x1, R230 ;  /* 0x00000001d6eb7824 */ /* 0x000fc400078e02e6 */
[----:B------:R-:W-:Y:S02]  /*1fa0*/  IMAD.IADD R233, R214, 0x1, R226 ;  /* 0x00000001d6e97824 */ /* 0x000fe400078e02e2 */
.L_x_54:
[----:B------:R-:W0:Y:S01]  /*1fb0*/  LDGDEPBAR ;  /* 0x00000000000079af */ /* 0x000e220000000000 */
[C---:B------:R-:W-:Y:S01]  /*1fc0*/  IMAD.IADD R0, R187.reuse, 0x1, R201 ;  /* 0x00000001bb007824 */ /* 0x040fe200078e02c9 */
[----:B-----5:R-:W-:Y:S01]  /*1fd0*/  FSETP.NEU.FTZ.AND P0, PT, R220, -INF , PT ;  /* 0xff800000dc00780b */ /* 0x020fe20003f1d000 */
[--C-:B------:R-:W-:Y:S01]  /*1fe0*/  IMAD.IADD R3, R187, 0x1, R192.reuse ;  /* 0x00000001bb037824 */ /* 0x100fe200078e02c0 */
[C---:B------:R-:W-:Y:S01]  /*1ff0*/  ISETP.GT.AND P4, PT, R205.reuse, R232, PT ;  /* 0x000000e8cd00720c */ /* 0x040fe20003f84270 */
[----:B------:R-:W-:Y:S02]  /*2000*/  IMAD.IADD R2, R0, 0x1, R192 ;  /* 0x0000000100027824 */ /* 0x000fe400078e02c0 */
[----:B------:R-:W-:Y:S04]  /*2010*/  IMAD.MOV.U32 R170, RZ, RZ, c[0x0][0x1c0] ;  /* 0x00007000ffaa7624 */ /* 0x000fe800078e00ff */
[----:B------:R-:W-:Y:S04]  /*2020*/  IMAD R170, R170, c[0x0][0x22c], RZ ;  /* 0x00008b00aaaa7a24 */ /* 0x000fe800078e02ff */
[----:B------:R-:W-:Y:S01]  /*2030*/  IMAD.U32 R170, R170, -0x40, RZ ;  /* 0xffffffc0aaaa7824 */ /* 0x000fe200078e00ff */
[----:B------:R-:W-:Y:S04]  /*2040*/  DEPBAR.LE SB0, 0x0 ;  /* 0x000080000000791a */ /* 0x000fe80000000000 */
[----:B------:R-:W-:Y:S08]  /*2050*/  BAR.SYNC.DEFER_BLOCKING 0x0 ;  /* 0x0000000000007b1d */ /* 0x000ff00000010000 */
[----:B------:R-:W-:Y:S08]  /*2060*/  LDSM.16.M88.4 R16, [R187] ;  /* 0x00000000bb10783b */ /* 0x000ff00000000200 */
[----:B------:R-:W3:Y:S08]  /*2070*/  LDSM.16.M88.4 R8, [R188+0xc000] ;  /* 0x00c00000bc08783b */ /* 0x000ef00000000200 */
[----:B------:R-:W4:Y:S08]  /*2080*/  LDSM.16.M88.4 R52, [R188+0xc800] ;  /* 0x00c80000bc34783b */ /* 0x000f300000000200 */
[----:B------:R-:W-:Y:S08]  /*2090*/  LDSM.16.M88.4 R56, [R0] ;  /* 0x000000000038783b */ /* 0x000ff00000000200 */
[----:B------:R-:W2:Y:S08]  /*20a0*/  LDSM.16.M88.4 R60, [R189+0xc000] ;  /* 0x00c00000bd3c783b */ /* 0x000eb00000000200 */
[----:B------:R-:W1:Y:S01]  /*20b0*/  LDSM.16.M88.4 R64, [R189+0xc800] ;  /* 0x00c80000bd40783b */ /* 0x000e620000000200 */
[C---:B---3--:R-:W-:Y:S07]  /*20c0*/  HMMA.16816.F32 R4, R16.reuse, R8, RZ ;  /* 0x000000081004723c */ /* 0x048fee00000018ff */
[----:B------:R-:W-:Y:S01]  /*20d0*/  LDSM.16.M88.4 R100, [R190+0xc000] ;  /* 0x00c00000be64783b */ /* 0x000fe20000000200 */
[C---:B------:R-:W-:Y:S08]  /*20e0*/  HMMA.16816.F32 R8, R16.reuse, R10, RZ ;  /* 0x0000000a1008723c */ /* 0x040ff000000018ff */
[C---:B--2-4-:R-:W-:Y:S08]  /*20f0*/  HMMA.16816.F32 R12, R16.reuse, R52, RZ ;  /* 0x00000034100c723c */ /* 0x054ff000000018ff */
[----:B------:R-:W-:Y:S01]  /*2100*/  HMMA.16816.F32 R16, R16, R54, RZ ;  /* 0x000000361010723c */ /* 0x000fe200000018ff */
[----:B------:R-:W2:Y:S07]  /*2110*/  LDSM.16.M88.4 R52, [R3] ;  /* 0x000000000334783b */ /* 0x000eae0000000200 */
[C---:B------:R-:W-:Y:S08]  /*2120*/  HMMA.16816.F32 R4, R56.reuse, R60, R4 ;  /* 0x0000003c3804723c */ /* 0x040ff00000001804 */
[C---:B------:R-:W-:Y:S01]  /*2130*/  HMMA.16816.F32 R8, R56.reuse, R62, R8 ;  /* 0x0000003e3808723c */ /* 0x040fe20000001808 */
[----:B------:R-:W3:Y:S07]  /*2140*/  LDSM.16.M88.4 R60, [R190+0xc800] ;  /* 0x00c80000be3c783b */ /* 0x000eee0000000200 */
[C---:B-1----:R-:W-:Y:S08]  /*2150*/  HMMA.16816.F32 R12, R56.reuse, R64, R12 ;  /* 0x00000040380c723c */ /* 0x042ff0000000180c */
[----:B------:R-:W-:Y:S01]  /*2160*/  HMMA.16816.F32 R16, R56, R66, R16 ;  /* 0x000000423810723c */ /* 0x000fe20000001810 */
[----:B------:R-:W-:Y:S07]  /*2170*/  LDSM.16.M88.4 R56, [R2] ;  /* 0x000000000238783b */ /* 0x000fee0000000200 */
[C---:B--2---:R-:W-:Y:S01]  /*2180*/  HMMA.16816.F32 R4, R52.reuse, R100, R4 ;  /* 0x000000643404723c */ /* 0x044fe20000001804 */
[----:B------:R-:W1:Y:S07]  /*2190*/  LDSM.16.M88.4 R64, [R191+0xc000] ;  /* 0x00c00000bf40783b */ /* 0x000e6e0000000200 */
[C---:B------:R-:W-:Y:S01]  /*21a0*/  HMMA.16816.F32 R8, R52.reuse, R102, R8 ;  /* 0x000000663408723c */ /* 0x040fe20000001808 */
[----:B------:R-:W2:Y:S07]  /*21b0*/  LDSM.16.M88.4 R100, [R191+0xc800] ;  /* 0x00c80000bf64783b */ /* 0x000eae0000000200 */
[C---:B---3--:R-:W-:Y:S08]  /*21c0*/  HMMA.16816.F32 R12, R52.reuse, R60, R12 ;  /* 0x0000003c340c723c */ /* 0x048ff0000000180c */
[----:B------:R-:W-:Y:S01]  /*21d0*/  HMMA.16816.F32 R16, R52, R62, R16 ;  /* 0x0000003e3410723c */ /* 0x000fe20000001810 */
[----:B------:R-:W-:Y:S08]  /*21e0*/  LDSM.16.M88.4 R52, [R187+0x2000] ;  /* 0x00200000bb34783b */ /* 0x000ff00000000200 */
[----:B------:R-:W3:Y:S01]  /*21f0*/  LDSM.16.M88.4 R60, [R188+0xe000] ;  /* 0x00e00000bc3c783b */ /* 0x000ee20000000200 */
[C---:B-1----:R-:W-:Y:S08]  /*2200*/  HMMA.16816.F32 R4, R56.reuse, R64, R4 ;  /* 0x000000403804723c */ /* 0x042ff00000001804 */
[C---:B------:R-:W-:Y:S01]  /*2210*/  HMMA.16816.F32 R8, R56.reuse, R66, R8 ;  /* 0x000000423808723c */ /* 0x040fe20000001808 */
[----:B------:R-:W1:Y:S07]  /*2220*/  LDSM.16.M88.4 R64, [R188+0xe800] ;  /* 0x00e80000bc40783b */ /* 0x000e6e0000000200 */
[C---:B--2---:R-:W-:Y:S08]  /*2230*/  HMMA.16816.F32 R12, R56.reuse, R100, R12 ;  /* 0x00000064380c723c */ /* 0x044ff0000000180c */
[----:B------:R-:W-:Y:S01]  /*2240*/  HMMA.16816.F32 R16, R56, R102, R16 ;  /* 0x000000663810723c */ /* 0x000fe20000001810 */
[----:B------:R2:W-:Y:S07]  /*2250*/  LDSM.16.M88.4 R56, [R0+0x2000] ;  /* 0x002000000038783b */ /* 0x0005ee0000000200 */
[C---:B---3--:R-:W-:Y:S01]  /*2260*/  HMMA.16816.F32 R4, R52.reuse, R60, R4 ;  /* 0x0000003c3404723c */ /* 0x048fe20000001804 */
[----:B------:R-:W-:Y:S07]  /*2270*/  LDSM.16.M88.4 R100, [R189+0xe800] ;  /* 0x00e80000bd64783b */ /* 0x000fee0000000200 */
[C---:B------:R-:W-:Y:S01]  /*2280*/  HMMA.16816.F32 R8, R52.reuse, R62, R8 ;  /* 0x0000003e3408723c */ /* 0x040fe20000001808 */
[----:B------:R-:W3:Y:S03]  /*2290*/  LDSM.16.M88.4 R60, [R189+0xe000] ;  /* 0x00e00000bd3c783b */ /* 0x000ee60000000200 */
[----:B--2---:R-:W-:Y:S04]  /*22a0*/  IMAD.SHL.U32 R0, R205, 0x40, RZ ;  /* 0x00000040cd007824 */ /* 0x004fe800078e00ff */
[C---:B-1----:R-:W-:Y:S03]  /*22b0*/  HMMA.16816.F32 R12, R52.reuse, R64, R12 ;  /* 0x00000040340c723c */ /* 0x042fe6000000180c */
[C---:B------:R-:W-:Y:S05]  /*22c0*/  ISETP.GE.AND P2, PT, R0.reuse, R239, PT ;  /* 0x000000ef0000720c */ /* 0x040fea0003f46270 */
[----:B------:R-:W-:Y:S01]  /*22d0*/  HMMA.16816.F32 R16, R52, R66, R16 ;  /* 0x000000423410723c */ /* 0x000fe20000001810 */
[----:B------:R-:W-:Y:S08]  /*22e0*/  LDSM.16.M88.4 R52, [R3+0x2000] ;  /* 0x002000000334783b */ /* 0x000ff00000000200 */
[----:B------:R-:W1:Y:S01]  /*22f0*/  LDSM.16.M88.4 R64, [R190+0xe000] ;  /* 0x00e00000be40783b */ /* 0x000e620000000200 */
[C---:B---3--:R-:W-:Y:S08]  /*2300*/  HMMA.16816.F32 R4, R56.reuse, R60, R4 ;  /* 0x0000003c3804723c */ /* 0x048ff00000001804 */
[C---:B------:R-:W-:Y:S01]  /*2310*/  HMMA.16816.F32 R8, R56.reuse, R62, R8 ;  /* 0x0000003e3808723c */ /* 0x040fe20000001808 */
[----:B------:R-:W2:Y:S07]  /*2320*/  LDSM.16.M88.4 R60, [R190+0xe800] ;  /* 0x00e80000be3c783b */ /* 0x000eae0000000200 */
[C---:B------:R-:W-:Y:S08]  /*2330*/  HMMA.16816.F32 R12, R56.reuse, R100, R12 ;  /* 0x00000064380c723c */ /* 0x040ff0000000180c */
[----:B------:R-:W-:Y:S01]  /*2340*/  HMMA.16816.F32 R16, R56, R102, R16 ;  /* 0x000000663810723c */ /* 0x000fe20000001810 */
[----:B------:R3:W-:Y:S07]  /*2350*/  LDSM.16.M88.4 R56, [R2+0x2000] ;  /* 0x002000000238783b */ /* 0x0007ee0000000200 */
[C---:B-1----:R-:W-:Y:S01]  /*2360*/  HMMA.16816.F32 R4, R52.reuse, R64, R4 ;  /* 0x000000403404723c */ /* 0x042fe20000001804 */
[----:B------:R-:W1:Y:S07]  /*2370*/  LDSM.16.M88.4 R100, [R191+0xe000] ;  /* 0x00e00000bf64783b */ /* 0x000e6e0000000200 */
[C---:B------:R-:W-:Y:S04]  /*2380*/  HMMA.16816.F32 R8, R52.reuse, R66, R8 ;  /* 0x000000423408723c */ /* 0x040fe80000001808 */
[----:B---3--:R-:W-:Y:S04]  /*2390*/  @!P2 IADD3 R2, R0, R246, R223 ;  /* 0x000000f60002a210 */ /* 0x008fe80007ffe0df */
[C---:B--2---:R-:W-:Y:S04]  /*23a0*/  HMMA.16816.F32 R12, R52.reuse, R60, R12 ;  /* 0x0000003c340c723c */ /* 0x044fe8000000180c */
[----:B------:R-:W-:Y:S01]  /*23b0*/  @!P2 IADD3 R3, R2, 0x8, RZ ;  /* 0x000000080203a810 */ /* 0x000fe20007ffe0ff */
[----:B------:R-:W-:Y:S02]  /*23c0*/  @!P2 IMAD R0, R238, 0x40, R247 ;  /* 0x00000040ee00a824 */ /* 0x000fe400078e02f7 */
[----:B------:R-:W-:Y:S01]  /*23d0*/  @!P2 IMNMX R61, R2, R223, PT ;  /* 0x000000df023da217 */ /* 0x000fe20003800200 */
[----:B------:R-:W-:Y:S01]  /*23e0*/  HMMA.16816.F32 R16, R52, R62, R16 ;  /* 0x0000003e3410723c */ /* 0x000fe20000001810 */
[----:B------:R-:W2:Y:S02]  /*23f0*/  LDSM.16.M88.4 R52, [R191+0xe800] ;  /* 0x00e80000bf34783b */ /* 0x000ea40000000200 */
[----:B------:R-:W-:Y:S01]  /*2400*/  @!P2 ISETP.GE.AND P1, PT, R0, R61, PT ;  /* 0x0000003d0000a20c */ /* 0x000fe20003f26270 */
[----:B------:R-:W-:Y:S01]  /*2410*/  FMUL.FTZ R60, R220, 1.4426950216293334961 ;  /* 0x3fb8aa3bdc3c7820 */ /* 0x000fe20000410000 */
[----:B------:R-:W-:Y:S01]  /*2420*/  @!P2 IMNMX R3, R3, R223, PT ;  /* 0x000000df0303a217 */ /* 0x000fe20003800200 */
[----:B------:R-:W-:Y:S01]  /*2430*/  FMUL.FTZ R2, R219, 1.4426950216293334961 ;  /* 0x3fb8aa3bdb027820 */ /* 0x000fe20000410000 */
[----:B------:R-:W-:Y:S02]  /*2440*/  @!P2 IADD3 R62, R0, 0x1, RZ ;  /* 0x00000001003ea810 */ /* 0x000fe40007ffe0ff */
[----:B------:R-:W-:Y:S02]  /*2450*/  FSEL R60, R60, RZ, P0 ;  /* 0x000000ff3c3c7208 */ /* 0x000fe40000000000 */
[----:B------:R-:W-:Y:S01]  /*2460*/  @!P2 ISETP.GE.AND P0, PT, R62, R61, PT ;  /* 0x0000003d3e00a20c */ /* 0x000fe20003f06270 */
[C---:B-1----:R-:W-:Y:S08]  /*2470*/  HMMA.16816.F32 R4, R56.reuse, R100, R4 ;  /* 0x000000643804723c */ /* 0x042ff00000001804 */
[C---:B------:R-:W-:Y:S11]  /*2480*/  HMMA.16816.F32 R8, R56.reuse, R102, R8 ;  /* 0x000000663808723c */ /* 0x040ff60000001808 */
[----:B------:R-:W-:Y:S05]  /*2490*/  @!UPT UIADD3 URZ, URZ, URZ, URZ ;  /* 0x0000003f3f3ff290 */ /* 0x000fea000fffe03f */
[----:B------:R-:W-:Y:S01]  /*24a0*/  @!P2 FSEL R4, R4, -INF , !P1 ;  /* 0xff8000000404a808 */ /* 0x000fe20004800000 */
[C---:B--2---:R-:W-:Y:S03]  /*24b0*/  HMMA.16816.F32 R12, R56.reuse, R52, R12 ;  /* 0x00000034380c723c */ /* 0x044fe6000000180c */
[----:B------:R-:W-:Y:S01]  /*24c0*/  @!P2 FSEL R5, R5, -INF , !P0 ;  /* 0xff8000000505a808 */ /* 0x000fe20004000000 */
[--C-:B------:R-:W-:Y:S01]  /*24d0*/  FFMA.FTZ R4, R4, c[0x0][0x23c], -R60.reuse ;  /* 0x00008f0004047a23 */ /* 0x100fe2000001083c */
[----:B------:R-:W-:Y:S02]  /*24e0*/  FSETP.NEU.FTZ.AND P0, PT, R219, -INF , PT ;  /* 0xff800000db00780b */ /* 0x000fe40003f1d000 */
[-C--:B------:R-:W-:Y:S01]  /*24f0*/  @!P2 ISETP.GE.AND P1, PT, R0, R3.reuse, PT ;  /* 0x000000030000a20c */ /* 0x080fe20003f26270 */
[----:B------:R-:W-:Y:S01]  /*2500*/  HMMA.16816.F32 R16, R56, R54, R16 ;  /* 0x000000363810723c */ /* 0x000fe20000001810 */
[----:B------:R1:W-:Y:S03]  /*2510*/  MUFU.EX2 R103, R4 ;  /* 0x0000000400677308 */ /* 0x0003e60000000800 */
[----:B------:R-:W-:Y:S01]  /*2520*/  FFMA.FTZ R5, R5, c[0x0][0x23c], -R60 ;  /* 0x00008f0005057a23 */ /* 0x000fe2000001083c */
[----:B------:R-:W-:Y:S02]  /*2530*/  FSEL R2, R2, RZ, P0 ;  /* 0x000000ff02027208 */ /* 0x000fe40000000000 */
[----:B------:R-:W-:Y:S02]  /*2540*/  @!P2 ISETP.GE.AND P0, PT, R62, R3, PT ;  /* 0x000000033e00a20c */ /* 0x000fe40003f06270 */
[----:B------:R-:W-:Y:S02]  /*2550*/  @!P2 FSEL R6, R6, -INF , !P1 ;  /* 0xff8000000606a808 */ /* 0x000fe40004800000 */
[----:B------:R2:W3:Y:S01]  /*2560*/  MUFU.EX2 R102, R5 ;  /* 0x0000000500667308 */ /* 0x0004e20000000800 */
[----:B------:R-:W-:Y:S02]  /*2570*/  @!P2 FSEL R7, R7, -INF , !P0 ;  /* 0xff8000000707a808 */ /* 0x000fe40004000000 */
[--C-:B------:R-:W-:Y:S03]  /*2580*/  FFMA.FTZ R6, R6, c[0x0][0x23c], -R2.reuse ;  /* 0x00008f0006067a23 */ /* 0x100fe60000010802 */
[----:B------:R-:W-:Y:S04]  /*2590*/  FFMA.FTZ R7, R7, c[0x0][0x23c], -R2 ;  /* 0x00008f0007077a23 */ /* 0x000fe80000010802 */
[----:B------:R-:W-:Y:S01]  /*25a0*/  MUFU.EX2 R169, R6 ;  /* 0x0000000600a97308 */ /* 0x000fe20000000800 */
[----:B-1----:R-:W-:Y:S04]  /*25b0*/  @!P2 IADD3 R4, R0, 0x8, RZ ;  /* 0x000000080004a810 */ /* 0x002fe80007ffe0ff */
[-C--:B------:R-:W-:Y:S05]  /*25c0*/  @!P2 ISETP.GE.AND P0, PT, R4, R61.reuse, PT ;  /* 0x0000003d0400a20c */ /* 0x080fea0003f06270 */
[----:B------:R-:W-:Y:S01]  /*25d0*/  MUFU.EX2 R168, R7 ;  /* 0x0000000700a87308 */ /* 0x000fe20000000800 */
[----:B------:R-:W-:Y:S02]  /*25e0*/  @!P2 FSEL R8, R8, -INF , !P0 ;  /* 0xff8000000808a808 */ /* 0x000fe40004000000 */
[----:B--2---:R-:W-:Y:S03]  /*25f0*/  @!P2 IADD3 R5, R0, 0x9, RZ ;  /* 0x000000090005a810 */ /* 0x004fe60007ffe0ff */
[--C-:B------:R-:W-:Y:S01]  /*2600*/  FFMA.FTZ R8, R8, c[0x0][0x23c], -R60.reuse ;  /* 0x00008f0008087a23 */ /* 0x100fe2000001083c */
[----:B------:R-:W-:Y:S03]  /*2610*/  @!P2 ISETP.GE.AND P0, PT, R5, R61, PT ;  /* 0x0000003d0500a20c */ /* 0x000fe60003f06270 */
[----:B------:R-:W-:Y:S01]  /*2620*/  MUFU.EX2 R67, R8 ;  /* 0x0000000800437308 */ /* 0x000fe20000000800 */
[----:B------:R-:W-:Y:S02]  /*2630*/  @!P2 FSEL R9, R9, -INF , !P0 ;  /* 0xff8000000909a808 */ /* 0x000fe40004000000 */
[-C--:B------:R-:W-:Y:S02]  /*2640*/  @!P2 ISETP.GE.AND P0, PT, R4, R3.reuse, PT ;  /* 0x000000030400a20c */ /* 0x080fe40003f06270 */
[----:B------:R-:W-:Y:S01]  /*2650*/  @!P2 IADD3 R4, R0, 0x10, RZ ;  /* 0x000000100004a810 */ /* 0x000fe20007ffe0ff */
[----:B------:R-:W-:Y:S01]  /*2660*/  FFMA.FTZ R9, R9, c[0x0][0x23c], -R60 ;  /* 0x00008f0009097a23 */ /* 0x000fe2000001083c */
[----:B------:R-:W-:Y:S02]  /*2670*/  @!P2 FSEL R10, R10, -INF , !P0 ;  /* 0xff8000000a0aa808 */ /* 0x000fe40004000000 */
[----:B------:R-:W-:Y:S01]  /*2680*/  @!P2 ISETP.GE.AND P0, PT, R5, R3, PT ;  /* 0x000000030500a20c */ /* 0x000fe20003f06270 */
[----:B------:R-:W1:Y:S01]  /*2690*/  MUFU.EX2 R66, R9 ;  /* 0x0000000900427308 */ /* 0x000e620000000800 */
        /* <DEDUP_REMOVED lines=12> */
[----:B------:R-:W2:Y:S01]  /*2760*/  MUFU.EX2 R100, R11 ;  /* 0x0000000b00647308 */ /* 0x000ea20000000800 */
[----:B------:R-:W-:Y:S01]  /*2770*/  @!P2 FSEL R14, R14, -INF , !P0 ;  /* 0xff8000000e0ea808 */ /* 0x000fe20004000000 */
[----:B------:R-:W-:Y:S01]  /*2780*/  FFMA.FTZ R13, R13, c[0x0][0x23c], -R60 ;  /* 0x00008f000d0d7a23 */ /* 0x000fe2000001083c */
[----:B------:R-:W-:Y:S02]  /*2790*/  @!P2 ISETP.GE.AND P0, PT, R5, R3, PT ;  /* 0x000000030500a20c */ /* 0x000fe40003f06270 */
[----:B------:R-:W-:Y:S01]  /*27a0*/  @!P2 IADD3 R0, R0, 0x19, RZ ;  /* 0x000000190000a810 */ /* 0x000fe20007ffe0ff */
[--C-:B------:R-:W-:Y:S01]  /*27b0*/  FFMA.FTZ R14, R14, c[0x0][0x23c], -R2.reuse ;  /* 0x00008f000e0e7a23 */ /* 0x100fe20000010802 */
[----:B------:R-:W-:Y:S02]  /*27c0*/  @!P2 FSEL R15, R15, -INF , !P0 ;  /* 0xff8000000f0fa808 */ /* 0x000fe40004000000 */
[-C--:B------:R-:W-:Y:S01]  /*27d0*/  @!P2 ISETP.GE.AND P0, PT, R4, R61.reuse, PT ;  /* 0x0000003d0400a20c */ /* 0x080fe20003f06270 */
[----:B------:R-:W-:Y:S02]  /*27e0*/  MUFU.EX2 R65, R12 ;  /* 0x0000000c00417308 */ /* 0x000fe40000000800 */
[----:B------:R-:W-:Y:S01]  /*27f0*/  FFMA.FTZ R15, R15, c[0x0][0x23c], -R2 ;  /* 0x00008f000f0f7a23 */ /* 0x000fe20000010802 */
[----:B------:R-:W-:Y:S02]  /*2800*/  @!P2 FSEL R16, R16, -INF , !P0 ;  /* 0xff8000001010a808 */ /* 0x000fe40004000000 */
[----:B------:R-:W-:Y:S03]  /*2810*/  @!P2 ISETP.GE.AND P0, PT, R0, R61, PT ;  /* 0x0000003d0000a20c */ /* 0x000fe60003f06270 */
[--C-:B------:R-:W-:Y:S01]  /*2820*/  FFMA.FTZ R16, R16, c[0x0][0x23c], -R60.reuse ;  /* 0x00008f0010107a23 */ /* 0x100fe2000001083c */
[----:B------:R-:W-:Y:S01]  /*2830*/  @!P2 FSEL R17, R17, -INF , !P0 ;  /* 0xff8000001111a808 */ /* 0x000fe20004000000 */
[----:B------:R-:W4:Y:S01]  /*2840*/  MUFU.EX2 R62, R13 ;  /* 0x0000000d003e7308 */ /* 0x000f220000000800 */
[-C--:B------:R-:W-:Y:S03]  /*2850*/  @!P2 ISETP.GE.AND P0, PT, R4, R3.reuse, PT ;  /* 0x000000030400a20c */ /* 0x080fe60003f06270 */
[----:B------:R-:W-:Y:S01]  /*2860*/  FFMA.FTZ R60, R17, c[0x0][0x23c], -R60 ;  /* 0x00008f00113c7a23 */ /* 0x000fe2000001083c */
[----:B------:R-:W-:Y:S02]  /*2870*/  @!P2 FSEL R18, R18, -INF , !P0 ;  /* 0xff8000001212a808 */ /* 0x000fe40004000000 */
[----:B------:R-:W-:Y:S02]  /*2880*/  @!P2 ISETP.GE.AND P0, PT, R0, R3, PT ;  /* 0x000000030000a20c */ /* 0x000fe40003f06270 */
[----:B---3--:R-:W-:Y:S01]  /*2890*/  F2FP.PACK_AB R3, R102, R103 ;  /* 0x000000676603723e */ /* 0x008fe200000000ff */
[--C-:B------:R-:W-:Y:S01]  /*28a0*/  FFMA.FTZ R18, R18, c[0x0][0x23c], -R2.reuse ;  /* 0x00008f0012127a23 */ /* 0x100fe20000010802 */
[----:B------:R-:W-:Y:S01]  /*28b0*/  @!P2 FSEL R19, R19, -INF , !P0 ;  /* 0xff8000001313a808 */ /* 0x000fe20004000000 */
[----:B------:R-:W-:Y:S01]  /*28c0*/  MUFU.EX2 R64, R14 ;  /* 0x0000000e00407308 */ /* 0x000fe20000000800 */
[----:B-1----:R-:W-:Y:S01]  /*28d0*/  F2FP.PACK_AB R0, R66, R67 ;  /* 0x000000434200723e */ /* 0x002fe200000000ff */
[----:B------:R1:W-:Y:S01]  /*28e0*/  STS [R216+0x12000], R3 ;  /* 0x01200003d8007388 */ /* 0x0003e20000000800 */
[----:B--2---:R-:W-:Y:S01]  /*28f0*/  F2FP.PACK_AB R5, R100, R101 ;  /* 0x000000656405723e */ /* 0x004fe200000000ff */
[----:B------:R-:W-:Y:S01]  /*2900*/  FFMA.FTZ R2, R19, c[0x0][0x23c], -R2 ;  /* 0x00008f0013027a23 */ /* 0x000fe20000010802 */
[----:B------:R-:W-:Y:S05]  /*2910*/  IADD3 R56, P0, R236, R222, RZ ;  /* 0x000000deec387210 */ /* 0x000fea0007f1e0ff */
[----:B------:R2:W-:Y:S01]  /*2920*/  MUFU.EX2 R59, R2 ;  /* 0x00000002003b7308 */ /* 0x0005e20000000800 */
[----:B------:R-:W-:Y:S01]  /*2930*/  IMAD.X R57, R237, 0x1, R221, P0 ;  /* 0x00000001ed397824 */ /* 0x000fe200000e06dd */
[----:B----4-:R-:W-:Y:S02]  /*2940*/  F2FP.PACK_AB R4, R62, R65 ;  /* 0x000000413e04723e */ /* 0x010fe400000000ff */
[C---:B------:R-:W-:Y:S04]  /*2950*/  LEA R206, P0, R170.reuse, R206, 0x2 ;  /* 0x000000ceaace7211 */ /* 0x040fe800078010ff */
[----:B------:R-:W-:Y:S02]  /*2960*/  LEA.HI.X.SX32 R207, R170, R207, 0x2, P0 ;  /* 0x000000cfaacf7211 */ /* 0x000fe400000f16ff */
[----:B------:R-:W1:Y:S10]  /*2970*/  MUFU.EX2 R63, R15 ;  /* 0x0000000f003f7308 */ /* 0x000e740000000800 */
[----:B------:R-:W-:Y:S01]  /*2980*/  MUFU.EX2 R58, R16 ;  /* 0x00000010003a7308 */ /* 0x000fe20000000800 */
[----:B--2---:R-:W-:Y:S05]  /*2990*/  F2FP.PACK_AB R2, R168, R169 ;  /* 0x000000a9a802723e */ /* 0x004fea00000000ff */
[----:B------:R-:W-:Y:S04]  /*29a0*/  STS [R216+0x12400], R2 ;  /* 0x01240002d8007388 */ /* 0x000fe80000000800 */
[----:B------:R-:W2:Y:S01]  /*29b0*/  MUFU.EX2 R61, R18 ;  /* 0x00000012003d7308 */ /* 0x000ea20000000800 */
[----:B------:R2:W-:Y:S01]  /*29c0*/  STS [R218+0x12000], R0 ;  /* 0x01200000da007388 */ /* 0x0005e20000000800 */
[----:B-1----:R-:W-:Y:S03]  /*29d0*/  F2FP.PACK_AB R3, R63, R64 ;  /* 0x000000403f03723e */ /* 0x002fe600000000ff */
[----:B------:R-:W-:Y:S05]  /*29e0*/  STS [R218+0x12400], R5 ;  /* 0x01240005da007388 */ /* 0x000fea0000000800 */
[----:B------:R-:W1:Y:S01]  /*29f0*/  MUFU.EX2 R60, R60 ;  /* 0x0000003c003c7308 */ /* 0x000e620000000800 */
[----:B------:R-:W-:Y:S04]  /*2a00*/  STS [R215+0x12000], R4 ;  /* 0x01200004d7007388 */ /* 0x000fe80000000800 */
[----:B------:R-:W-:Y:S01]  /*2a10*/  STS [R215+0x12400], R3 ;  /* 0x01240003d7007388 */ /* 0x000fe20000000800 */
[----:B--2---:R-:W-:Y:S05]  /*2a20*/  F2FP.PACK_AB R0, R59, R61 ;  /* 0x0000003d3b00723e */ /* 0x004fea00000000ff */
[----:B------:R2:W-:Y:S01]  /*2a30*/  STS [R217+0x12400], R0 ;  /* 0x01240000d9007388 */ /* 0x0005e20000000800 */
[----:B-1----:R-:W-:Y:S05]  /*2a40*/  F2FP.PACK_AB R2, R60, R58 ;  /* 0x0000003a3c02723e */ /* 0x002fea00000000ff */
[----:B------:R1:W-:Y:S04]  /*2a50*/  STS [R217+0x12000], R2 ;  /* 0x01200002d9007388 */ /* 0x0003e80000000800 */
[----:B------:R-:W3:Y:S08]  /*2a60*/  LDSM.16.M88.4 R16, [R193+0x8000] ;  /* 0x00800000c110783b */ /* 0x000ef00000000200 */
[----:B------:R-:W4:Y:S08]  /*2a70*/  LDSM.16.M88.4 R52, [R195+0x8000] ;  /* 0x00800000c334783b */ /* 0x000f300000000200 */
[----:B--2---:R-:W2:Y:S04]  /*2a80*/  LDG.E R0, [R56.64+0x20] ;  /* 0x0000201038007981 */ /* 0x004ea8000c1e1900 */
[----:B-1----:R-:W2:Y:S01]  /*2a90*/  LDG.E R2, [R56.64] ;  /* 0x0000001038027981 */ /* 0x002ea2000c1e1900 */
[C---:B---3--:R-:W-:Y:S08]  /*2aa0*/  HMMA.16816.F32 R4, R16.reuse, R104, RZ ;  /* 0x000000681004723c */ /* 0x048ff000000018ff */
[C---:B------:R-:W-:Y:S08]  /*2ab0*/  HMMA.16816.F32 R8, R16.reuse, R106, RZ ;  /* 0x0000006a1008723c */ /* 0x040ff000000018ff */
[C---:B------:R-:W-:Y:S08]  /*2ac0*/  HMMA.16816.F32 R12, R16.reuse, R108, RZ ;  /* 0x0000006c100c723c */ /* 0x040ff000000018ff */
[----:B------:R-:W-:Y:S08]  /*2ad0*/  HMMA.16816.F32 R16, R16, R110, RZ ;  /* 0x0000006e1010723c */ /* 0x000ff000000018ff */
[C---:B----4-:R-:W-:Y:S08]  /*2ae0*/  HMMA.16816.F32 R4, R52.reuse, R112, R4 ;  /* 0x000000703404723c */ /* 0x050ff00000001804 */
        /* <DEDUP_REMOVED lines=32> */
[C---:B--2---:R-:W-:Y:S01]  /*2cf0*/  FADD.FTZ R4, -R2.reuse, R4 ;  /* 0x0000000402047221 */ /* 0x044fe20000010100 */
[----:B------:R-:W-:Y:S03]  /*2d00*/  HMMA.16816.F32 R16, R52, R166, R16 ;  /* 0x000000a63410723c */ /* 0x000fe60000001810 */
[C---:B------:R-:W-:Y:S04]  /*2d10*/  FADD.FTZ R5, -R2.reuse, R5 ;  /* 0x0000000502057221 */ /* 0x040fe80000010100 */
[C---:B------:R-:W-:Y:S02]  /*2d20*/  FADD.FTZ R8, -R2.reuse, R8 ;  /* 0x0000000802087221 */ /* 0x040fe40000010100 */
[----:B------:R-:W-:Y:S03]  /*2d30*/  FADD.FTZ R9, -R2, R9 ;  /* 0x0000000902097221 */ /* 0x000fe60000010100 */
[----:B------:R-:W-:Y:S02]  /*2d40*/  FADD.FTZ R10, -R0, R10 ;  /* 0x0000000a000a7221 */ /* 0x000fe40000010100 */
[----:B------:R-:W-:Y:S02]  /*2d50*/  FMUL.FTZ R53, R103, R4 ;  /* 0x0000000467357220 */ /* 0x000fe40000410000 */
[----:B------:R-:W-:Y:S02]  /*2d60*/  FADD.FTZ R12, -R2, R12 ;  /* 0x0000000c020c7221 */ /* 0x000fe40000010100 */
[----:B------:R-:W-:Y:S02]  /*2d70*/  FMUL.FTZ R52, R102, R5 ;  /* 0x0000000566347220 */ /* 0x000fe40000410000 */
[----:B------:R-:W-:Y:S02]  /*2d80*/  FMUL.FTZ R56, R67, R8 ;  /* 0x0000000843387220 */ /* 0x000fe40000410000 */
[----:B------:R-:W-:Y:S02]  /*2d90*/  FMUL.FTZ R55, R66, R9 ;  /* 0x0000000942377220 */ /* 0x000fe40000410000 */
[C---:B------:R-:W-:Y:S02]  /*2da0*/  FADD.FTZ R13, -R2.reuse, R13 ;  /* 0x0000000d020d7221 */ /* 0x040fe40000010100 */
[C---:B------:R-:W-:Y:S02]  /*2db0*/  FADD.FTZ R54, -R2.reuse, R16 ;  /* 0x0000001002367221 */ /* 0x040fe40000010100 */
[----:B------:R-:W-:Y:S02]  /*2dc0*/  FADD.FTZ R17, -R2, R17 ;  /* 0x0000001102117221 */ /* 0x000fe40000010100 */
[----:B------:R-:W-:Y:S02]  /*2dd0*/  FMUL.FTZ R16, R65, R12 ;  /* 0x0000000c41107220 */ /* 0x000fe40000410000 */
[C---:B------:R-:W-:Y:S02]  /*2de0*/  FADD.FTZ R4, -R0.reuse, R6 ;  /* 0x0000000600047221 */ /* 0x040fe40000010100 */
[C---:B------:R-:W-:Y:S02]  /*2df0*/  FADD.FTZ R5, -R0.reuse, R7 ;  /* 0x0000000700057221 */ /* 0x040fe40000010100 */
[C---:B------:R-:W-:Y:S02]  /*2e00*/  FADD.FTZ R11, -R0.reuse, R11 ;  /* 0x0000000b000b7221 */ /* 0x040fe40000010100 */
[----:B------:R-:W-:Y:S02]  /*2e10*/  FMUL.FTZ R12, R101, R10 ;  /* 0x0000000a650c7220 */ /* 0x000fe40000410000 */
        /* <DEDUP_REMOVED lines=15> */
[----:B------:R-:W-:Y:S01]  /*2f10*/  IMAD.MOV.U32 R6, RZ, RZ, c[0x0][0x190] ;  /* 0x00006400ff067624 */ /* 0x000fe200078e00ff */
[----:B------:R-:W-:Y:S01]  /*2f20*/  LOP3.LUT R0, R205, 0x1, RZ, 0xc0, !PT ;  /* 0x00000001cd007812 */ /* 0x000fe200078ec0ff */
[----:B------:R-:W-:Y:S02]  /*2f30*/  IMAD.MOV.U32 R14, RZ, RZ, -0x4000 ;  /* 0xffffc000ff0e7424 */ /* 0x000fe400078e00ff */
[----:B------:R-:W-:Y:S01]  /*2f40*/  IMAD.U32 R2, R6, -0x40, RZ ;  /* 0xffffffc006027824 */ /* 0x000fe200078e00ff */
[----:B------:R-:W-:Y:S01]  /*2f50*/  ISETP.NE.U32.AND P1, PT, R0, 0x1, PT ;  /* 0x000000010000780c */ /* 0x000fe20003f25070 */
[----:B------:R-:W-:Y:S03]  /*2f60*/  IMAD.MOV.U32 R15, RZ, RZ, c[0x0][0x194] ;  /* 0x00006500ff0f7624 */ /* 0x000fe600078e00ff */
[----:B------:R-:W-:Y:S02]  /*2f70*/  LEA R3, P0, R2, R210, 0x1 ;  /* 0x000000d202037211 */ /* 0x000fe400078008ff */
[----:B------:R-:W-:Y:S02]  /*2f80*/  SEL R0, R14, 0x4000, !P1 ;  /* 0x000040000e007807 */ /* 0x000fe40004800000 */
[----:B------:R-:W-:Y:S02]  /*2f90*/  LEA.HI.X.SX32 R2, R2, R211, 0x1, P0 ;  /* 0x000000d302027211 */ /* 0x000fe400000f0eff */
[----:B------:R-:W-:Y:S01]  /*2fa0*/  MOV R210, R3 ;  /* 0x0000000300d27202 */ /* 0x000fe20000000f00 */
[----:B------:R-:W-:Y:S01]  /*2fb0*/  IMAD.IADD R212, R212, 0x1, R0 ;  /* 0x00000001d4d47824 */ /* 0x000fe200078e0200 */
[----:B------:R-:W-:Y:S01]  /*2fc0*/  IADD3 R187, R187, R0, RZ ;  /* 0x00000000bbbb7210 */ /* 0x000fe20007ffe0ff */
[----:B------:R-:W-:Y:S01]  /*2fd0*/  IMAD.MOV.U32 R211, RZ, RZ, R2 ;  /* 0x000000ffffd37224 */ /* 0x000fe200078e0002 */
[C---:B------:R-:W-:Y:S04]  /*2fe0*/  LEA R2, P0, R6.reuse, R210, 0x6 ;  /* 0x000000d206027211 */ /* 0x040fe800078030ff */
[----:B------:R-:W-:Y:S01]  /*2ff0*/  @!PT LDS RZ, [RZ] ;  /* 0x00000000fffff984 */ /* 0x000fe20000000800 */
[----:B------:R-:W-:Y:S01]  /*3000*/  @!PT LDS RZ, [RZ] ;  /* 0x00000000fffff984 */ /* 0x000fe20000000800 */
[----:B------:R-:W-:Y:S01]  /*3010*/  @!PT LDS RZ, [RZ] ;  /* 0x00000000fffff984 */ /* 0x000fe20000000800 */
[----:B------:R1:W-:Y:S01]  /*3020*/  LDGSTS.E.BYPASS.LTC128B.128 [R212], [R210.64] ;  /* 0x00000000d2d47fae */ /* 0x0003e2000b901d50 */
[----:B------:R-:W-:Y:S03]  /*3030*/  LEA.HI.X R3, R6, R211, R15, 0x6, P0 ;  /* 0x000000d306037211 */ /* 0x000fe600000f340f */
[----:B------:R1:W-:Y:S04]  /*3040*/  LDGSTS.E.BYPASS.LTC128B.128 [R212+0x2000], [R210.64+0x80] ;  /* 0x02000080d2d47fae */ /* 0x0003e8000b901d50 */
[----:B------:R1:W-:Y:S04]  /*3050*/  LDGSTS.E.BYPASS.LTC128B.128 [R212+0x1000], [R2.64] ;  /* 0x0100000002d47fae */ /* 0x0003e8000b901d50 */
[----:B------:R1:W-:Y:S04]  /*3060*/  LDGSTS.E.BYPASS.LTC128B.128 [R212+0x3000], [R2.64+0x80] ;  /* 0x0300008002d47fae */ /* 0x0003e8000b901d50 */
[----:B------:R-:W0:Y:S02]  /*3070*/  LDGDEPBAR ;  /* 0x00000000000079af */ /* 0x000e240000000000 */
.L_x_52:
[----:B------:R-:W-:Y:S02]  /*3080*/  F2FP.PACK_AB R6, R52, R53 ;  /* 0x000000353406723e */ /* 0x000fe400000000ff */
[----:B------:R-:W-:Y:S02]  /*3090*/  F2FP.PACK_AB R5, R5, R4 ;  /* 0x000000040505723e */ /* 0x000fe400000000ff */
[----:B------:R-:W-:Y:S01]  /*30a0*/  F2FP.PACK_AB R4, R55, R56 ;  /* 0x000000383704723e */ /* 0x000fe200000000ff */
[----:B------:R-:W-:Y:S01]  /*30b0*/  STS [R216+0x10000], R6 ;  /* 0x01000006d8007388 */ /* 0x000fe20000000800 */
[----:B-1----:R-:W-:Y:S02]  /*30c0*/  F2FP.PACK_AB R3, R11, R12 ;  /* 0x0000000c0b03723e */ /* 0x002fe400000000ff */
        /* <DEDUP_REMOVED lines=63> */
[----:B------:R-:W-:Y:S01]  /*34c0*/  IMAD.MOV.U32 R4, RZ, RZ, c[0x0][0x370] ;  /* 0x0000dc00ff047624 */ /* 0x000fe200078e00ff */
[----:B------:R-:W-:Y:S03]  /*34d0*/  MOV R5, c[0x0][0x374] ;  /* 0x0000dd0000057a02 */ /* 0x000fe60000000f00 */
[----:B------:R-:W-:Y:S05]  /*34e0*/  IMAD.U32 R2, R4, -0x40, RZ ;  /* 0xffffffc004027824 */ /* 0x000fea00078e00ff */
[C---:B------:R-:W-:Y:S04]  /*34f0*/  LEA R3, P0, R2.reuse, R208, 0x1 ;  /* 0x000000d002037211 */ /* 0x040fe800078008ff */
[----:B------:R-:W-:Y:S01]  /*3500*/  LEA.HI.X.SX32 R2, R2, R209, 0x1, P0 ;  /* 0x000000d102027211 */ /* 0x000fe200000f0eff */
[----:B------:R-:W-:Y:S03]  /*3510*/  IMAD.MOV.U32 R208, RZ, RZ, R3 ;  /* 0x000000ffffd07224 */ /* 0x000fe600078e0003 */
[----:B------:R-:W-:Y:S02]  /*3520*/  MOV R209, R2 ;  /* 0x0000000200d17202 */ /* 0x000fe40000000f00 */
[C---:B------:R-:W-:Y:S03]  /*3530*/  LEA R2, P0, R4.reuse, R208, 0x6 ;  /* 0x000000d004027211 */ /* 0x040fe600078030ff */
[----:B------:R-:W-:Y:S01]  /*3540*/  @!PT LDS RZ, [RZ] ;  /* 0x00000000fffff984 */ /* 0x000fe20000000800 */
[----:B------:R-:W-:Y:S01]  /*3550*/  @!PT LDS RZ, [RZ] ;  /* 0x00000000fffff984 */ /* 0x000fe20000000800 */
[----:B------:R-:W-:Y:S01]  /*3560*/  @!PT LDS RZ, [RZ] ;  /* 0x00000000fffff984 */ /* 0x000fe20000000800 */
[----:B------:R1:W-:Y:S01]  /*3570*/  LDGSTS.E.BYPASS.LTC128B.128 [R213+0x8000], [R208.64] ;  /* 0x08000000d0d57fae */ /* 0x0003e2000b901d50 */
[----:B------:R-:W-:Y:S03]  /*3580*/  LEA.HI.X R3, R4, R209, R5, 0x6, P0 ;  /* 0x000000d104037211 */ /* 0x000fe600000f3405 */
[----:B------:R1:W-:Y:S04]  /*3590*/  LDGSTS.E.BYPASS.LTC128B.128 [R213+0xa000], [R208.64+0x80] ;  /* 0x0a000080d0d57fae */ /* 0x0003e8000b901d50 */
[----:B------:R1:W-:Y:S04]  /*35a0*/  LDGSTS.E.BYPASS.LTC128B.128 [R213+0x9000], [R2.64] ;  /* 0x0900000002d57fae */ /* 0x0003e8000b901d50 */
[----:B------:R1:W-:Y:S04]  /*35b0*/  LDGSTS.E.BYPASS.LTC128B.128 [R213+0xb000], [R2.64+0x80] ;  /* 0x0b00008002d57fae */ /* 0x0003e8000b901d50 */
[----:B------:R-:W0:Y:S02]  /*35c0*/  LDGDEPBAR ;  /* 0x00000000000079af */ /* 0x000e240000000000 */
.L_x_53:
        /* <DEDUP_REMOVED lines=48> */
[CC--:B------:R-:W-:Y:S01]  /*38d0*/  LEA R168, P1, R171.reuse, R206.reuse, 0x2 ;  /* 0x000000ceaba87211 */ /* 0x0c0fe200078210ff */
[----:B--2---:R-:W-:Y:S03]  /*38e0*/  IMAD.MOV.U32 R0, RZ, RZ, c[0x0][0x22c] ;  /* 0x00008b00ff007624 */ /* 0x004fe600078e00ff */
[----:B------:R-:W-:Y:S01]  /*38f0*/  LEA.HI.X.SX32 R169, R171, R207, 0x2, P1 ;  /* 0x000000cfaba97211 */ /* 0x000fe200008f16ff */
        /* <DEDUP_REMOVED lines=29> */
[----:B------:R2:W-:Y:S04]  /*3ad0*/  RED.E.ADD.F32.FTZ.RN.STRONG.GPU [R168.64], R7 ;  /* 0x00000007a800798e */ /* 0x0005e8000c10e790 */
        /* <DEDUP_REMOVED lines=17> */
[-C--:B---3--:R-:W-:Y:S02]  /*3bf0*/  LEA R6, P1, R243, R206.reuse, 0x2 ;  /* 0x000000cef3067211 */ /* 0x088fe400078210ff */
[-C--:B------:R-:W-:Y:S01]  /*3c00*/  LEA R10, P0, R171, R206.reuse, 0x2 ;  /* 0x000000ceab0a7211 */ /* 0x080fe200078010ff */
[----:B------:R1:W-:Y:S01]  /*3c10*/  RED.E.ADD.F32.FTZ.RN.STRONG.GPU [R4.64], R18 ;  /* 0x000000120400798e */ /* 0x0003e2000c10e790 */
[-C--:B------:R-:W-:Y:S02]  /*3c20*/  LEA.HI.X.SX32 R7, R243, R207.reuse, 0x2, P1 ;  /* 0x000000cff3077211 */ /* 0x080fe400008f16ff */
[-C--:B------:R-:W-:Y:S03]  /*3c30*/  LEA.HI.X.SX32 R11, R171, R207.reuse, 0x2, P0 ;  /* 0x000000cfab0b7211 */ /* 0x080fe600000f16ff */
        /* <DEDUP_REMOVED lines=17> */
[-C--:B--2---:R-:W-:Y:S02]  /*3d50*/  LEA R6, P1, R242, R206.reuse, 0x2 ;  /* 0x000000cef2067211 */ /* 0x084fe400078210ff */
[-C--:B------:R-:W-:Y:S01]  /*3d60*/  LEA R10, P0, R0, R206.reuse, 0x2 ;  /* 0x000000ce000a7211 */ /* 0x080fe200078010ff */
        /* <DEDUP_REMOVED lines=13> */
[CC--:B---3--:R-:W-:Y:S02]  /*3e40*/  LEA R10, P0, R241.reuse, R206.reuse, 0x2 ;  /* 0x000000cef10a7211 */ /* 0x0c8fe400078010ff */
[CC--:B----4-:R-:W-:Y:S01]  /*3e50*/  LEA R8, P3, R0.reuse, R206.reuse, 0x2 ;  /* 0x000000ce00087211 */ /* 0x0d0fe200078610ff */
        /* <DEDUP_REMOVED lines=78> */
.L_x_51:
[----:B---34-:R-:W3:Y:S04]  /*4340*/  LDL.LU R5, [R1+0x8] ;  /* 0x0000080001057983 */ /* 0x018ee80000300800 */
[----:B------:R-:W4:Y:S01]  /*4350*/  LDL.64 R2, [R1] ;  /* 0x0000000001027983 */ /* 0x000f220000100a00 */
[----:B------:R-:W-:Y:S01]  /*4360*/  FMUL.FTZ R68, R68, c[0x0][0x2e0] ;  /* 0x0000b80044447a20 */ /* 0x000fe20000410000 */
[----:B------:R-:W-:Y:S01]  /*4370*/  F2FP.PACK_AB R20, R21, R20 ;  /* 0x000000141514723e */ /* 0x000fe200000000ff */
[----:B------:R-:W-:Y:S01]  /*4380*/  FMUL.FTZ R6, R69, c[0x0][0x2e0] ;  /* 0x0000b80045067a20 */ /* 0x000fe20000410000 */
[----:B------:R-:W2:Y:S01]  /*4390*/  S2R R18, SR_CTAID.Y ;  /* 0x0000000000127919 */ /* 0x000ea20000002600 */
        /* <DEDUP_REMOVED lines=19> */
[----:B--2---:R-:W-:Y:S01]  /*44d0*/  FMUL.FTZ R14, R75, c[0x0][0x2e0] ;  /* 0x0000b8004b0e7a20 */ /* 0x004fe20000410000 */
        /* <DEDUP_REMOVED lines=10> */
[----:B------:R-:W-:Y:S01]  /*4580*/  STS [R244], R6 ;  /* 0x00000006f4007388 */ /* 0x000fe20000000800 */
[----:B------:R-:W-:Y:S01]  /*4590*/  FMUL.FTZ R16, R85, c[0x0][0x2e0] ;  /* 0x0000b80055107a20 */ /* 0x000fe20000410000 */
[----:B------:R-:W-:Y:S01]  /*45a0*/  F2FP.PACK_AB R12, R12, R78 ;  /* 0x0000004e0c0c723e */ /* 0x000fe200000000ff */
[----:B------:R-:W-:Y:S01]  /*45b0*/  FMUL.FTZ R86, R86, c[0x0][0x2e0] ;  /* 0x0000b80056567a20 */ /* 0x000fe20000410000 */
[----:B------:R2:W-:Y:S01]  /*45c0*/  STS [R244+0x400], R0 ;  /* 0x00040000f4007388 */ /* 0x0005e20000000800 */
[----:B------:R-:W-:Y:S01]  /*45d0*/  FMUL.FTZ R15, R87, c[0x0][0x2e0] ;  /* 0x0000b800570f7a20 */ /* 0x000fe20000410000 */
[----:B------:R-:W-:Y:S01]  /*45e0*/  F2FP.PACK_AB R16, R16, R84 ;  /* 0x000000541010723e */ /* 0x000fe200000000ff */
[----:B------:R-:W-:Y:S01]  /*45f0*/  FMUL.FTZ R96, R96, c[0x0][0x2e0] ;  /* 0x0000b80060607a20 */ /* 0x000fe20000410000 */
[----:B------:R1:W-:Y:S01]  /*4600*/  STS [R245], R7 ;  /* 0x00000007f5007388 */ /* 0x0003e20000000800 */
[----:B------:R-:W-:Y:S01]  /*4610*/  FMUL.FTZ R97, R97, c[0x0][0x2e0] ;  /* 0x0000b80061617a20 */ /* 0x000fe20000410000 */
[----:B------:R-:W-:Y:S01]  /*4620*/  F2FP.PACK_AB R15, R15, R86 ;  /* 0x000000560f0f723e */ /* 0x000fe200000000ff */
[----:B------:R-:W-:Y:S01]  /*4630*/  FMUL.FTZ R98, R98, c[0x0][0x2e0] ;  /* 0x0000b80062627a20 */ /* 0x000fe20000410000 */
[----:B------:R-:W-:Y:S01]  /*4640*/  STS [R245+0x400], R8 ;  /* 0x00040008f5007388 */ /* 0x000fe20000000800 */
[----:B------:R-:W-:Y:S01]  /*4650*/  FMUL.FTZ R99, R99, c[0x0][0x2e0] ;  /* 0x0000b80063637a20 */ /* 0x000fe20000410000 */
[----:B------:R-:W-:Y:S01]  /*4660*/  F2FP.PACK_AB R96, R97, R96 ;  /* 0x000000606160723e */ /* 0x000fe200000000ff */
[----:B------:R-:W-:Y:S01]  /*4670*/  FMUL.FTZ R88, R88, c[0x0][0x2e0] ;  /* 0x0000b80058587a20 */ /* 0x000fe20000410000 */
[----:B------:R1:W-:Y:S01]  /*4680*/  STS [R244+0x1000], R9 ;  /* 0x00100009f4007388 */ /* 0x0003e20000000800 */
[----:B------:R-:W-:Y:S01]  /*4690*/  FMUL.FTZ R89, R89, c[0x0][0x2e0] ;  /* 0x0000b80059597a20 */ /* 0x000fe20000410000 */
[----:B------:R-:W-:Y:S01]  /*46a0*/  F2FP.PACK_AB R98, R99, R98 ;  /* 0x000000626362723e */ /* 0x000fe200000000ff */
[----:B------:R-:W-:Y:S01]  /*46b0*/  FMUL.FTZ R90, R90, c[0x0][0x2e0] ;  /* 0x0000b8005a5a7a20 */ /* 0x000fe20000410000 */
[----:B------:R-:W-:Y:S01]  /*46c0*/  STS [R244+0x1400], R14 ;  /* 0x0014000ef4007388 */ /* 0x000fe20000000800 */
        /* <DEDUP_REMOVED lines=9> */
[----:B------:R-:W-:-:S02]  /*4760*/  F2FP.PACK_AB R92, R93, R92 ;  /* 0x0000005c5d5c723e */ /* 0x000fc400000000ff */
[----:B------:R-:W-:Y:S01]  /*4770*/  STS [R244+0x2000], R16 ;  /* 0x00200010f4007388 */ /* 0x000fe20000000800 */
        /* <DEDUP_REMOVED lines=9> */
[----:B------:R-:W-:-:S02]  /*4810*/  F2FP.PACK_AB R42, R43, R42 ;  /* 0x0000002a2b2a723e */ /* 0x000fc400000000ff */
[----:B------:R-:W-:Y:S01]  /*4820*/  F2FP.PACK_AB R44, R45, R44 ;  /* 0x0000002c2d2c723e */ /* 0x000fe200000000ff */
[----:B------:R-:W-:Y:S01]  /*4830*/  STS [R244+0x3000], R89 ;  /* 0x00300059f4007388 */ /* 0x000fe20000000800 */
[----:B------:R-:W-:Y:S02]  /*4840*/  F2FP.PACK_AB R46, R47, R46 ;  /* 0x0000002e2f2e723e */ /* 0x000fe400000000ff */
[----:B--2---:R-:W-:Y:S01]  /*4850*/  SHF.R.S32.HI R0, RZ, 0x1f, R18 ;  /* 0x0000001fff007819 */ /* 0x004fe20000011412 */
[----:B------:R-:W-:Y:S01]  /*4860*/  STS [R244+0x3400], R90 ;  /* 0x0034005af4007388 */ /* 0x000fe20000000800 */
[----:B------:R-:W-:-:S03]  /*4870*/  SHF.R.S32.HI R45, RZ, 0x1f, R252 ;  /* 0x0000001fff2d7819 */ /* 0x000fc600000114fc */
[----:B------:R-:W-:Y:S01]  /*4880*/  STS [R245+0x3000], R92 ;  /* 0x0030005cf5007388 */ /* 0x000fe20000000800 */
[C---:B-1----:R-:W-:Y:S02]  /*4890*/  IMAD R7, R0.reuse, c[0x0][0x388], RZ ;  /* 0x0000e20000077a24 */ /* 0x042fe400078e02ff */
[----:B------:R-:W-:Y:S01]  /*48a0*/  IMAD R6, R0, c[0x0][0x390], RZ ;  /* 0x0000e40000067a24 */ /* 0x000fe200078e02ff */
[----:B------:R-:W-:Y:S01]  /*48b0*/  STS [R245+0x3400], R94 ;  /* 0x0034005ef5007388 */ /* 0x000fe20000000800 */
[C---:B------:R-:W-:Y:S02]  /*48c0*/  IMAD R0, R18.reuse, c[0x0][0x38c], R7 ;  /* 0x0000e30012007a24 */ /* 0x040fe400078e0207 */
[----:B------:R-:W-:Y:S01]  /*48d0*/  IMAD R6, R18, c[0x0][0x394], R6 ;  /* 0x0000e50012067a24 */ /* 0x000fe200078e0206 */
[----:B------:R-:W1:Y:S04]  /*48e0*/  S2R R17, SR_CTAID.Z ;  /* 0x0000000000117919 */ /* 0x000e680000002700 */
        /* <DEDUP_REMOVED lines=16> */
[----:B------:R-:W-:Y:S06]  /*49f0*/  BAR.SYNC.DEFER_BLOCKING 0x0 ;  /* 0x0000000000007b1d */ /* 0x000fec0000010000 */
[----:B------:R-:W2:Y:S04]  /*4a00*/  LDS.128 R40, [R213+0xc000] ;  /* 0x00c00000d5287984 */ /* 0x000ea80000000c00 */
[----:B------:R-:W1:Y:S04]  /*4a10*/  LDS.128 R32, [R213+0xe000] ;  /* 0x00e00000d5207984 */ /* 0x000e680000000c00 */
[----:B------:R-:W1:Y:S04]  /*4a20*/  LDS.128 R36, [R213+0xd000] ;  /* 0x00d00000d5247984 */ /* 0x000e680000000c00 */
[----:B------:R-:W1:Y:S04]  /*4a30*/  LDS.128 R28, [R213+0xf000] ;  /* 0x00f00000d51c7984 */ /* 0x000e680000000c00 */
[----:B------:R-:W1:Y:S04]  /*4a40*/  LDS.128 R24, [R213+0x10000] ;  /* 0x01000000d5187984 */ /* 0x000e680000000c00 */
[----:B------:R-:W-:Y:S04]  /*4a50*/  LDS.128 R20, [R213+0x11000] ;  /* 0x01100000d5147984 */ /* 0x000fe80000000c00 */
[----:B------:R-:W-:Y:S01]  /*4a60*/  LDS.128 R12, [R213+0x13000] ;  /* 0x01300000d50c7984 */ /* 0x000fe20000000c00 */
[----:B---3--:R-:W-:-:S02]  /*4a70*/  IMAD R4, R5, c[0x0][0x3a0], RZ ;  /* 0x0000e80005047a24 */ /* 0x008fc400078e02ff */
[----:B------:R-:W-:Y:S02]  /*4a80*/  IMAD R10, R5, c[0x0][0x3a8], RZ ;  /* 0x0000ea00050a7a24 */ /* 0x000fe400078e02ff */
[C---:B------:R-:W-:Y:S02]  /*4a90*/  IMAD R11, R251.reuse, c[0x0][0x3a4], R4 ;  /* 0x0000e900fb0b7a24 */ /* 0x040fe400078e0204 */
[----:B----4-:R-:W-:-:S04]  /*4aa0*/  IMAD.WIDE.U32 R4, R251, c[0x0][0x3a0], R2 ;  /* 0x0000e800fb047a25 */ /* 0x010fc800078e0002 */
[----:B------:R-:W-:Y:S01]  /*4ab0*/  IMAD.WIDE.U32 R2, R251, c[0x0][0x3a8], R2 ;  /* 0x0000ea00fb027a25 */ /* 0x000fe200078e0002 */
[----:B------:R-:W-:-:S03]  /*4ac0*/  IADD3 R5, R5, R11, RZ ;  /* 0x0000000b05057210 */ /* 0x000fc60007ffe0ff */
[----:B------:R-:W-:Y:S02]  /*4ad0*/  IMAD R10, R251, c[0x0][0x3ac], R10 ;  /* 0x0000eb00fb0a7a24 */ /* 0x000fe400078e020a */
[----:B------:R-:W-:-:S03]  /*4ae0*/  IMAD.WIDE.U32 R4, R18, c[0x0][0x388], R4 ;  /* 0x0000e20012047a25 */ /* 0x000fc600078e0004 */
[----:B------:R-:W-:Y:S01]  /*4af0*/  IADD3 R3, R3, R10, RZ ;  /* 0x0000000a03037210 */ /* 0x000fe20007ffe0ff */
[----:B------:R-:W-:Y:S01]  /*4b00*/  IMAD R10, R45, c[0x0][0x3a0], RZ ;  /* 0x0000e8002d0a7a24 */ /* 0x000fe200078e02ff */
[----:B------:R-:W-:Y:S02]  /*4b10*/  IADD3 R5, R5, R0, RZ ;  /* 0x0000000005057210 */ /* 0x000fe40007ffe0ff */
[----:B-1----:R-:W-:Y:S01]  /*4b20*/  SHF.R.S32.HI R0, RZ, 0x1f, R17 ;  /* 0x0000001fff007819 */ /* 0x002fe20000011411 */
[----:B------:R-:W-:-:S04]  /*4b30*/  IMAD.WIDE.U32 R2, R18, c[0x0][0x390], R2 ;  /* 0x0000e40012027a25 */ /* 0x000fc800078e0002 */
[C---:B------:R-:W-:Y:S01]  /*4b40*/  IMAD R7, R0.reuse, c[0x0][0x3b8], RZ ;  /* 0x0000ee0000077a24 */ /* 0x040fe200078e02ff */
[----:B------:R-:W-:Y:S01]  /*4b50*/  IADD3 R3, R3, R6, RZ ;  /* 0x0000000603037210 */ /* 0x000fe20007ffe0ff */
[----:B------:R-:W-:Y:S02]  /*4b60*/  IMAD R6, R0, c[0x0][0x3c0], RZ ;  /* 0x0000f00000067a24 */ /* 0x000fe400078e02ff */
[C---:B------:R-:W-:Y:S02]  /*4b70*/  IMAD R0, R17.reuse, c[0x0][0x3bc], R7 ;  /* 0x0000ef0011007a24 */ /* 0x040fe400078e0207 */
[C---:B------:R-:W-:Y:S02]  /*4b80*/  IMAD R6, R17.reuse, c[0x0][0x3c4], R6 ;  /* 0x0000f10011067a24 */ /* 0x040fe400078e0206 */
[----:B------:R-:W-:-:S04]  /*4b90*/  IMAD.WIDE.U32 R4, R17, c[0x0][0x3b8], R4 ;  /* 0x0000ee0011047a25 */ /* 0x000fc800078e0004 */
[----:B------:R-:W-:Y:S01]  /*4ba0*/  IMAD.WIDE.U32 R2, R17, c[0x0][0x3c0], R2 ;  /* 0x0000f00011027a25 */ /* 0x000fe200078e0002 */
[----:B------:R-:W-:Y:S01]  /*4bb0*/  IADD3 R5, R5, R0, RZ ;  /* 0x0000000005057210 */ /* 0x000fe20007ffe0ff */
[----:B------:R-:W1:Y:S02]  /*4bc0*/  LDS.128 R16, [R213+0x12000] ;  /* 0x01200000d5107984 */ /* 0x000e640000000c00 */
[----:B------:R-:W-:Y:S01]  /*4bd0*/  IMAD R0, R45, c[0x0][0x3a8], RZ ;  /* 0x0000ea002d007a24 */ /* 0x000fe200078e02ff */
[----:B------:R-:W-:Y:S01]  /*4be0*/  IADD3 R3, R3, R6, RZ ;  /* 0x0000000603037210 */ /* 0x000fe20007ffe0ff */
[C---:B------:R-:W-:Y:S02]  /*4bf0*/  IMAD R10, R252.reuse, c[0x0][0x3a4], R10 ;  /* 0x0000e900fc0a7a24 */ /* 0x040fe400078e020a */
[C---:B------:R-:W-:Y:S02]  /*4c00*/  IMAD R0, R252.reuse, c[0x0][0x3ac], R0 ;  /* 0x0000eb00fc007a24 */ /* 0x040fe400078e0200 */
[----:B------:R-:W-:-:S04]  /*4c10*/  IMAD.WIDE.U32 R6, R252, c[0x0][0x3a8], R2 ;  /* 0x0000ea00fc067a25 */ /* 0x000fc800078e0002 */
[----:B------:R-:W-:Y:S01]  /*4c20*/  IMAD.WIDE.U32 R8, R252, c[0x0][0x3a0], R4 ;  /* 0x0000e800fc087a25 */ /* 0x000fe200078e0004 */
[----:B------:R-:W-:Y:S02]  /*4c30*/  IADD3 R0, R7, R0, RZ ;  /* 0x0000000007007210 */ /* 0x000fe40007ffe0ff */
[----:B------:R-:W-:Y:S02]  /*4c40*/  LEA R2, P0, R6, c[0x0][0x348], 0x1 ;  /* 0x0000d20006027a11 */ /* 0x000fe400078008ff */
[----:B------:R-:W-:Y:S02]  /*4c50*/  IADD3 R10, R9, R10, RZ ;  /* 0x0000000a090a7210 */ /* 0x000fe40007ffe0ff */
[----:B------:R-:W-:Y:S02]  /*4c60*/  LEA R4, P1, R8, c[0x0][0x340], 0x1 ;  /* 0x0000d00008047a11 */ /* 0x000fe400078208ff */
[----:B------:R-:W-:Y:S02]  /*4c70*/  MOV R7, c[0x0][0x3a0] ;  /* 0x0000e80000077a02 */ /* 0x000fe40000000f00 */
[----:B------:R-:W-:-:S02]  /*4c80*/  LEA.HI.X R3, R6, c[0x0][0x34c], R0, 0x1, P0 ;  /* 0x0000d30006037a11 */ /* 0x000fc400000f0c00 */
[----:B------:R-:W-:Y:S02]  /*4c90*/  MOV R0, c[0x0][0x3a8] ;  /* 0x0000ea0000007a02 */ /* 0x000fe40000000f00 */
[----:B------:R-:W-:Y:S02]  /*4ca0*/  LEA.HI.X R5, R8, c[0x0][0x344], R10, 0x1, P1 ;  /* 0x0000d10008057a11 */ /* 0x000fe400008f0c0a */
[----:B------:R-:W-:Y:S02]  /*4cb0*/  MOV R9, c[0x0][0x3a4] ;  /* 0x0000e90000097a02 */ /* 0x000fe40000000f00 */
[C---:B------:R-:W-:Y:S01]  /*4cc0*/  LEA R8, P1, R7.reuse, R4, 0x6 ;  /* 0x0000000407087211 */ /* 0x040fe200078230ff */
[----:B--2---:R2:W-:Y:S01]  /*4cd0*/  STG.E.128 [R4.64], R40 ;  /* 0x0000002804007986 */ /* 0x0045e2000c101d10 */
[----:B------:R-:W-:Y:S02]  /*4ce0*/  MOV R10, c[0x0][0x3ac] ;  /* 0x0000eb00000a7a02 */ /* 0x000fe40000000f00 */
[----:B------:R-:W-:Y:S01]  /*4cf0*/  LEA R6, P0, R0, R2, 0x6 ;  /* 0x0000000200067211 */ /* 0x000fe200078030ff */
[----:B------:R2:W-:Y:S01]  /*4d00*/  STG.E.128 [R4.64+0x80], R32 ;  /* 0x0000802004007986 */ /* 0x0005e2000c101d10 */
[----:B------:R-:W-:-:S02]  /*4d10*/  LEA.HI.X R9, R7, R5, R9, 0x6, P1 ;  /* 0x0000000507097211 */ /* 0x000fc400008f3409 */
[----:B------:R-:W-:-:S03]  /*4d20*/  LEA.HI.X R7, R0, R3, R10, 0x6, P0 ;  /* 0x0000000300077211 */ /* 0x000fc600000f340a */
[----:B------:R2:W-:Y:S04]  /*4d30*/  STG.E.128 [R8.64], R36 ;  /* 0x0000002408007986 */ /* 0x0005e8000c101d10 */
[----:B------:R2:W-:Y:S04]  /*4d40*/  STG.E.128 [R8.64+0x80], R28 ;  /* 0x0000801c08007986 */ /* 0x0005e8000c101d10 */
[----:B------:R2:W-:Y:S04]  /*4d50*/  STG.E.128 [R2.64], R24 ;  /* 0x0000001802007986 */ /* 0x0005e8000c101d10 */
[----:B-1----:R2:W-:Y:S04]  /*4d60*/  STG.E.128 [R2.64+0x80], R16 ;  /* 0x0000801002007986 */ /* 0x0025e8000c101d10 */
[----:B------:R2:W-:Y:S04]  /*4d70*/  STG.E.128 [R6.64], R20 ;  /* 0x0000001406007986 */ /* 0x0005e8000c101d10 */
[----:B------:R2:W-:Y:S02]  /*4d80*/  STG.E.128 [R6.64+0x80], R12 ;  /* 0x0000800c06007986 */ /* 0x0005e4000c101d10 */
.L_x_48:
        /* <DEDUP_REMOVED lines=9> */
.L_x_55:
[----:B------:R-:W-:Y:S05]  /*4e20*/  EXIT ;  /* 0x000000000000794d */ /* 0x000fea0003800000 */
.L_x_57:
        /* <DEDUP_REMOVED lines=13> */
.L_x_1063:


//--------------------- .text._ZN5flash44flash_bwd_dq_dk_dv_loop_seqk_parallel_kernelI23Flash_bwd_kernel_traitsILi128ELi64ELi64ELi8ELi4ELi2ELi2ELb1ELb0EN7cutlass6half_tE19Flash_kernel_traitsILi128ELi64ELi64ELi8ES3_EELb0ELb1ELb0ELb0ELb0ELb1ELb0EEEvNS_16Flash_bwd_paramsE --------------------------
	.section	.text._ZN5flash44flash_bwd_dq_dk_dv_loop_seqk_parallel_kernelI23Flash_bwd_kernel_traitsILi128ELi64ELi64ELi8ELi4ELi2ELi2ELb1ELb0EN7cutlass6half_tE19Flash_kernel_traitsILi128ELi64ELi64ELi8ES3_EELb0ELb1ELb0ELb0ELb0ELb1ELb0EEEvNS_16Flash_bwd_paramsE,"ax",@progbits
	.sectioninfo	@"SHI_REGISTERS=255"
	.align	128
        .global         _ZN5flash44flash_bwd_dq_dk_dv_loop_seqk_parallel_kernelI23Flash_bwd_kernel_traitsILi128ELi64ELi64ELi8ELi4ELi2ELi2ELb1ELb0EN7cutlass6half_tE19Flash_kernel_traitsILi128ELi64ELi64ELi8ES3_EELb0ELb1ELb0ELb0ELb0ELb1ELb0EEEvNS_16Flash_bwd_paramsE
        .type           _ZN5flash44flash_bwd_dq_dk_dv_loop_seqk_parallel_kernelI23Flash_bwd_kernel_traitsILi128ELi64ELi64ELi8ELi4ELi2ELi2ELb1ELb0EN7cutlass6half_tE19Flash_kernel_traitsILi128ELi64ELi64ELi8ES3_EELb0ELb1ELb0ELb0ELb0ELb1ELb0EEEvNS_16Flash_bwd_paramsE,@function
        .size           _ZN5flash44flash_bwd_dq_dk_dv_loop_seqk_parallel_kernelI23Flash_bwd_kernel_traitsILi128ELi64ELi64ELi8ELi4ELi2ELi2ELb1ELb0EN7cutlass6half_tE19Flash_kernel_traitsILi128ELi64ELi64ELi8ES3_EELb0ELb1ELb0ELb0ELb0ELb1ELb0EEEvNS_16Flash_bwd_paramsE,(.L_x_1064 - _ZN5flash44flash_bwd_dq_dk_dv_loop_seqk_parallel_kernelI23Flash_bwd_kernel_traitsILi128ELi64ELi64ELi8ELi4ELi2ELi2ELb1ELb0EN7cutlass6half_tE19Flash_kernel_traitsILi128ELi64ELi64ELi8ES3_EELb0ELb1ELb0ELb0ELb0ELb1ELb0EEEvNS_16Flash_bwd_paramsE)
        .other          _ZN5flash44flash_bwd_dq_dk_dv_loop_seqk_parallel_kernelI23Flash_bwd_kernel_traitsILi128ELi64ELi64ELi8ELi4ELi2ELi2ELb1ELb0EN7cutlass6half_tE19Flash_kernel_traitsILi128ELi64ELi64ELi8ES3_EELb0ELb1ELb0ELb0ELb0ELb1ELb0EEEvNS_16Flash_bwd_paramsE,@"STO_CUDA_ENTRY STV_DEFAULT"
_ZN5flash44flash_bwd_dq_dk_dv_loop_seqk_parallel_kernelI23Flash_bwd_kernel_traitsILi128ELi64ELi64ELi8ELi4ELi2ELi2ELb1ELb0EN7cutlass6half_tE19Flash_kernel_traitsILi128ELi64ELi64ELi8ES3_EELb0ELb1ELb0ELb0ELb0ELb1ELb0EEEvNS_16Flash_bwd_paramsE:
.text._ZN5flash44flash_bwd_dq_dk_dv_loop_seqk_parallel_kernelI23Flash_bwd_kernel_traitsILi128ELi64ELi64ELi8ELi4ELi2ELi2ELb1ELb0EN7cutlass6half_tE19Flash_kernel_traitsILi128ELi64ELi64ELi8ES3_EELb0ELb1ELb0ELb0ELb0ELb1ELb0EEEvNS_16Flash_bwd_paramsE:
        /* <DEDUP_REMOVED lines=21> */
[-C--:B------:R-:W-:Y:S02]  /*0150*/  LEA.HI R16, R14, R13.reuse, RZ, 0x2 ;  /* 0x0000000d0e107211 */ /* 0x080fe400078f10ff */
[----:B------:R-:W-:Y:S02]  /*0160*/  LOP3.LUT R2, R0, 0xfffffffc, RZ, 0xc0, !PT ;  /* 0xfffffffc00027812 */ /* 0x000fe400078ec0ff */
[----:B------:R-:W-:Y:S02]  /*0170*/  LOP3.LUT R0, R3, 0xfffffffe, RZ, 0xc0, !PT ;  /* 0xfffffffe03007812 */ /* 0x000fe400078ec0ff */
[----:B------:R-:W-:Y:S01]  /*0180*/  LEA.HI R3, R7, R6, RZ, 0x1 ;  /* 0x0000000607037211 */ /* 0x000fe200078f08ff */
[----:B------:R-:W-:Y:S01]  /*0190*/  IMAD.IADD R204, R4, 0x1, -R2 ;  /* 0x0000000104cc7824 */ /* 0x000fe200078e0a02 */
[----:B------:R-:W-:Y:S01]  /*01a0*/  LEA.HI R15, R14, R13, RZ, 0x3 ;  /* 0x0000000d0e0f7211 */ /* 0x000fe200078f18ff */
[----:B------:R-:W-:Y:S01]  /*01b0*/  IMAD.IADD R194, R4, 0x1, -R0 ;  /* 0x0000000104c27824 */ /* 0x000fe200078e0a00 */
[----:B------:R-:W-:-:S02]  /*01c0*/  SHF.R.S32.HI R8, RZ, 0x2, R16 ;  /* 0x00000002ff087819 */ /* 0x000fc40000011410 */
[----:B------:R-:W-:Y:S02]  /*01d0*/  SHF.R.S32.HI R5, RZ, 0x1f, R16 ;  /* 0x0000001fff057819 */ /* 0x000fe40000011410 */
[----:B------:R-:W-:Y:S02]  /*01e0*/  LOP3.LUT R2, R3, 0xfffffffe, RZ, 0xc0, !PT ;  /* 0xfffffffe03027812 */ /* 0x000fe400078ec0ff */
[----:B------:R-:W-:Y:S02]  /*01f0*/  LEA.HI R0, R5, R8, RZ, 0x3 ;  /* 0x0000000805007211 */ /* 0x000fe400078f18ff */
[----:B------:R-:W-:Y:S01]  /*0200*/  SHF.R.S32.HI R238, RZ, 0x3, R15 ;  /* 0x00000003ffee7819 */ /* 0x000fe2000001140f */
[----:B------:R-:W-:Y:S01]  /*0210*/  IMAD.IADD R10, R6, 0x1, -R2 ;  /* 0x00000001060a7824 */ /* 0x000fe200078e0a02 */
[----:B------:R-:W-:Y:S02]  /*0220*/  LOP3.LUT R4, R15, 0xfffffff8, RZ, 0xc0, !PT ;  /* 0xfffffff80f047812 */ /* 0x000fe400078ec0ff */
[----:B------:R-:W-:Y:S01]  /*0230*/  LOP3.LUT R2, R0, 0xfffffff8, RZ, 0xc0, !PT ;  /* 0xfffffff800027812 */ /* 0x000fe200078ec0ff */
[----:B------:R-:W-:-:S02]  /*0240*/  IMAD.SHL.U32 R3, R238, 0x40, RZ ;  /* 0x00000040ee037824 */ /* 0x000fc400078e00ff */
[----:B------:R-:W-:Y:S01]  /*0250*/  IMAD.IADD R0, R13, 0x1, -R4 ;  /* 0x000000010d007824 */ /* 0x000fe200078e0a04 */
[----:B------:R-:W-:Y:S01]  /*0260*/  LOP3.LUT R4, R7, 0xfffffff0, RZ, 0xc0, !PT ;  /* 0xfffffff007047812 */ /* 0x000fe200078ec0ff */
[----:B------:R-:W-:Y:S01]  /*0270*/  IMAD.IADD R7, R8, 0x1, -R2 ;  /* 0x0000000108077824 */ /* 0x000fe200078e0a02 */
[----:B------:R-:W-:Y:S01]  /*0280*/  LOP3.LUT R2, R3, 0x1c0, RZ, 0xc0, !PT ;  /* 0x000001c003027812 */ /* 0x000fe200078ec0ff */
[C---:B------:R-:W-:Y:S01]  /*0290*/  IMAD.SHL.U32 R18, R0.reuse, 0x8, RZ ;  /* 0x0000000800127824 */ /* 0x040fe200078e00ff */
[----:B------:R-:W-:Y:S01]  /*02a0*/  LOP3.LUT P4, RZ, R0, 0x2, RZ, 0xc0, !PT ;  /* 0x0000000200ff7812 */ /* 0x000fe2000788c0ff */
[----:B------:R-:W-:Y:S01]  /*02b0*/  IMAD.IADD R3, R13, 0x1, -R4 ;  /* 0x000000010d037824 */ /* 0x000fe200078e0a04 */
[----:B------:R-:W-:Y:S02]  /*02c0*/  SHF.R.U32.HI R4, RZ, 0x3, R2 ;  /* 0x00000003ff047819 */ /* 0x000fe40000011602 */
[----:B------:R-:W-:Y:S01]  /*02d0*/  LOP3.LUT R2, R2, 0x38, R18, 0xf8, !PT ;  /* 0x0000003802027812 */ /* 0x000fe200078ef812 */
[----:B------:R1:W-:Y:S01]  /*02e0*/  STL [R1+0x8], R18 ;  /* 0x0000081201007387 */ /* 0x0003e20000100800 */
[C---:B------:R-:W-:Y:S01]  /*02f0*/  LOP3.LUT P3, RZ, R0.reuse, 0x4, RZ, 0xc0, !PT ;  /* 0x0000000400ff7812 */ /* 0x040fe2000786c0ff */
[----:B------:R-:W-:Y:S01]  /*0300*/  IMAD.SHL.U32 R0, R0, 0x40, RZ ;  /* 0x0000004000007824 */ /* 0x000fe200078e00ff */
[----:B------:R-:W-:-:S02]  /*0310*/  SHF.R.S32.HI R5, RZ, 0x1f, R3 ;  /* 0x0000001fff057819 */ /* 0x000fc40000011403 */
[----:B------:R-:W-:Y:S01]  /*0320*/  LOP3.LUT R9, R2, R4, RZ, 0x3c, !PT ;  /* 0x0000000402097212 */ /* 0x000fe200078e3cff */
[----:B------:R-:W-:Y:S01]  /*0330*/  IMAD.SHL.U32 R2, R194, 0x10, RZ ;  /* 0x00000010c2027824 */ /* 0x000fe200078e00ff */
[----:B------:R-:W-:Y:S02]  /*0340*/  LEA.HI R11, R5, R3, RZ, 0x3 ;  /* 0x00000003050b7211 */ /* 0x000fe400078f18ff */
[----:B------:R-:W-:Y:S02]  /*0350*/  LEA.HI R4, R14, R13, RZ, 0x7 ;  /* 0x0000000d0e047211 */ /* 0x000fe400078f38ff */
[----:B------:R-:W-:Y:S02]  /*0360*/  LOP3.LUT R0, R0, 0x1c0, RZ, 0xc0, !PT ;  /* 0x000001c000007812 */ /* 0x000fe400078ec0ff */
[----:B------:R-:W-:Y:S02]  /*0370*/  LOP3.LUT R5, R11, 0xfffffff8, RZ, 0xc0, !PT ;  /* 0xfffffff80b057812 */ /* 0x000fe400078ec0ff */
[----:B------:R-:W-:-:S02]  /*0380*/  SHF.R.S32.HI R8, RZ, 0x7, R4 ;  /* 0x00000007ff087819 */ /* 0x000fc40000011404 */
[C---:B------:R-:W-:Y:S01]  /*0390*/  LOP3.LUT R188, R0.reuse, 0x8, R15, 0xf8, !PT ;  /* 0x0000000800bc7812 */ /* 0x040fe200078ef80f */
[----:B------:R-:W-:Y:S01]  /*03a0*/  IMAD.IADD R19, R3, 0x1, -R5 ;  /* 0x0000000103137824 */ /* 0x000fe200078e0a05 */
[----:B------:R-:W-:Y:S01]  /*03b0*/  LOP3.LUT R6, R0, 0x10, R2, 0xf8, !PT ;  /* 0x0000001000067812 */ /* 0x000fe200078ef802 */
[----:B------:R-:W-:Y:S01]  /*03c0*/  IMAD.SHL.U32 R2, R10, 0x200, RZ ;  /* 0x000002000a027824 */ /* 0x000fe200078e00ff */
[----:B------:R-:W-:Y:S02]  /*03d0*/  SHF.R.U32.HI R186, RZ, 0x3, R0 ;  /* 0x00000003ffba7819 */ /* 0x000fe40000011600 */
[----:B------:R-:W-:Y:S01]  /*03e0*/  LOP3.LUT R4, R7, 0x1, RZ, 0xc0, !PT ;  /* 0x0000000107047812 */ /* 0x000fe200078ec0ff */
[----:B------:R-:W-:Y:S01]  /*03f0*/  IMAD R0, R8, 0x800, R2 ;  /* 0x0000080008007824 */ /* 0x000fe200078e0202 */
[----:B------:R-:W-:Y:S01]  /*0400*/  LOP3.LUT R188, R188, R186, RZ, 0x3c, !PT ;  /* 0x000000babcbc7212 */ /* 0x000fe200078e3cff */
[----:B------:R-:W-:Y:S01]  /*0410*/  STL [R1+0x1c], R19 ;  /* 0x00001c1301007387 */ /* 0x000fe20000100800 */
[----:B------:R-:W-:-:S02]  /*0420*/  LOP3.LUT R3, R6, 0x8, R15, 0xf8, !PT ;  /* 0x0000000806037812 */ /* 0x000fc400078ef80f */
[----:B------:R-:W-:Y:S01]  /*0430*/  LEA.HI R5, R14, R13, RZ, 0x6 ;  /* 0x0000000d0e057211 */ /* 0x000fe200078f30ff */
[----:B------:R-:W-:Y:S01]  /*0440*/  IMAD.IADD R188, R0, 0x1, R188 ;  /* 0x0000000100bc7824 */ /* 0x000fe200078e02bc */
[----:B------:R-:W-:Y:S02]  /*0450*/  ISETP.NE.U32.AND P0, PT, R4, 0x1, PT ;  /* 0x000000010400780c */ /* 0x000fe40003f05070 */
[----:B------:R-:W-:Y:S01]  /*0460*/  LOP3.LUT R4, R12, 0xffffffe0, RZ, 0xc0, !PT ;  /* 0xffffffe00c047812 */ /* 0x000fe200078ec0ff */
[----:B------:R-:W-:Y:S01]  /*0470*/  IMAD.SHL.U32 R188, R188, 0x2, RZ ;  /* 0x00000002bcbc7824 */ /* 0x000fe200078e00ff */
[----:B------:R-:W-:Y:S02]  /*0480*/  LOP3.LUT R186, R2, R3, R186, 0xf6, !PT ;  /* 0x0000000302ba7212 */ /* 0x000fe400078ef6ba */
[----:B------:R-:W-:Y:S01]  /*0490*/  LOP3.LUT R3, R16, 0x7ffffffc, RZ, 0xc0, !PT ;  /* 0x7ffffffc10037812 */ /* 0x000fe200078ec0ff */
[----:B-1----:R-:W-:Y:S01]  /*04a0*/  IMAD.IADD R18, R13, 0x1, -R4 ;  /* 0x000000010d127824 */ /* 0x002fe200078e0a04 */
[----:B------:R-:W-:Y:S01]  /*04b0*/  SHF.R.S32.HI R0, RZ, 0x6, R5 ;  /* 0x00000006ff007819 */ /* 0x000fe20000011405 */
[----:B------:R-:W-:Y:S01]  /*04c0*/  IMAD.SHL.U32 R5, R10, 0x20, RZ ;  /* 0x000000200a057824 */ /* 0x000fe200078e00ff */
[----:B------:R-:W-:Y:S01]  /*04d0*/  R2P PR, R7, 0x6 ;  /* 0x0000000607007804 */ /* 0x000fe20000000000 */
[----:B------:R-:W-:Y:S01]  /*04e0*/  IMAD.IADD R4, R13, 0x1, -R3 ;  /* 0x000000010d047824 */ /* 0x000fe200078e0a03 */
[----:B------:R-:W-:Y:S01]  /*04f0*/  STL [R1+0x18], R18 ;  /* 0x0000181201007387 */ /* 0x000fe20000100800 */
[C---:B------:R-:W-:Y:S01]  /*0500*/  IMAD R17, R0.reuse, 0x200, R9 ;  /* 0x0000020000117824 */ /* 0x040fe200078e0209 */
[----:B------:R-:W-:Y:S01]  /*0510*/  SEL R219, R219, 0x10, !P0 ;  /* 0x00000010dbdb7807 */ /* 0x000fe20004000000 */
[----:B------:R-:W-:-:S02]  /*0520*/  IMAD.SHL.U32 R2, R0, 0x8, RZ ;  /* 0x0000000800027824 */ /* 0x000fc400078e00ff */
[----:B------:R-:W-:Y:S01]  /*0530*/  IMAD.SHL.U32 R13, R13, 0x2, RZ ;  /* 0x000000020d0d7824 */ /* 0x000fe200078e00ff */
[----:B------:R-:W-:Y:S01]  /*0540*/  STL [R1+0x14], R17 ;  /* 0x0000141101007387 */ /* 0x000fe20000100800 */
[----:B------:R-:W-:Y:S01]  /*0550*/  IMAD.SHL.U32 R3, R8, 0x20, RZ ;  /* 0x0000002008037824 */ /* 0x000fe200078e00ff */
[----:B------:R-:W-:Y:S01]  /*0560*/  LOP3.LUT R2, R2, 0x18, RZ, 0xc0, !PT ;  /* 0x0000001802027812 */ /* 0x000fe200078ec0ff */
[----:B------:R-:W-:Y:S02]  /*0570*/  IMAD.SHL.U32 R0, R7, 0x40, RZ ;  /* 0x0000004007007824 */ /* 0x000fe400078e00ff */
[----:B------:R-:W-:Y:S01]  /*0580*/  IMAD.SHL.U32 R8, R4, 0x2, RZ ;  /* 0x0000000204087824 */ /* 0x000fe200078e00ff */
[----:B------:R-:W-:Y:S01]  /*0590*/  LOP3.LUT R6, R3, 0x6, R13, 0xf8, !PT ;  /* 0x0000000603067812 */ /* 0x000fe200078ef80d */
[----:B------:R-:W-:Y:S01]  /*05a0*/  IMAD.SHL.U32 R213, R17, 0x2, RZ ;  /* 0x0000000211d57824 */ /* 0x000fe200078e00ff */
[----:B------:R-:W-:Y:S01]  /*05b0*/  LOP3.LUT R0, R0, 0x1c0, RZ, 0xc0, !PT ;  /* 0x000001c000007812 */ /* 0x000fe200078ec0ff */
[----:B------:R-:W-:Y:S01]  /*05c0*/  IMAD R7, R204, 0x400, R8 ;  /* 0x00000400cc077824 */ /* 0x000fe200078e0208 */
[----:B------:R-:W-:Y:S01]  /*05d0*/  LOP3.LUT R5, R2, 0x20, R5, 0xf8, !PT ;  /* 0x0000002002057812 */ /* 0x000fe200078ef805 */
[----:B------:R1:W-:Y:S01]  /*05e0*/  STL [R1], R6 ;  /* 0x0000000601007387 */ /* 0x0003e20000100800 */
[----:B------:R-:W-:-:S02]  /*05f0*/  LOP3.LUT R4, R0, 0x20, R3, 0xf8, !PT ;  /* 0x0000002000047812 */ /* 0x000fc400078ef803 */
[----:B------:R-:W-:-:S04]  /*0600*/  SHF.R.U32.HI R3, RZ, 0x3, R0 ;  /* 0x00000003ff037819 */ /* 0x000fc80000011600 */
[----:B------:R-:W-:Y:S02]  /*0610*/  LOP3.LUT R4, R4, R3, RZ, 0x3c, !PT ;  /* 0x0000000304047212 */ /* 0x000fe400078e3cff */
[----:B------:R-:W-:Y:S01]  /*0620*/  LOP3.LUT R9, R3, R0, R2, 0x1e, !PT ;  /* 0x0000000003097212 */ /* 0x000fe200078e1e02 */
[----:B------:R-:W-:Y:S02]  /*0630*/  IMAD.SHL.U32 R0, R10, 0x8, RZ ;  /* 0x000000080a007824 */ /* 0x000fe400078e00ff */
[----:B------:R-:W-:-:S04]  /*0640*/  IMAD.IADD R218, R7, 0x1, R4 ;  /* 0x0000000107da7824 */ /* 0x000fc800078e0204 */
[----:B------:R-:W-:-:S04]  /*0650*/  IMAD.SHL.U32 R218, R218, 0x2, RZ ;  /* 0x00000002dada7824 */ /* 0x000fc800078e00ff */
[C---:B------:R-:W-:Y:S01]  /*0660*/  IMAD.IADD R220, R218.reuse, 0x1, R219 ;  /* 0x00000001dadc7824 */ /* 0x040fe200078e02db */
[C---:B------:R-:W-:Y:S02]  /*0670*/  IADD3 R217, R218.reuse, 0x20, RZ ;  /* 0x00000020dad97810 */ /* 0x040fe40007ffe0ff */
[----:B------:R-:W-:Y:S01]  /*0680*/  @P1 IADD3 R217, R218, -0x20, RZ ;  /* 0xffffffe0dad91810 */ /* 0x000fe20007ffe0ff */
[----:B-1----:R-:W-:-:S04]  /*0690*/  IMAD.SHL.U32 R6, R19, 0x40, RZ ;  /* 0x0000004013067824 */ /* 0x002fc800078e00ff */
[----:B------:R-:W-:Y:S01]  /*06a0*/  IMAD.IADD R219, R219, 0x1, R217 ;  /* 0x00000001dbdb7824 */ /* 0x000fe200078e02d9 */
[----:B------:R-:W-:Y:S02]  /*06b0*/  LOP3.LUT R2, R6, 0x1c0, RZ, 0xc0, !PT ;  /* 0x000001c006027812 */ /* 0x000fe400078ec0ff */
        /* <DEDUP_REMOVED lines=15> */
[----:B------:R-:W-:-:S02]  /*07b0*/  IMAD.MOV.U32 R0, RZ, RZ, 0x40 ;  /* 0x00000040ff007424 */ /* 0x000fc400078e00ff */
[----:B------:R-:W-:Y:S02]  /*07c0*/  IMAD.IADD R4, R4, 0x1, R9 ;  /* 0x0000000104047824 */ /* 0x000fe400078e0209 */
[----:B------:R-:W-:Y:S01]  /*07d0*/  IMAD.MOV.U32 R2, RZ, RZ, 0x20 ;  /* 0x00000020ff027424 */ /* 0x000fe200078e00ff */
[----:B------:R-:W-:Y:S01]  /*07e0*/  SEL R0, R0, 0xffffffc0, !P3 ;  /* 0xffffffc000007807 */ /* 0x000fe20005800000 */
[----:B------:R-:W-:Y:S01]  /*07f0*/  IMAD.IADD R194, R3, 0x1, R194 ;  /* 0x0000000103c27824 */ /* 0x000fe200078e02c2 */
[----:B------:R-:W-:Y:S01]  /*0800*/  LEA R251, R4, 0xc000, 0x1 ;  /* 0x0000c00004fb7811 */ /* 0x000fe200078e08ff */
[----:B------:R-:W-:Y:S01]  /*0810*/  IMAD.IADD R204, R204, 0x1, R3 ;  /* 0x00000001cccc7824 */ /* 0x000fe200078e0203 */
[----:B------:R-:W-:Y:S01]  /*0820*/  SEL R2, R2, 0xffffffe0, !P4 ;  /* 0xffffffe002027807 */ /* 0x000fe20006000000 */
[--C-:B------:R-:W-:Y:S01]  /*0830*/  IMAD.IADD R190, R188, 0x1, R0.reuse ;  /* 0x00000001bcbe7824 */ /* 0x100fe200078e0200 */
[C---:B------:R-:W-:Y:S01]  /*0840*/  IADD3 R252, R251.reuse, 0x40, RZ ;  /* 0x00000040fbfc7810 */ /* 0x040fe20007ffe0ff */
[----:B------:R-:W-:Y:S01]  /*0850*/  IMAD R185, R186, 0x2, R0 ;  /* 0x00000002bab97824 */ /* 0x000fe200078e0200 */
[--C-:B------:R-:W-:Y:S01]  /*0860*/  IADD3 R191, R0, R188, R2.reuse ;  /* 0x000000bc00bf7210 */ /* 0x100fe20007ffe002 */
[----:B------:R-:W-:Y:S01]  /*0870*/  IMAD.SHL.U32 R186, R186, 0x2, RZ ;  /* 0x00000002baba7824 */ /* 0x000fe200078e00ff */
[----:B------:R-:W-:Y:S01]  /*0880*/  LEA R194, R194, 0x10000, 0x1 ;  /* 0x00010000c2c27811 */ /* 0x000fe200078e08ff */
[----:B------:R-:W-:Y:S01]  /*0890*/  IMAD.IADD R189, R188, 0x1, R2 ;  /* 0x00000001bcbd7824 */ /* 0x000fe200078e0202 */
[----:B------:R-:W-:Y:S01]  /*08a0*/  @P2 IADD3 R252, R251, -0x40, RZ ;  /* 0xffffffc0fbfc2810 */ /* 0x000fe20007ffe0ff */
[----:B------:R-:W-:-:S02]  /*08b0*/  IMAD.IADD R203, R2, 0x1, R190 ;  /* 0x0000000102cb7824 */ /* 0x000fc400078e02be */
.L_x_86:
[----:B-12---:R-:W2:Y:S01]  /*08c0*/  S2R R39, SR_CTAID.Y ;  /* 0x0000000000277919 */ /* 0x006ea20000002600 */
[----:B------:R-:W3:Y:S01]  /*08d0*/  LDC.U8 R0, c[0x0][0x312] ;  /* 0x0000c480ff007b82 */ /* 0x000ee20000000000 */
[----:B------:R-:W-:-:S02]  /*08e0*/  ISETP.NE.U32.AND P4, PT, RZ, c[0x0][0x240], PT ;  /* 0x00009000ff007a0c */ /* 0x000fc40003f85070 */
[----:B------:R-:W-:Y:S02]  /*08f0*/  ISETP.EQ.U32.AND P5, PT, RZ, c[0x0][0x248], PT ;  /* 0x00009200ff007a0c */ /* 0x000fe40003fa2070 */
[----:B------:R-:W-:Y:S02]  /*0900*/  ISETP.NE.AND.EX P4, PT, RZ, c[0x0][0x244], PT, P4 ;  /* 0x00009100ff007a0c */ /* 0x000fe40003f85340 */
[----:B------:R-:W-:Y:S01]  /*0910*/  ISETP.NE.U32.AND P2, PT, RZ, c[0x0][0x250], PT ;  /* 0x00009400ff007a0c */ /* 0x000fe20003f45070 */
[----:B------:R-:W-:-:S03]  /*0920*/  IMAD.MOV.U32 R40, RZ, RZ, -0x1 ;  /* 0xffffffffff287424 */ /* 0x000fc600078e00ff */
[----:B------:R-:W-:Y:S01]  /*0930*/  ISETP.NE.AND.EX P2, PT, RZ, c[0x0][0x254], PT, P2 ;  /* 0x00009500ff007a0c */ /* 0x000fe20003f45320 */
[C---:B--2---:R-:W-:Y:S01]  /*0940*/  IMAD.SHL.U32 R8, R39.reuse, 0x4, RZ ;  /* 0x0000000427087824 */ /* 0x044fe200078e00ff */
[----:B------:R-:W-:Y:S02]  /*0950*/  SHF.R.S32.HI R31, RZ, 0x1f, R39 ;  /* 0x0000001fff1f7819 */ /* 0x000fe40000011427 */
[----:B---3--:R-:W-:Y:S01]  /*0960*/  ISETP.NE.AND P3, PT, R0, RZ, PT ;  /* 0x000000ff0000720c */ /* 0x008fe20003f65270 */
[----:B------:R-:W-:Y:S01]  /*0970*/  IMAD.MOV.U32 R0, RZ, RZ, -0x1 ;  /* 0xffffffffff007424 */ /* 0x000fe200078e00ff */
[----:B------:R-:W-:Y:S02]  /*0980*/  SHF.L.U64.HI R7, R39, 0x2, R31 ;  /* 0x0000000227077819 */ /* 0x000fe4000001021f */
[----:B------:R-:W-:Y:S02]  /*0990*/  IADD3 R2, P0, R8, c[0x0][0x240], RZ ;  /* 0x0000900008027a10 */ /* 0x000fe40007f1e0ff */
[----:B------:R-:W-:-:S02]  /*09a0*/  ISETP.EQ.OR.EX P5, PT, RZ, c[0x0][0x24c], !P3, P5 ;  /* 0x00009300ff007a0c */ /* 0x000fc40005fa2750 */
[----:B------:R-:W-:Y:S02]  /*09b0*/  IADD3.X R3, R7, c[0x0][0x244], RZ, P0, !PT ;  /* 0x0000910007037a10 */ /* 0x000fe400007fe4ff */
[----:B------:R-:W-:-:S03]  /*09c0*/  @P2 IADD3 R4, P0, R8, c[0x0][0x250], RZ ;  /* 0x0000940008042a10 */ /* 0x000fc60007f1e0ff */
[----:B------:R2:W3:Y:S04]  /*09d0*/  @P4 LDG.E R0, [R2.64] ;  /* 0x0000000602004981 */ /* 0x0004e8000c1e1900 */
[----:B------:R2:W3:Y:S01]  /*09e0*/  @P4 LDG.E R6, [R2.64+0x4] ;  /* 0x0000040602064981 */ /* 0x0004e2000c1e1900 */
[----:B-1----:R-:W-:Y:S01]  /*09f0*/  @P2 IADD3.X R5, R7, c[0x0][0x254], RZ, P0, !PT ;  /* 0x0000950007052a10 */ /* 0x002fe200007fe4ff */
[----:B------:R-:W-:Y:S01]  /*0a00*/  IMAD.MOV.U32 R239, RZ, RZ, RZ ;  /* 0x000000ffffef7224 */ /* 0x000fe200078e00ff */
[----:B--2---:R-:W-:-:S05]  /*0a10*/  IADD3 R2, P1, R8, c[0x0][0x248], RZ ;  /* 0x0000920008027a10 */ /* 0x004fca0007f3e0ff */
[----:B-----5:R1:W5:Y:S01]  /*0a20*/  @P2 LDG.E R239, [R4.64] ;  /* 0x0000000604ef2981 */ /* 0x020362000c1e1900 */
[----:B------:R-:W-:-:S05]  /*0a30*/  IADD3.X R3, R7, c[0x0][0x24c], RZ, P1, !PT ;  /* 0x0000930007037a10 */ /* 0x000fca0000ffe4ff */
[----:B------:R-:W2:Y:S01]  /*0a40*/  @!P5 LDG.E R40, [R2.64] ;  /* 0x000000060228d981 */ /* 0x000ea2000c1e1900 */
[----:B------:R-:W-:-:S04]  /*0a50*/  ISETP.NE.U32.AND P0, PT, RZ, c[0x0][0x248], PT ;  /* 0x00009200ff007a0c */ /* 0x000fc80003f05070 */
[----:B------:R-:W-:Y:S01]  /*0a60*/  ISETP.NE.AND.EX P0, PT, RZ, c[0x0][0x24c], PT, P0 ;  /* 0x00009300ff007a0c */ /* 0x000fe20003f05300 */
[----:B-1----:R-:W-:Y:S02]  /*0a70*/  IMAD.MOV.U32 R4, RZ, RZ, c[0x0][0x218] ;  /* 0x00008600ff047624 */ /* 0x002fe400078e00ff */
[----:B---3--:R-:W-:Y:S02]  /*0a80*/  @P4 IMAD.IADD R22, R6, 0x1, -R0 ;  /* 0x0000000106164824 */ /* 0x008fe400078e0a00 */
[----:B------:R-:W-:Y:S01]  /*0a90*/  @!P4 IMAD.MOV.U32 R22, RZ, RZ, c[0x0][0x214] ;  /* 0x00008500ff16c624 */ /* 0x000fe200078e00ff */
[----:B--2---:R1:W-:Y:S07]  /*0aa0*/  STL [R1+0x4], R40 ;  /* 0x0000042801007387 */ /* 0x0043ee0000100800 */
[----:B------:R-:W-:Y:S05]  /*0ab0*/  @!P0 BRA `(.L_x_58) ;  /* 0x0000003000008947 */ /* 0x000fea0003800000 */
[----:B------:R-:W2:Y:S02]  /*0ac0*/  @P3 LDG.E R4, [R2.64+0x4] ;  /* 0x0000040602043981 */ /* 0x000ea4000c1e1900 */
[----:B--2---:R-:W-:-:S06]  /*0ad0*/  @P3 IADD3 R4, R4, -R40, RZ ;  /* 0x8000002804043210 */ /* 0x004fcc0007ffe0ff */
[----:B------:R2:W5:Y:S02]  /*0ae0*/  @!P3 LDG.E R4, [R2.64] ;  /* 0x000000060204b981 */ /* 0x000564000c1e1900 */
.L_x_58:
        /* <DEDUP_REMOVED lines=16> */
[C---:B------:R-:W-:Y:S01]  /*0bf0*/  IMAD.WIDE.U32 R10, R39.reuse, c[0x0][0x178], RZ ;  /* 0x00005e00270a7a25 */ /* 0x040fe200078e00ff */
[C---:B------:R-:W-:Y:S02]  /*0c00*/  ISETP.NE.AND P1, PT, R0.reuse, -0x1, PT ;  /* 0xffffffff0000780c */ /* 0x040fe40003f25270 */
        /* <DEDUP_REMOVED lines=27> */
.L_x_60:
        /* <DEDUP_REMOVED lines=15> */
.L_x_61:
[----:B------:R-:W-:Y:S01]  /*0eb0*/  IABS R11, c[0x0][0x1c8] ;  /* 0x00007200000b7a13 */ /* 0x000fe20000000000 */
[----:B------:R-:W2:Y:S01]  /*0ec0*/  S2R R38, SR_CTAID.Z ;  /* 0x0000000000267919 */ /* 0x000ea20000002700 */
[----:B------:R-:W3:Y:S01]  /*0ed0*/  LDC.U8 R17, c[0x0][0x328] ;  /* 0x0000ca00ff117b82 */ /* 0x000ee20000000000 */
[----:B------:R-:W-:Y:S01]  /*0ee0*/  IMAD.MOV.U32 R12, RZ, RZ, c[0x0][0x224] ;  /* 0x00008900ff0c7624 */ /* 0x000fe200078e00ff */
[----:B------:R-:W4:Y:S01]  /*0ef0*/  I2F.RP R2, R11 ;  /* 0x0000000b00027306 */ /* 0x000f220000209400 */
[----:B------:R-:W-:-:S03]  /*0f00*/  @P1 IMAD.WIDE.U32 R4, R0, c[0x0][0x370], RZ ;  /* 0x0000dc0000041a25 */ /* 0x000fc600078e00ff */
[----:B------:R-:W-:Y:S01]  /*0f10*/  SHF.R.S32.HI R12, RZ, 0x1f, R12 ;  /* 0x0000001fff0c7819 */ /* 0x000fe2000001140c */
[----:B------:R-:W-:Y:S01]  /*0f20*/  @P1 IMAD R13, R0, c[0x0][0x374], R5 ;  /* 0x0000dd00000d1a24 */ /* 0x000fe200078e0205 */
[----:B------:R-:W-:Y:S01]  /*0f30*/  @P1 MOV R10, R4 ;  /* 0x00000004000a1202 */ /* 0x000fe20000000f00 */
[C---:B------:R-:W-:Y:S01]  /*0f40*/  @!P1 IMAD.WIDE.U32 R4, R39.reuse, c[0x0][0x368], RZ ;  /* 0x0000da0027049a25 */ /* 0x040fe200078e00ff */
[----:B------:R-:W5:Y:S03]  /*0f50*/  LDC.U8 R19, c[0x0][0x3d0] ;  /* 0x0000f400ff137b82 */ /* 0x000f660000000000 */
[----:B------:R-:W-:Y:S02]  /*0f60*/  IMAD.MOV.U32 R32, RZ, RZ, c[0x0][0x22c] ;  /* 0x00008b00ff207624 */ /* 0x000fe400078e00ff */
[----:B------:R-:W-:Y:S01]  /*0f70*/  IMAD.WIDE.U32 R14, R39, c[0x0][0x224], RZ ;  /* 0x00008900270e7a25 */ /* 0x000fe200078e00ff */
[----:B----4-:R-:W4:Y:S03]  /*0f80*/  MUFU.RCP R2, R2 ;  /* 0x0000000200027308 */ /* 0x010f260000001000 */
[----:B------:R-:W-:Y:S01]  /*0f90*/  IMAD.WIDE R24, R32, c[0x0][0x1c0], RZ ;  /* 0x0000700020187a25 */ /* 0x000fe200078e02ff */
[----:B--2---:R-:W-:-:S03]  /*0fa0*/  IABS R7, R38 ;  /* 0x0000002600077213 */ /* 0x004fc60000000000 */
[----:B------:R-:W-:Y:S01]  /*0fb0*/  @!P1 IMAD.MOV.U32 R10, RZ, RZ, R4 ;  /* 0x000000ffff0a9224 */ /* 0x000fe200078e0004 */
[----:B------:R-:W-:Y:S02]  /*0fc0*/  LOP3.LUT R8, R38, c[0x0][0x1c8], RZ, 0x3c, !PT ;  /* 0x0000720026087a12 */ /* 0x000fe400078e3cff */
[----:B---3--:R-:W-:Y:S02]  /*0fd0*/  ISETP.NE.AND P2, PT, R17, RZ, PT ;  /* 0x000000ff1100720c */ /* 0x008fe40003f45270 */
[----:B------:R-:W-:Y:S02]  /*0fe0*/  ISETP.GE.AND P3, PT, R8, RZ, PT ;  /* 0x000000ff0800720c */ /* 0x000fe40003f66270 */
[----:B------:R-:W-:Y:S02]  /*0ff0*/  SHF.L.U64.HI R8, R39, 0x7, R31 ;  /* 0x0000000727087819 */ /* 0x000fe4000001021f */
[----:B------:R-:W-:Y:S02]  /*1000*/  SHF.R.S32.HI R17, RZ, 0x1f, R18 ;  /* 0x0000001fff117819 */ /* 0x000fe40000011412 */
[----:B----4-:R-:W-:-:S02]  /*1010*/  IADD3 R2, R2, 0xffffffe, RZ ;  /* 0x0ffffffe02027810 */ /* 0x010fc40007ffe0ff */
[----:B------:R-:W-:Y:S02]  /*1020*/  SEL R8, R8, RZ, P4 ;  /* 0x000000ff08087207 */ /* 0x000fe40002000000 */
[----:B------:R-:W2:Y:S01]  /*1030*/  F2I.FTZ.U32.TRUNC.NTZ R3, R2 ;  /* 0x0000000200037305 */ /* 0x000ea2000021f000 */
[----:B------:R-:W-:Y:S02]  /*1040*/  SHF.R.S32.HI R33, RZ, 0x1f, R38 ;  /* 0x0000001fff217819 */ /* 0x000fe40000011426 */
        /* <DEDUP_REMOVED lines=11> */
[----:B------:R-:W2:Y:S01]  /*1100*/  S2R R12, SR_CTAID.X ;  /* 0x00000000000c7919 */ /* 0x000ea20000002500 */
[----:B------:R-:W-:Y:S01]  /*1110*/  ISETP.GT.U32.AND P5, PT, R11, R3, PT ;  /* 0x000000030b00720c */ /* 0x000fe20003fa4070 */
[----:B------:R-:W-:Y:S02]  /*1120*/  IMAD R5, R31, c[0x0][0x224], R7 ;  /* 0x000089001f057a24 */ /* 0x000fe400078e0207 */
[----:B------:R-:W-:Y:S02]  /*1130*/  IMAD.SHL.U32 R6, R39, 0x80, RZ ;  /* 0x0000008027067824 */ /* 0x000fe400078e00ff */
[-C--:B------:R-:W-:Y:S01]  /*1140*/  IMAD R7, R25, R14.reuse, RZ ;  /* 0x0000000e19077224 */ /* 0x080fe200078e02ff */
[----:B------:R-:W-:Y:S01]  /*1150*/  IADD3 R4, R15, R5, RZ ;  /* 0x000000050f047210 */ /* 0x000fe20007ffe0ff */
[----:B------:R-:W-:Y:S01]  /*1160*/  IMAD.WIDE.U32 R14, R24, R14, RZ ;  /* 0x0000000e180e7225 */ /* 0x000fe200078e00ff */
[----:B------:R-:W-:-:S03]  /*1170*/  SEL R6, R6, RZ, P4 ;  /* 0x000000ff06067207 */ /* 0x000fc60002000000 */
[C---:B------:R-:W-:Y:S01]  /*1180*/  IMAD R7, R24.reuse, R4, R7 ;  /* 0x0000000418077224 */ /* 0x040fe200078e0207 */
[----:B------:R-:W-:Y:S01]  /*1190*/  IADD3 R6, P4, R9, R6, RZ ;  /* 0x0000000609067210 */ /* 0x000fe20007f9e0ff */
[----:B------:R-:W-:Y:S01]  /*11a0*/  IMAD.WIDE.U32 R4, R24, R0, RZ ;  /* 0x0000000018047225 */ /* 0x000fe200078e00ff */
[-C--:B------:R-:W-:Y:S02]  /*11b0*/  @!P5 IADD3 R3, R3, -R11.reuse, RZ ;  /* 0x8000000b0303d210 */ /* 0x080fe40007ffe0ff */
[----:B------:R-:W-:Y:S01]  /*11c0*/  @!P5 IADD3 R2, R2, 0x1, RZ ;  /* 0x000000010202d810 */ /* 0x000fe20007ffe0ff */
[----:B------:R-:W-:Y:S01]  /*11d0*/  IMAD.X R8, R16, 0x1, R8, P4 ;  /* 0x0000000110087824 */ /* 0x000fe200020e0608 */
[----:B------:R-:W-:Y:S01]  /*11e0*/  ISETP.GE.U32.AND P6, PT, R3, R11, PT ;  /* 0x0000000b0300720c */ /* 0x000fe20003fc6070 */
[C---:B------:R-:W-:Y:S01]  /*11f0*/  IMAD R11, R25.reuse, R6, RZ ;  /* 0x00000006190b7224 */ /* 0x040fe200078e02ff */
[----:B------:R-:W-:Y:S01]  /*1200*/  ISETP.NE.AND P5, PT, RZ, c[0x0][0x1c8], PT ;  /* 0x00007200ff007a0c */ /* 0x000fe20003fa5270 */
[----:B------:R-:W-:Y:S01]  /*1210*/  IMAD R3, R25, R0, RZ ;  /* 0x0000000019037224 */ /* 0x000fe200078e02ff */
[----:B------:R-:W-:Y:S01]  /*1220*/  SEL R20, R14, R4, !P1 ;  /* 0x000000040e147207 */ /* 0x000fe20004800000 */
[----:B------:R-:W-:Y:S01]  /*1230*/  @P2 IMAD R4, R39, c[0x0][0x214], RZ ;  /* 0x0000850027042a24 */ /* 0x000fe200078e02ff */
[----:B------:R-:W-:Y:S01]  /*1240*/  IADD3 R15, R15, R7, RZ ;  /* 0x000000070f0f7210 */ /* 0x000fe20007ffe0ff */
[----:B------:R-:W-:Y:S01]  /*1250*/  IMAD.WIDE.U32 R6, R24, R6, RZ ;  /* 0x0000000618067225 */ /* 0x000fe200078e00ff */
[----:B-----5:R-:W-:-:S03]  /*1260*/  ISETP.NE.AND P4, PT, R19, RZ, PT ;  /* 0x000000ff1300720c */ /* 0x020fc60003f85270 */
[----:B------:R-:W-:Y:S02]  /*1270*/  IMAD R8, R24, R8, R11 ;  /* 0x0000000818087224 */ /* 0x000fe400078e020b */
[----:B--2---:R-:W-:Y:S01]  /*1280*/  IMAD.WIDE.U32 R24, R12, c[0x0][0x3d8], RZ ;  /* 0x0000f6000c187a25 */ /* 0x004fe200078e00ff */
[----:B------:R-:W-:Y:S02]  /*1290*/  @P6 IADD3 R2, R2, 0x1, RZ ;  /* 0x0000000102026810 */ /* 0x000fe40007ffe0ff */
[----:B------:R-:W-:Y:S01]  /*12a0*/  IADD3 R14, R7, R8, RZ ;  /* 0x00000008070e7210 */ /* 0x000fe20007ffe0ff */
[----:B------:R-:W-:Y:S01]  /*12b0*/  @P1 IMAD.IADD R15, R5, 0x1, R3 ;  /* 0x00000001050f1824 */ /* 0x000fe200078e0203 */
[----:B------:R-:W-:Y:S01]  /*12c0*/  @P2 SEL R3, R4, R0, !P1 ;  /* 0x0000000004032207 */ /* 0x000fe20004800000 */
[----:B------:R-:W-:Y:S01]  /*12d0*/  IMAD R4, R12, c[0x0][0x3dc], R25 ;  /* 0x0000f7000c047a24 */ /* 0x000fe200078e0219 */
[----:B------:R-:W-:Y:S01]  /*12e0*/  @!P3 IADD3 R2, -R2, RZ, RZ ;  /* 0x000000ff0202b210 */ /* 0x000fe20007ffe1ff */
[----:B------:R-:W-:Y:S01]  /*12f0*/  IMAD R12, R38, c[0x0][0x22c], RZ ;  /* 0x00008b00260c7a24 */ /* 0x000fe200078e02ff */
[----:B------:R-:W-:Y:S01]  /*1300*/  @!P5 LOP3.LUT R2, RZ, c[0x0][0x1c8], RZ, 0x33, !PT ;  /* 0x00007200ff02da12 */ /* 0x000fe200078e33ff */
[----:B------:R-:W-:Y:S01]  /*1310*/  @!P2 IMAD R5, R39, c[0x0][0x1c0], R38 ;  /* 0x000070002705aa24 */ /* 0x000fe200078e0226 */
[----:B------:R-:W-:Y:S01]  /*1320*/  SEL R24, R24, RZ, P4 ;  /* 0x000000ff18187207 */ /* 0x000fe20002000000 */
[----:B------:R-:W-:Y:S01]  /*1330*/  @P2 IMAD R3, R38, c[0x0][0x234], R3 ;  /* 0x00008d0026032a24 */ /* 0x000fe200078e0203 */
[----:B------:R-:W-:Y:S01]  /*1340*/  SHF.R.S32.HI R34, RZ, 0x1f, R12 ;  /* 0x0000001fff227819 */ /* 0x000fe2000001140c */
[----:B------:R-:W-:Y:S01]  /*1350*/  @!P2 IMAD R3, R5, c[0x0][0x214], RZ ;  /* 0x000085000503aa24 */ /* 0x000fe200078e02ff */
[----:B------:R-:W-:-:S02]  /*1360*/  SEL R19, R4, RZ, P4 ;  /* 0x000000ff04137207 */ /* 0x000fc40002000000 */
        /* <DEDUP_REMOVED lines=9> */
.L_x_62:
[----:B------:R-:W-:-:S04]  /*1400*/  IMAD R0, R39, c[0x0][0x1c0], R38 ;  /* 0x0000700027007a24 */ /* 0x000fc800078e0226 */
[----:B------:R-:W-:Y:S02]  /*1410*/  IMAD R0, R0, c[0x0][0x224], RZ ;  /* 0x0000890000007a24 */ /* 0x000fe400078e02ff */
.L_x_63:
[----:B------:R-:W2:Y:S04]  /*1420*/  LDL.64 R42, [R1+0x8] ;  /* 0x00000800012a7983 */ /* 0x000ea80000100a00 */
[----:B------:R3:W2:Y:S04]  /*1430*/  LDL.64 R36, [R1+0x8] ;  /* 0x0000080001247983 */ /* 0x0006a80000100a00 */
[----:B------:R-:W4:Y:S04]  /*1440*/  LDL R41, [R1+0x18] ;  /* 0x0000180001297983 */ /* 0x000f280000100800 */
[----:B------:R-:W5:Y:S01]  /*1450*/  S2R R5, SR_TID.X ;  /* 0x0000000000057919 */ /* 0x000f620000002100 */
[----:B------:R-:W-:-:S02]  /*1460*/  IMAD.IADD R3, R9, 0x1, R3 ;  /* 0x0000000109037824 */ /* 0x000fc400078e0203 */
[----:B------:R-:W-:Y:S02]  /*1470*/  IMAD.MOV.U32 R35, RZ, RZ, 0x4 ;  /* 0x00000004ff237424 */ /* 0x000fe400078e00ff */
[----:B------:R-:W-:-:S04]  /*1480*/  IMAD R32, R32, c[0x0][0x1c0], RZ ;  /* 0x0000700020207a24 */ /* 0x000fc800078e02ff */
[----:B------:R-:W-:Y:S01]  /*1490*/  IMAD.SHL.U32 R7, R32, 0x40, RZ ;  /* 0x0000004020077824 */ /* 0x000fe200078e00ff */
[----:B-----5:R-:W-:-:S04]  /*14a0*/  SHF.R.S32.HI R8, RZ, 0x1f, R5 ;  /* 0x0000001fff087819 */ /* 0x020fc80000011405 */
[----:B------:R-:W-:Y:S02]  /*14b0*/  LEA.HI R8, R8, R5, RZ, 0x5 ;  /* 0x0000000508087211 */ /* 0x000fe400078f28ff */
[----:B------:R-:W-:Y:S02]  /*14c0*/  IADD3 R12, P2, P1, R6, R7, R12 ;  /* 0x00000007060c7210 */ /* 0x000fe4000795e00c */
[----:B------:R-:W-:Y:S02]  /*14d0*/  SHF.R.S32.HI R7, RZ, 0x1f, R7 ;  /* 0x0000001fff077819 */ /* 0x000fe40000011407 */
[----:B------:R-:W-:Y:S01]  /*14e0*/  SHF.R.S32.HI R25, RZ, 0x1f, R238 ;  /* 0x0000001fff197819 */ /* 0x000fe200000114ee */
[----:B------:R-:W-:Y:S01]  /*14f0*/  BSSY B1, `(.L_x_59) ;  /* 0x00004bb000017945 */ /* 0x000fe20003800000 */
[----:B--2---:R-:W-:-:S05]  /*1500*/  IMAD.MOV.U32 R36, RZ, RZ, R42 ;  /* 0x000000ffff247224 */ /* 0x004fca00078e002a */
[----:B------:R-:W-:Y:S02]  /*1510*/  IADD3 R4, P3, R36, R10, RZ ;  /* 0x0000000a24047210 */ /* 0x000fe40007f7e0ff */
[----:B------:R-:W-:Y:S01]  /*1520*/  SHF.R.S32.HI R37, RZ, 0x1f, R36 ;  /* 0x0000001fff257819 */ /* 0x000fe20000011424 */
[----:B------:R-:W-:-:S04]  /*1530*/  IMAD.WIDE R10, R3, R35, c[0x0][0x200] ;  /* 0x00008000030a7625 */ /* 0x000fc800078e0223 */
[----:B------:R-:W-:Y:S02]  /*1540*/  IMAD R3, R16, c[0x0][0x370], RZ ;  /* 0x0000dc0010037a24 */ /* 0x000fe400078e02ff */
[----:B------:R-:W-:Y:S02]  /*1550*/  IMAD.X R5, R37, 0x1, R13, P3 ;  /* 0x0000000125057824 */ /* 0x000fe400018e060d */
[C---:B------:R-:W-:Y:S01]  /*1560*/  IMAD.IADD R13, R9.reuse, 0x1, R0 ;  /* 0x00000001090d7824 */ /* 0x040fe200078e0200 */
[----:B------:R-:W-:Y:S01]  /*1570*/  SHF.R.S32.HI R0, RZ, 0x5, R8 ;  /* 0x00000005ff007819 */ /* 0x000fe20000011408 */
[C---:B------:R-:W-:Y:S02]  /*1580*/  IMAD R3, R9.reuse, c[0x0][0x374], R3 ;  /* 0x0000dd0009037a24 */ /* 0x040fe400078e0203 */
[----:B------:R-:W-:-:S04]  /*1590*/  IMAD.WIDE.U32 R4, R9, c[0x0][0x370], R4 ;  /* 0x0000dc0009047a25 */ /* 0x000fc800078e0004 */
[----:B------:R-:W-:Y:S02]  /*15a0*/  IMAD.IADD R5, R5, 0x1, R3 ;  /* 0x0000000105057824 */ /* 0x000fe400078e0203 */
[----:B----4-:R-:W-:Y:S01]  /*15b0*/  IMAD R3, R0, R32, R41 ;  /* 0x0000002000037224 */ /* 0x010fe200078e0229 */
[----:B------:R-:W-:Y:S01]  /*15c0*/  IADD3 R0, -R224, R22, R18 ;  /* 0x00000016e0007210 */ /* 0x000fe20007ffe112 */
[----:B------:R-:W-:Y:S01]  /*15d0*/  IMAD R8, R33, c[0x0][0x378], RZ ;  /* 0x0000de0021087a24 */ /* 0x000fe200078e02ff */
[----:B------:R-:W-:Y:S01]  /*15e0*/  IADD3 R6, P3, R238, R9, RZ ;  /* 0x00000009ee067210 */ /* 0x000fe20007f7e0ff */
[----:B------:R-:W-:Y:S01]  /*15f0*/  IMAD.MOV.U32 R223, RZ, RZ, R11 ;  /* 0x000000ffffdf7224 */ /* 0x000fe200078e000b */
[----:B------:R-:W-:Y:S02]  /*1600*/  MOV R225, R10 ;  /* 0x0000000a00e17202 */ /* 0x000fe40000000f00 */
[----:B------:R-:W-:Y:S02]  /*1610*/  IADD3 R0, R0, -c[0x0][0x2e8], RZ ;  /* 0x8000ba0000007a10 */ /* 0x000fe40007ffe0ff */
[----:B------:R-:W-:Y:S01]  /*1620*/  IADD3.X R10, R14, R7, R34, P2, P1 ;  /* 0x000000070e0a7210 */ /* 0x000fe200017e2422 */
[C---:B------:R-:W-:Y:S01]  /*1630*/  IMAD R8, R38.reuse, c[0x0][0x37c], R8 ;  /* 0x0000df0026087a24 */ /* 0x040fe200078e0208 */
[----:B------:R-:W-:Y:S01]  /*1640*/  IADD3.X R7, R25, R16, RZ, P3, !PT ;  /* 0x0000001019077210 */ /* 0x000fe20001ffe4ff */
[----:B------:R-:W-:Y:S01]  /*1650*/  IMAD.WIDE.U32 R4, R38, c[0x0][0x378], R4 ;  /* 0x0000de0026047a25 */ /* 0x000fe200078e0004 */
[----:B------:R-:W-:-:S02]  /*1660*/  IADD3 R11, P2, P1, R24, R12, R20 ;  /* 0x0000000c180b7210 */ /* 0x000fc4000795e014 */
[----:B------:R-:W-:Y:S01]  /*1670*/  SHF.R.S32.HI R9, RZ, 0x1f, R0 ;  /* 0x0000001fff097819 */ /* 0x000fe20000011400 */
[----:B------:R-:W-:Y:S01]  /*1680*/  IMAD R7, R7, c[0x0][0x190], RZ ;  /* 0x0000640007077a24 */ /* 0x000fe200078e02ff */
[----:B------:R-:W-:Y:S01]  /*1690*/  IADD3.X R10, R19, R10, R15, P2, P1 ;  /* 0x0000000a130a7210 */ /* 0x000fe200017e240f */
[----:B------:R-:W-:Y:S01]  /*16a0*/  IMAD.IADD R5, R5, 0x1, R8 ;  /* 0x0000000105057824 */ /* 0x000fe200078e0208 */
[----:B------:R-:W-:Y:S02]  /*16b0*/  IADD3 R11, P1, R3, R11, RZ ;  /* 0x0000000b030b7210 */ /* 0x000fe40007f3e0ff */
[----:B------:R-:W-:Y:S01]  /*16c0*/  LEA.HI R8, R9, R0, RZ, 0x6 ;  /* 0x0000000009087211 */ /* 0x000fe200078f30ff */
[C---:B------:R-:W-:Y:S01]  /*16d0*/  IMAD R12, R6.reuse, c[0x0][0x194], R7 ;  /* 0x00006500060c7a24 */ /* 0x040fe200078e0207 */
[----:B------:R-:W-:Y:S01]  /*16e0*/  LEA.HI.X.SX32 R10, R3, R10, 0x1, P1 ;  /* 0x0000000a030a7211 */ /* 0x000fe200008f0eff */
[----:B------:R-:W-:Y:S01]  /*16f0*/  IMAD.WIDE.U32 R6, R6, c[0x0][0x190], R36 ;  /* 0x0000640006067a25 */ /* 0x000fe200078e0024 */
[----:B------:R-:W-:Y:S01]  /*1700*/  SHF.R.S32.HI R3, RZ, 0x6, R8 ;  /* 0x00000006ff037819 */ /* 0x000fe20000011408 */
[----:B------:R3:W-:Y:S01]  /*1710*/  STL [R1+0xc], R37 ;  /* 0x00000c2501007387 */ /* 0x0007e20000100800 */
[----:B------:R-:W-:-:S02]  /*1720*/  LEA R206, P1, R11, c[0x0][0x350], 0x2 ;  /* 0x0000d4000bce7a11 */ /* 0x000fc400078210ff */
[----:B------:R-:W-:Y:S02]  /*1730*/  IMNMX R237, RZ, R3, !PT ;  /* 0x00000003ffed7217 */ /* 0x000fe40007800200 */
[----:B------:R-:W-:Y:S02]  /*1740*/  IADD3 R6, P2, R30, R6, RZ ;  /* 0x000000061e067210 */ /* 0x000fe40007f5e0ff */
[----:B------:R-:W-:Y:S02]  /*1750*/  LEA.HI.X R207, R11, c[0x0][0x354], R10, 0x2, P1 ;  /* 0x0000d5000bcf7a11 */ /* 0x000fe400008f140a */
[----:B------:R-:W-:Y:S01]  /*1760*/  ISETP.GT.AND P1, PT, R205, R237, PT ;  /* 0x000000edcd00720c */ /* 0x000fe20003f24270 */
[----:B------:R-:W-:Y:S01]  /*1770*/  IMAD R9, R33, c[0x0][0x1a8], RZ ;  /* 0x00006a0021097a24 */ /* 0x000fe200078e02ff */
[----:B------:R-:W-:Y:S01]  /*1780*/  IADD3.X R7, R26, R7, R12, P2, !PT ;  /* 0x000000071a077210 */ /* 0x000fe200017fe40c */
[----:B------:R-:W-:Y:S02]  /*1790*/  IMAD R0, R25, c[0x0][0x370], RZ ;  /* 0x0000dc0019007a24 */ /* 0x000fe400078e02ff */
[----:B------:R-:W-:-:S02]  /*17a0*/  IMAD R9, R38, c[0x0][0x1ac], R9 ;  /* 0x00006b0026097a24 */ /* 0x000fc400078e0209 */
[----:B------:R-:W-:-:S04]  /*17b0*/  IMAD.WIDE.U32 R6, R38, c[0x0][0x1a8], R6 ;  /* 0x00006a0026067a25 */ /* 0x000fc800078e0006 */
[C---:B------:R-:W-:Y:S02]  /*17c0*/  IMAD R0, R238.reuse, c[0x0][0x374], R0 ;  /* 0x0000dd00ee007a24 */ /* 0x040fe400078e0200 */
[----:B------:R-:W-:Y:S01]  /*17d0*/  IMAD.WIDE.U32 R4, R238, c[0x0][0x370], R4 ;  /* 0x0000dc00ee047a25 */ /* 0x000fe200078e0004 */
[----:B------:R-:W-:-:S03]  /*17e0*/  LEA R210, P3, R6, c[0x0][0x160], 0x1 ;  /* 0x0000580006d27a11 */ /* 0x000fc600078608ff */
[----:B------:R-:W-:Y:S01]  /*17f0*/  IMAD.WIDE R12, R13, R35, c[0x0][0x3c8] ;  /* 0x0000f2000d0c7625 */ /* 0x000fe200078e0223 */
[----:B------:R-:W-:-:S03]  /*1800*/  LEA R208, P2, R4, c[0x0][0x330], 0x1 ;  /* 0x0000cc0004d07a11 */ /* 0x000fc600078408ff */
[----:B------:R-:W-:Y:S02]  /*1810*/  IMAD.IADD R9, R7, 0x1, R9 ;  /* 0x0000000107097824 */ /* 0x000fe400078e0209 */
[----:B------:R-:W-:Y:S01]  /*1820*/  IMAD.IADD R0, R5, 0x1, R0 ;  /* 0x0000000105007824 */ /* 0x000fe200078e0200 */
[----:B------:R-:W-:Y:S01]  /*1830*/  MOV R222, R12 ;  /* 0x0000000c00de7202 */ /* 0x000fe20000000f00 */
[----:B------:R-:W-:Y:S01]  /*1840*/  IMAD.MOV.U32 R221, RZ, RZ, R13 ;  /* 0x000000ffffdd7224 */ /* 0x000fe200078e000d */
[----:B------:R-:W-:Y:S02]  /*1850*/  LEA.HI.X R211, R6, c[0x0][0x164], R9, 0x1, P3 ;  /* 0x0000590006d37a11 */ /* 0x000fe400018f0c09 */
[----:B------:R-:W-:Y:S02]  /*1860*/  LEA.HI.X R209, R4, c[0x0][0x334], R0, 0x1, P2 ;  /* 0x0000cd0004d17a11 */ /* 0x000fe400010f0c00 */
[----:B------:R-:W-:Y:S01]  /*1870*/  IADD3 R205, R205, -0x1, RZ ;  /* 0xffffffffcdcd7810 */ /* 0x000fe20007ffe0ff */
[----:B------:R-:W-:Y:S05]  /*1880*/  @P1 BRA `(.L_x_64) ;  /* 0x0000069000001947 */ /* 0x000fea0003800000 */
[----:B---3--:R-:W-:-:S05]  /*1890*/  @P0 IADD3 R0, R239, R40, RZ ;  /* 0x00000028ef000210 */ /* 0x008fca0007ffe0ff */
        /* <DEDUP_REMOVED lines=14> */
.L_x_65:
        /* <DEDUP_REMOVED lines=15> */
.L_x_66:
        /* <DEDUP_REMOVED lines=15> */
[----:B------:R-:W-:-:S03]  /*1b60*/  MOV R5, R8 ;  /* 0x0000000800057202 */ /* 0x000fc60000000f00 */
[C---:B------:R-:W-:Y:S02]  /*1b70*/  IMAD R0, R238.reuse, c[0x0][0x3a4], R0 ;  /* 0x0000e900ee007a24 */ /* 0x040fe400078e0200 */
[----:B------:R-:W-:-:S05]  /*1b80*/  IMAD.WIDE.U32 R4, R238, c[0x0][0x3a0], R4 ;  /* 0x0000e800ee047a25 */ /* 0x000fca00078e0004 */
[----:B------:R-:W-:Y:S02]  /*1b90*/  IADD3 R0, R5, R0, RZ ;  /* 0x0000000005007210 */ /* 0x000fe40007ffe0ff */
[----:B------:R-:W-:-:S04]  /*1ba0*/  LEA R6, P0, R4, c[0x0][0x340], 0x1 ;  /* 0x0000d00004067a11 */ /* 0x000fc800078008ff */
[----:B------:R-:W-:-:S05]  /*1bb0*/  LEA.HI.X R7, R4, c[0x0][0x344], R0, 0x1, P0 ;  /* 0x0000d10004077a11 */ /* 0x000fca00000f0c00 */
[----:B------:R2:W-:Y:S04]  /*1bc0*/  STG.E.128 [R6.64], RZ ;  /* 0x000000ff06007986 */ /* 0x0005e8000c101d06 */
[----:B------:R2:W-:Y:S02]  /*1bd0*/  STG.E.128 [R6.64+0x80], RZ ;  /* 0x000080ff06007986 */ /* 0x0005e4000c101d06 */
.L_x_68:
[----:B------:R-:W-:Y:S05]  /*1be0*/  BSYNC B0 ;  /* 0x0000000000007941 */ /* 0x000fea0003800000 */
.L_x_67:
[----:B------:R-:W-:Y:S01]  /*1bf0*/  IADD3 R0, R238, 0x20, RZ ;  /* 0x00000020ee007810 */ /* 0x000fe20007ffe0ff */
[----:B------:R-:W-:Y:S03]  /*1c00*/  BSSY B0, `(.L_x_69) ;  /* 0x000000e000007945 */ /* 0x000fe60003800000 */
[----:B------:R-:W-:-:S13]  /*1c10*/  ISETP.GE.AND P0, PT, R0, R9, PT ;  /* 0x000000090000720c */ /* 0x000fda0003f06270 */
[----:B------:R-:W-:Y:S05]  /*1c20*/  @P0 BRA `(.L_x_70) ;  /* 0x000000b000000947 */ /* 0x000fea0003800000 */
[----:B------:R-:W-:-:S04]  /*1c30*/  IADD3 R0, P2, R238, 0x20, RZ ;  /* 0x00000020ee007810 */ /* 0x000fc80007f5e0ff */
[----:B------:R-:W-:-:S05]  /*1c40*/  IADD3.X R3, RZ, R25, RZ, P2, !PT ;  /* 0x00000019ff037210 */ /* 0x000fca00017fe4ff */
[----:B------:R-:W-:Y:S01]  /*1c50*/  IMAD R4, R3, c[0x0][0x3a0], RZ ;  /* 0x0000e80003047a24 */ /* 0x000fe200078e02ff */
[----:B------:R-:W-:-:S05]  /*1c60*/  MOV R3, R8 ;  /* 0x0000000800037202 */ /* 0x000fca0000000f00 */
[----:B--2---:R-:W-:-:S04]  /*1c70*/  IMAD.WIDE.U32 R6, R0, c[0x0][0x3a0], R2 ;  /* 0x0000e80000067a25 */ /* 0x004fc800078e0002 */
[----:B------:R-:W-:Y:S01]  /*1c80*/  IMAD R0, R0, c[0x0][0x3a4], R4 ;  /* 0x0000e90000007a24 */ /* 0x000fe200078e0204 */
[----:B------:R-:W-:-:S04]  /*1c90*/  LEA R2, P2, R6, c[0x0][0x340], 0x1 ;  /* 0x0000d00006027a11 */ /* 0x000fc800078408ff */
[----:B------:R-:W-:-:S04]  /*1ca0*/  IADD3 R0, R7, R0, RZ ;  /* 0x0000000007007210 */ /* 0x000fc80007ffe0ff */
[----:B------:R-:W-:-:S05]  /*1cb0*/  LEA.HI.X R3, R6, c[0x0][0x344], R0, 0x1, P2 ;  /* 0x0000d10006037a11 */ /* 0x000fca00010f0c00 */
[----:B------:R2:W-:Y:S04]  /*1cc0*/  STG.E.128 [R2.64], RZ ;  /* 0x000000ff02007986 */ /* 0x0005e8000c101d06 */
[----:B------:R2:W-:Y:S02]  /*1cd0*/  STG.E.128 [R2.64+0x80], RZ ;  /* 0x000080ff02007986 */ /* 0x0005e4000c101d06 */
.L_x_70:
[----:B------:R-:W-:Y:S05]  /*1ce0*/  BSYNC B0 ;  /* 0x0000000000007941 */ /* 0x000fea0003800000 */
.L_x_69:
[----:B--2---:R-:W-:Y:S01]  /*1cf0*/  IMAD.WIDE.U32 R2, R18, c[0x0][0x3a8], R36 ;  /* 0x0000ea0012027a25 */ /* 0x004fe200078e0024 */
        /* <DEDUP_REMOVED lines=20> */
.L_x_72:
[----:B------:R-:W-:Y:S05]  /*1e40*/  BSYNC B0 ;  /* 0x0000000000007941 */ /* 0x000fea0003800000 */
.L_x_71:
        /* <DEDUP_REMOVED lines=11> */
[----:B------:R2:W-:Y:S01]  /*1f00*/  STG.E.128 [R2.64+0x80], RZ ;  /* 0x000080ff02007986 */ /* 0x0005e2000c101d06 */
[----:B------:R-:W-:Y:S05]  /*1f10*/  BRA `(.L_x_73) ;  /* 0x0000418000007947 */ /* 0x000fea0003800000 */
.L_x_64:
[----:B---3--:R-:W2:Y:S01]  /*1f20*/  LDL R24, [R1+0x14] ;  /* 0x0000140001187983 */ /* 0x008ea20000100800 */
[----:B------:R-:W-:Y:S01]  /*1f30*/  IMAD.WIDE.U32 R4, R18, c[0x0][0x1a0], R36 ;  /* 0x0000680012047a25 */ /* 0x000fe200078e0024 */
[----:B------:R-:W-:-:S03]  /*1f40*/  IADD3 R6, R238, 0x20, RZ ;  /* 0x00000020ee067810 */ /* 0x000fc60007ffe0ff */
[----:B------:R-:W-:Y:S01]  /*1f50*/  IMAD R0, R240, -0x40, R224 ;  /* 0xffffffc0f0007824 */ /* 0x000fe200078e02e0 */
[----:B------:R-:W-:Y:S01]  /*1f60*/  IADD3 R4, P0, R23, R4, RZ ;  /* 0x0000000417047210 */ /* 0x000fe20007f1e0ff */
[----:B------:R-:W-:Y:S01]  /*1f70*/  IMAD R19, R205, -0x40, R22 ;  /* 0xffffffc0cd137824 */ /* 0x000fe200078e0216 */
[----:B------:R-:W3:Y:S01]  /*1f80*/  LDL R23, [R1+0x10] ;  /* 0x0000100001177983 */ /* 0x000ee20000100800 */
[C---:B------:R-:W-:Y:S01]  /*1f90*/  IMAD R3, R17.reuse, c[0x0][0x1a0], RZ ;  /* 0x0000680011037a24 */ /* 0x040fe200078e02ff */
[-C--:B------:R-:W-:Y:S01]  /*1fa0*/  ISETP.GE.AND P3, PT, R238, R0.reuse, PT ;  /* 0x00000000ee00720c */ /* 0x080fe20003f66270 */
[----:B------:R-:W-:Y:S01]  /*1fb0*/  IMAD.MOV.U32 R192, RZ, RZ, 0x40 ;  /* 0x00000040ffc07424 */ /* 0x000fe200078e00ff */
[----:B------:R-:W-:Y:S01]  /*1fc0*/  ISETP.GE.AND P2, PT, R6, R0, PT ;  /* 0x000000000600720c */ /* 0x000fe20003f46270 */
[----:B------:R-:W-:Y:S01]  /*1fd0*/  IMAD R3, R18, c[0x0][0x1a4], R3 ;  /* 0x0000690012037a24 */ /* 0x000fe200078e0203 */
[----:B------:R-:W-:Y:S01]  /*1fe0*/  ISETP.GE.AND P1, PT, R6, R19, PT ;  /* 0x000000130600720c */ /* 0x000fe20003f26270 */
[----:B------:R-:W-:Y:S01]  /*1ff0*/  IMAD R0, R17, c[0x0][0x198], RZ ;  /* 0x0000660011007a24 */ /* 0x000fe200078e02ff */
[----:B------:R-:W-:Y:S01]  /*2000*/  @P4 BAR.SYNC.DEFER_BLOCKING 0x0 ;  /* 0x0000000000004b1d */ /* 0x000fe20000010000 */
[----:B------:R-:W-:Y:S01]  /*2010*/  IMAD.WIDE.U32 R6, R18, c[0x0][0x198], R36 ;  /* 0x0000660012067a25 */ /* 0x000fe200078e0024 */
[----:B------:R-:W-:-:S03]  /*2020*/  IADD3.X R5, R27, R5, R3, P0, !PT ;  /* 0x000000051b057210 */ /* 0x000fc600007fe403 */
[----:B------:R-:W-:Y:S01]  /*2030*/  IMAD R0, R18, c[0x0][0x19c], R0 ;  /* 0x0000670012007a24 */ /* 0x000fe200078e0200 */
[----:B------:R-:W-:Y:S01]  /*2040*/  IADD3 R10, P0, R28, R6, RZ ;  /* 0x000000061c0a7210 */ /* 0x000fe20007f1e0ff */
[----:B------:R-:W-:-:S03]  /*2050*/  IMAD.WIDE.U32 R14, R192, c[0x0][0x190], RZ ;  /* 0x00006400c00e7a25 */ /* 0x000fc600078e00ff */
[----:B------:R-:W-:Y:S01]  /*2060*/  IADD3.X R11, R29, R7, R0, P0, !PT ;  /* 0x000000071d0b7210 */ /* 0x000fe200007fe400 */
[----:B------:R-:W-:Y:S02]  /*2070*/  IMAD R8, R21, c[0x0][0x1b8], RZ ;  /* 0x00006e0015087a24 */ /* 0x000fe400078e02ff */
[----:B------:R-:W-:Y:S01]  /*2080*/  IMAD.WIDE.U32 R4, R2, c[0x0][0x1b8], R4 ;  /* 0x00006e0002047a25 */ /* 0x000fe200078e0004 */
[----:B------:R-:W-:-:S03]  /*2090*/  @!P1 IADD3 R14, P5, R210, R14, RZ ;  /* 0x0000000ed20e9210 */ /* 0x000fc60007fbe0ff */
[----:B------:R-:W-:Y:S02]  /*20a0*/  IMAD R0, R21, c[0x0][0x1b0], RZ ;  /* 0x00006c0015007a24 */ /* 0x000fe400078e02ff */
[----:B------:R-:W-:-:S04]  /*20b0*/  IMAD.WIDE.U32 R12, R192, c[0x0][0x370], RZ ;  /* 0x0000dc00c00c7a25 */ /* 0x000fc800078e00ff */
[----:B------:R-:W-:Y:S02]  /*20c0*/  IMAD R3, R192, c[0x0][0x194], RZ ;  /* 0x00006500c0037a24 */ /* 0x000fe400078e02ff */
[C---:B------:R-:W-:Y:S02]  /*20d0*/  IMAD R8, R2.reuse, c[0x0][0x1bc], R8 ;  /* 0x00006f0002087a24 */ /* 0x040fe400078e0208 */
[C---:B------:R-:W-:Y:S02]  /*20e0*/  IMAD R21, R2.reuse, c[0x0][0x1b4], R0 ;  /* 0x00006d0002157a24 */ /* 0x040fe400078e0200 */
[----:B------:R-:W-:Y:S01]  /*20f0*/  IMAD.WIDE.U32 R10, R2, c[0x0][0x1b0], R10 ;  /* 0x00006c00020a7a25 */ /* 0x000fe200078e000a */
[----:B------:R-:W-:Y:S02]  /*2100*/  @!P3 MOV R2, R4 ;  /* 0x000000040002b202 */ /* 0x000fe40000000f00 */
[----:B------:R-:W-:Y:S01]  /*2110*/  @!P1 IADD3 R12, P6, R208, R12, RZ ;  /* 0x0000000cd00c9210 */ /* 0x000fe20007fde0ff */
[----:B------:R-:W-:Y:S01]  /*2120*/  IMAD R6, R192, c[0x0][0x374], RZ ;  /* 0x0000dd00c0067a24 */ /* 0x000fe200078e02ff */
[----:B------:R-:W-:Y:S01]  /*2130*/  @!P1 IADD3.X R15, R211, R15, R3, P5, !PT ;  /* 0x0000000fd30f9210 */ /* 0x000fe20002ffe403 */
[----:B------:R-:W-:Y:S01]  /*2140*/  @!P2 IMAD.MOV.U32 R16, RZ, RZ, R4 ;  /* 0x000000ffff10a224 */ /* 0x000fe200078e0004 */
[----:B------:R-:W-:Y:S01]  /*2150*/  LEA.HI R0, R205, R205, RZ, 0x1 ;  /* 0x000000cdcd007211 */ /* 0x000fe200078f08ff */
[----:B------:R-:W-:-:S02]  /*2160*/  @!P3 IMAD R4, R25, c[0x0][0x1a0], RZ ;  /* 0x000068001904ba24 */ /* 0x000fc400078e02ff */
[----:B------:R-:W-:Y:S01]  /*2170*/  IMAD.IADD R3, R5, 0x1, R8 ;  /* 0x0000000105037824 */ /* 0x000fe200078e0208 */
[----:B------:R-:W-:Y:S01]  /*2180*/  @!P1 IADD3.X R13, R209, R13, R6, P6, !PT ;  /* 0x0000000dd10d9210 */ /* 0x000fe200037fe406 */
[----:B------:R-:W-:Y:S01]  /*2190*/  @!P3 IMAD R9, R238, c[0x0][0x1a4], R4 ;  /* 0x00006900ee09ba24 */ /* 0x000fe200078e0204 */
[----:B------:R-:W-:Y:S01]  /*21a0*/  LOP3.LUT R8, R0, 0xfffffffe, RZ, 0xc0, !PT ;  /* 0xfffffffe00087812 */ /* 0x000fe200078ec0ff */
[C---:B------:R-:W-:Y:S01]  /*21b0*/  @!P3 IMAD.WIDE.U32 R4, R238.reuse, c[0x0][0x1a0], R2 ;  /* 0x00006800ee04ba25 */ /* 0x040fe200078e0002 */
[----:B------:R-:W-:-:S03]  /*21c0*/  @!P2 IADD3 R6, P5, R238, 0x20, RZ ;  /* 0x00000020ee06a810 */ /* 0x000fc60007fbe0ff */
[----:B------:R-:W-:Y:S01]  /*21d0*/  IMAD.IADD R20, R205, 0x1, -R8 ;  /* 0x00000001cd147824 */ /* 0x000fe200078e0a08 */
[----:B------:R-:W-:Y:S01]  /*21e0*/  @!P2 IADD3.X R7, RZ, R25, RZ, P5, !PT ;  /* 0x00000019ff07a210 */ /* 0x000fe20002ffe4ff */
[----:B------:R-:W-:Y:S01]  /*21f0*/  @!P3 IMAD.IADD R9, R5, 0x1, R9 ;  /* 0x000000010509b824 */ /* 0x000fe200078e0209 */
[----:B------:R-:W-:-:S04]  /*2200*/  @!P3 LEA R8, P5, R4, c[0x0][0x170], 0x1 ;  /* 0x00005c000408ba11 */ /* 0x000fc800078a08ff */
[----:B------:R-:W-:Y:S01]  /*2210*/  @!P3 LEA.HI.X R9, R4, c[0x0][0x174], R9, 0x1, P5 ;  /* 0x00005d000409ba11 */ /* 0x000fe200028f0c09 */
[----:B------:R4:W-:Y:S04]  /*2220*/  @P3 STS.128 [R213+0x10000], RZ ;  /* 0x010000ffd5003388 */ /* 0x0009e80000000c00 */
[----:B------:R4:W-:Y:S04]  /*2230*/  @P3 STS.128 [R213+0x12000], RZ ;  /* 0x012000ffd5003388 */ /* 0x0009e80000000c00 */
[----:B------:R-:W-:Y:S01]  /*2240*/  @!PT LDS RZ, [RZ] ;  /* 0x00000000fffff984 */ /* 0x000fe20000000800 */
[----:B------:R-:W-:Y:S01]  /*2250*/  @!PT LDS RZ, [RZ] ;  /* 0x00000000fffff984 */ /* 0x000fe20000000800 */
[----:B------:R-:W-:Y:S01]  /*2260*/  @!PT LDS RZ, [RZ] ;  /* 0x00000000fffff984 */ /* 0x000fe20000000800 */
[----:B------:R1:W-:Y:S04]  /*2270*/  @!P3 LDGSTS.E.BYPASS.LTC128B.128 [R213+0x10000], [R8.64] ;  /* 0x1000000008d5bfae */ /* 0x0003e8000b901d46 */
[----:B------:R1:W-:Y:S04]  /*2280*/  @!P3 LDGSTS.E.BYPASS.LTC128B.128 [R213+0x12000], [R8.64+0x80] ;  /* 0x1200008008d5bfae */ /* 0x0003e8000b901d46 */
[----:B-1----:R-:W3:Y:S01]  /*2290*/  LDL R8, [R1+0x1c] ;  /* 0x00001c0001087983 */ /* 0x002ee20000100800 */
[----:B------:R-:W-:Y:S01]  /*22a0*/  @!P2 IMAD R7, R7, c[0x0][0x1a0], RZ ;  /* 0x000068000707aa24 */ /* 0x000fe200078e02ff */
[----:B------:R-:W-:Y:S01]  /*22b0*/  @!P2 IADD3 R0, P0, R238, 0x20, RZ ;  /* 0x00000020ee00a810 */ /* 0x000fe20007f1e0ff */
[----:B------:R-:W-:Y:S01]  /*22c0*/  @!P2 IMAD.MOV.U32 R17, RZ, RZ, R3 ;  /* 0x000000ffff11a224 */ /* 0x000fe200078e0003 */
[----:B------:R-:W-:Y:S01]  /*22d0*/  IADD3 R3, R11, R21, RZ ;  /* 0x000000150b037210 */ /* 0x000fe20007ffe0ff */
[----:B------:R-:W-:-:S02]  /*22e0*/  @!P2 IMAD R11, R6, c[0x0][0x1a4], R7 ;  /* 0x00006900060baa24 */ /* 0x000fc400078e0207 */
[----:B------:R-:W-:-:S04]  /*22f0*/  @!P2 IMAD.WIDE.U32 R6, R6, c[0x0][0x1a0], R16 ;  /* 0x000068000606aa25 */ /* 0x000fc800078e0010 */
[----:B------:R-:W-:Y:S01]  /*2300*/  @!P2 IMAD.X R2, RZ, RZ, R25, P0 ;  /* 0x000000ffff02a224 */ /* 0x000fe200000e0619 */
[----:B------:R-:W-:Y:S01]  /*2310*/  @!P2 IADD3 R7, R7, R11, RZ ;  /* 0x0000000b0707a210 */ /* 0x000fe20007ffe0ff */
[----:B------:R-:W-:Y:S01]  /*2320*/  @!P2 IMAD.MOV.U32 R11, RZ, RZ, R3 ;  /* 0x000000ffff0ba224 */ /* 0x000fe200078e0003 */
[----:B------:R-:W-:Y:S01]  /*2330*/  ISETP.GE.AND P4, PT, R238, R19, PT ;  /* 0x00000013ee00720c */ /* 0x000fe20003f86270 */
[----:B------:R-:W-:Y:S01]  /*2340*/  @!P2 IMAD R5, R2, c[0x0][0x198], RZ ;  /* 0x000066000205aa24 */ /* 0x000fe200078e02ff */
[----:B------:R-:W-:Y:S01]  /*2350*/  @!P2 LEA R4, P5, R6, c[0x0][0x170], 0x1 ;  /* 0x00005c000604aa11 */ /* 0x000fe200078a08ff */
[--C-:B------:R-:W-:Y:S01]  /*2360*/  @!P3 IMAD.MOV.U32 R2, RZ, RZ, R10.reuse ;  /* 0x000000ffff02b224 */ /* 0x100fe200078e000a */
[----:B------:R-:W-:Y:S01]  /*2370*/  ISETP.NE.AND P0, PT, R20, 0x1, PT ;  /* 0x000000011400780c */ /* 0x000fe20003f05270 */
[----:B------:R-:W-:Y:S01]  /*2380*/  @!P2 IMAD R16, R0, c[0x0][0x19c], R5 ;  /* 0x000067000010aa24 */ /* 0x000fe200078e0205 */
[----:B------:R-:W-:Y:S01]  /*2390*/  @!P2 LEA.HI.X R5, R6, c[0x0][0x174], R7, 0x1, P5 ;  /* 0x00005d000605aa11 */ /* 0x000fe200028f0c07 */
[----:B------:R-:W-:Y:S01]  /*23a0*/  @!P2 IMAD.WIDE.U32 R10, R0, c[0x0][0x198], R10 ;  /* 0x00006600000aaa25 */ /* 0x000fe200078e000a */
[----:B------:R4:W-:Y:S03]  /*23b0*/  @P2 STS.128 [R213+0x11000], RZ ;  /* 0x011000ffd5002388 */ /* 0x0009e60000000c00 */
[----:B------:R-:W-:Y:S01]  /*23c0*/  @!P3 IMAD R6, R25, c[0x0][0x198], RZ ;  /* 0x000066001906ba24 */ /* 0x000fe200078e02ff */
[----:B------:R4:W-:Y:S01]  /*23d0*/  @P2 STS.128 [R213+0x13000], RZ ;  /* 0x013000ffd5002388 */ /* 0x0009e20000000c00 */
[----:B------:R-:W-:-:S03]  /*23e0*/  @!P3 IMAD.WIDE.U32 R2, R238, c[0x0][0x198], R2 ;  /* 0x00006600ee02ba25 */ /* 0x000fc600078e0002 */
[----:B------:R-:W-:Y:S01]  /*23f0*/  @!PT LDS RZ, [RZ] ;  /* 0x00000000fffff984 */ /* 0x000fe20000000800 */
[----:B------:R-:W-:Y:S01]  /*2400*/  @!PT LDS RZ, [RZ] ;  /* 0x00000000fffff984 */ /* 0x000fe20000000800 */
[----:B------:R-:W-:Y:S01]  /*2410*/  @!PT LDS RZ, [RZ] ;  /* 0x00000000fffff984 */ /* 0x000fe20000000800 */
[----:B------:R1:W-:Y:S01]  /*2420*/  @!P2 LDGSTS.E.BYPASS.LTC128B.128 [R213+0x11000], [R4.64] ;  /* 0x1100000004d5afae */ /* 0x0003e2000b901d46 */
[----:B------:R-:W-:-:S03]  /*2430*/  @!P3 IMAD R6, R238, c[0x0][0x19c], R6 ;  /* 0x00006700ee06ba24 */ /* 0x000fc600078e0206 */
[----:B------:R1:W-:Y:S04]  /*2440*/  @!P2 LDGSTS.E.BYPASS.LTC128B.128 [R213+0x13000], [R4.64+0x80] ;  /* 0x1300008004d5afae */ /* 0x0003e8000b901d46 */
[----:B------:R-:W0:Y:S04]  /*2450*/  LDGDEPBAR ;  /* 0x00000000000079af */ /* 0x000e280000000000 */
[----:B------:R4:W-:Y:S04]  /*2460*/  @P4 STS.128 [R213+0x8000], RZ ;  /* 0x008000ffd5004388 */ /* 0x0009e80000000c00 */
[----:B------:R4:W-:Y:S04]  /*2470*/  @P4 STS.128 [R213+0xa000], RZ ;  /* 0x00a000ffd5004388 */ /* 0x0009e80000000c00 */
[----:B------:R-:W-:Y:S01]  /*2480*/  @!PT LDS RZ, [RZ] ;  /* 0x00000000fffff984 */ /* 0x000fe20000000800 */
[----:B------:R-:W-:Y:S01]  /*2490*/  @!PT LDS RZ, [RZ] ;  /* 0x00000000fffff984 */ /* 0x000fe20000000800 */
[----:B------:R-:W-:Y:S01]  /*24a0*/  @!PT LDS RZ, [RZ] ;  /* 0x00000000fffff984 */ /* 0x000fe20000000800 */
[----:B------:R4:W-:Y:S01]  /*24b0*/  @!P4 LDGSTS.E.BYPASS.LTC128B.128 [R213+0x8000], [R208.64] ;  /* 0x08000000d0d5cfae */ /* 0x0009e2000b901d46 */
[----:B------:R-:W-:-:S03]  /*24c0*/  @!P3 IADD3 R3, R3, R6, RZ ;  /* 0x000000060303b210 */ /* 0x000fc60007ffe0ff */
[----:B------:R4:W-:Y:S01]  /*24d0*/  @!P4 LDGSTS.E.BYPASS.LTC128B.128 [R213+0xa000], [R208.64+0x80] ;  /* 0x0a000080d0d5cfae */ /* 0x0009e2000b901d46 */
[----:B------:R-:W-:-:S03]  /*24e0*/  @!P3 LEA R6, P5, R2, c[0x0][0x168], 0x1 ;  /* 0x00005a000206ba11 */ /* 0x000fc600078a08ff */
[----:B------:R4:W-:Y:S04]  /*24f0*/  @P1 STS.128 [R213+0x9000], RZ ;  /* 0x009000ffd5001388 */ /* 0x0009e80000000c00 */
[----:B------:R4:W-:Y:S04]  /*2500*/  @P1 STS.128 [R213+0xb000], RZ ;  /* 0x00b000ffd5001388 */ /* 0x0009e80000000c00 */
[----:B------:R-:W-:Y:S01]  /*2510*/  @!PT LDS RZ, [RZ] ;  /* 0x00000000fffff984 */ /* 0x000fe20000000800 */
[----:B------:R-:W-:Y:S01]  /*2520*/  @!PT LDS RZ, [RZ] ;  /* 0x00000000fffff984 */ /* 0x000fe20000000800 */
[----:B------:R-:W-:Y:S01]  /*2530*/  @!PT LDS RZ, [RZ] ;  /* 0x00000000fffff984 */ /* 0x000fe20000000800 */
[----:B------:R4:W-:Y:S01]  /*2540*/  @!P1 LDGSTS.E.BYPASS.LTC128B.128 [R213+0x9000], [R12.64] ;  /* 0x090000000cd59fae */ /* 0x0009e2000b901d46 */
[----:B-1----:R-:W-:-:S03]  /*2550*/  @!P2 IMAD.IADD R5, R11, 0x1, R16 ;  /* 0x000000010b05a824 */ /* 0x002fc600078e0210 */
[----:B------:R4:W-:Y:S01]  /*2560*/  @!P1 LDGSTS.E.BYPASS.LTC128B.128 [R213+0xb000], [R12.64+0x80] ;  /* 0x0b0000800cd59fae */ /* 0x0009e2000b901d46 */
[----:B------:R-:W-:Y:S01]  /*2570*/  @!P3 LEA.HI.X R7, R2, c[0x0][0x16c], R3, 0x1, P5 ;  /* 0x00005b000207ba11 */ /* 0x000fe200028f0c03 */
[----:B------:R-:W-:Y:S01]  /*2580*/  IMAD.MOV.U32 R216, RZ, RZ, 0x7f800000 ;  /* 0x7f800000ffd87424 */ /* 0x000fe200078e00ff */
[----:B------:R-:W-:Y:S02]  /*2590*/  MOV R215, 0x7f800000 ;  /* 0x7f80000000d77802 */ /* 0x000fe40000000f00 */
[----:B------:R-:W-:Y:S01]  /*25a0*/  MOV R201, 0x20 ;  /* 0x0000002000c97802 */ /* 0x000fe20000000f00 */
[----:B------:R-:W-:Y:S01]  /*25b0*/  IMAD.SHL.U32 R193, R204, 0x2, RZ ;  /* 0x00000002ccc17824 */ /* 0x000fe200078e00ff */
[----:B------:R-:W-:Y:S02]  /*25c0*/  IADD3 R241, R22, 0x40, R18 ;  /* 0x0000004016f17810 */ /* 0x000fe40007ffe012 */
[----:B--2---:R-:W-:-:S04]  /*25d0*/  IADD3 R0, R24, 0x2000, RZ ;  /* 0x0000200018007810 */ /* 0x004fc80007ffe0ff */
[----:B------:R-:W-:-:S05]  /*25e0*/  SEL R0, R0, R24, !P0 ;  /* 0x0000001800007207 */ /* 0x000fca0004000000 */
[----:B------:R-:W-:-:S05]  /*25f0*/  IMAD.SHL.U32 R212, R0, 0x2, RZ ;  /* 0x0000000200d47824 */ /* 0x000fca00078e00ff */
[----:B------:R4:W-:Y:S04]  /*2600*/  @P4 STS [R212], RZ ;  /* 0x000000ffd4004388 */ /* 0x0009e80000000800 */
[----:B------:R4:W-:Y:S04]  /*2610*/  @P4 STS [R212+0x4], RZ ;  /* 0x000004ffd4004388 */ /* 0x0009e80000000800 */
[----:B------:R4:W-:Y:S04]  /*2620*/  @P4 STS [R212+0x8], RZ ;  /* 0x000008ffd4004388 */ /* 0x0009e80000000800 */
[----:B------:R4:W-:Y:S04]  /*2630*/  @P4 STS [R212+0xc], RZ ;  /* 0x00000cffd4004388 */ /* 0x0009e80000000800 */
[----:B------:R4:W-:Y:S04]  /*2640*/  @P4 STS [R212+0x2000], RZ ;  /* 0x002000ffd4004388 */ /* 0x0009e80000000800 */
[----:B------:R4:W-:Y:S04]  /*2650*/  @P4 STS [R212+0x2004], RZ ;  /* 0x002004ffd4004388 */ /* 0x0009e80000000800 */
[----:B------:R4:W-:Y:S04]  /*2660*/  @P4 STS [R212+0x2008], RZ ;  /* 0x002008ffd4004388 */ /* 0x0009e80000000800 */
[----:B------:R4:W-:Y:S04]  /*2670*/  @P4 STS [R212+0x200c], RZ ;  /* 0x00200cffd4004388 */ /* 0x0009e80000000800 */
[----:B------:R-:W-:Y:S01]  /*2680*/  @!PT LDS RZ, [RZ] ;  /* 0x00000000fffff984 */ /* 0x000fe20000000800 */
[----:B------:R-:W-:Y:S01]  /*2690*/  @!PT LDS RZ, [RZ] ;  /* 0x00000000fffff984 */ /* 0x000fe20000000800 */
[----:B------:R-:W-:Y:S01]  /*26a0*/  @!PT LDS RZ, [RZ] ;  /* 0x00000000fffff984 */ /* 0x000fe20000000800 */
[----:B------:R4:W-:Y:S04]  /*26b0*/  @!P4 LDGSTS.E.BYPASS.LTC128B.128 [R212], [R210.64] ;  /* 0x00000000d2d4cfae */ /* 0x0009e8000b901d46 */
[----:B------:R4:W-:Y:S01]  /*26c0*/  @!P4 LDGSTS.E.BYPASS.LTC128B.128 [R212+0x2000], [R210.64+0x80] ;  /* 0x02000080d2d4cfae */ /* 0x0009e2000b901d46 */
[----:B------:R-:W-:-:S03]  /*26d0*/  @!P2 LEA R4, P4, R10, c[0x0][0x168], 0x1 ;  /* 0x00005a000a04aa11 */ /* 0x000fc600078808ff */
[----:B------:R4:W-:Y:S01]  /*26e0*/  @P1 STS [R212+0x1000], RZ ;  /* 0x001000ffd4001388 */ /* 0x0009e20000000800 */
[----:B------:R-:W-:-:S03]  /*26f0*/  @!P2 LEA.HI.X R5, R10, c[0x0][0x16c], R5, 0x1, P4 ;  /* 0x00005b000a05aa11 */ /* 0x000fc600020f0c05 */
        /* <DEDUP_REMOVED lines=11> */
[----:B------:R4:W-:Y:S04]  /*27b0*/  @!P1 LDGSTS.E.BYPASS.LTC128B.128 [R212+0x3000], [R14.64+0x80] ;  /* 0x030000800ed49fae */ /* 0x0009e8000b901d46 */
[----:B------:R4:W-:Y:S04]  /*27c0*/  @P3 STS.128 [R213+0xc000], RZ ;  /* 0x00c000ffd5003388 */ /* 0x0009e80000000c00 */
[----:B------:R4:W-:Y:S04]  /*27d0*/  @P3 STS.128 [R213+0xe000], RZ ;  /* 0x00e000ffd5003388 */ /* 0x0009e80000000c00 */
        /* <DEDUP_REMOVED lines=12> */
[----:B------:R-:W0:Y:S01]  /*28a0*/  LDGDEPBAR ;  /* 0x00000000000079af */ /* 0x000e220000000000 */
[C---:B---3--:R-:W-:Y:S01]  /*28b0*/  IADD3 R0, R23.reuse, 0x8, RZ ;  /* 0x0000000817007810 */ /* 0x048fe20007ffe0ff */
[C---:B------:R-:W-:Y:S01]  /*28c0*/  IMAD.SHL.U32 R233, R23.reuse, 0x4, RZ ;  /* 0x0000000417e97824 */ /* 0x040fe200078e00ff */
[----:B------:R-:W-:-:S02]  /*28d0*/  ISETP.GE.AND P5, PT, R23, R19, PT ;  /* 0x000000131700720c */ /* 0x000fc40003fa6270 */
[----:B------:R-:W-:Y:S02]  /*28e0*/  ISETP.GE.AND P6, PT, R0, R19, PT ;  /* 0x000000130000720c */ /* 0x000fe40003fc6270 */
[----:B------:R-:W-:Y:S02]  /*28f0*/  SHF.R.S32.HI R0, RZ, 0x1f, R23 ;  /* 0x0000001fff007819 */ /* 0x000fe40000011417 */
[----:B------:R-:W-:Y:S02]  /*2900*/  IADD3 R2, P1, R233, R225, RZ ;  /* 0x000000e1e9027210 */ /* 0x000fe40007f3e0ff */
[----:B------:R-:W-:-:S05]  /*2910*/  SHF.L.U64.HI R232, R23, 0x2, R0 ;  /* 0x0000000217e87819 */ /* 0x000fca0000010200 */
[----:B------:R-:W-:-:S05]  /*2920*/  IMAD.X R3, R232, 0x1, R223, P1 ;  /* 0x00000001e8037824 */ /* 0x000fca00008e06df */
[----:B------:R2:W5:Y:S01]  /*2930*/  @!P5 LDG.E R215, [R2.64] ;  /* 0x0000000602d7d981 */ /* 0x000562000c1e1900 */
[----:B------:R-:W-:-:S04]  /*2940*/  DEPBAR.LE SB0, 0x1 ;  /* 0x000080400000791a */ /* 0x000fc80000000000 */
[----:B------:R2:W5:Y:S04]  /*2950*/  @!P6 LDG.E R216, [R2.64+0x20] ;  /* 0x0000200602d8e981 */ /* 0x000568000c1e1900 */
[----:B------:R-:W-:Y:S01]  /*2960*/  BAR.SYNC.DEFER_BLOCKING 0x0 ;  /* 0x0000000000007b1d */ /* 0x000fe20000010000 */
[----:B------:R-:W-:-:S04]  /*2970*/  IADD3 R0, R23, 0x1, RZ ;  /* 0x0000000117007810 */ /* 0x000fc80007ffe0ff */
[----:B------:R-:W-:Y:S02]  /*2980*/  IADD3 R243, R224, R0, -R22 ;  /* 0x00000000e0f37210 */ /* 0x000fe40007ffe816 */
[----:B------:R-:W-:-:S04]  /*2990*/  IADD3 R0, R202, 0x2000, RZ ;  /* 0x00002000ca007810 */ /* 0x000fc80007ffe0ff */
[----:B------:R-:W-:-:S04]  /*29a0*/  SEL R0, R0, R202, !P0 ;  /* 0x000000ca00007207 */ /* 0x000fc80004000000 */
[----:B------:R-:W-:Y:S01]  /*29b0*/  SHF.L.U32 R184, R0, 0x1, RZ ;  /* 0x0000000100b87819 */ /* 0x000fe200000006ff */
[----:B------:R-:W-:Y:S01]  /*29c0*/  IMAD.MOV.U32 R0, RZ, RZ, c[0x0][0x22c] ;  /* 0x00008b00ff007624 */ /* 0x000fe200078e00ff */
[----:B------:R4:W3:Y:S04]  /*29d0*/  LDSM.16.M88.4 R104, [R188+0x10000] ;  /* 0x01000000bc68783b */ /* 0x0008e80000000200 */
[----:B------:R4:W1:Y:S04]  /*29e0*/  LDSM.16.M88.4 R108, [R188+0x10800] ;  /* 0x01080000bc6c783b */ /* 0x0008680000000200 */
        /* <DEDUP_REMOVED lines=8> */
[----:B------:R4:W3:Y:S04]  /*2a70*/  LDSM.16.M88.4 R144, [R189+0x12000] ;  /* 0x01200000bd90783b */ /* 0x0008e80000000200 */
[----:B------:R4:W3:Y:S04]  /*2a80*/  LDSM.16.M88.4 R148, [R189+0x12800] ;  /* 0x01280000bd94783b */ /* 0x0008e80000000200 */
[----:B------:R4:W3:Y:S04]  /*2a90*/  LDSM.16.M88.4 R152, [R190+0x12000] ;  /* 0x01200000be98783b */ /* 0x0008e80000000200 */
[----:B------:R4:W3:Y:S04]  /*2aa0*/  LDSM.16.M88.4 R156, [R190+0x12800] ;  /* 0x01280000be9c783b */ /* 0x0008e80000000200 */
[----:B------:R4:W3:Y:S04]  /*2ab0*/  LDSM.16.M88.4 R160, [R203+0x12000] ;  /* 0x01200000cba0783b */ /* 0x0008e80000000200 */
[----:B------:R4:W3:Y:S01]  /*2ac0*/  LDSM.16.M88.4 R164, [R203+0x12800] ;  /* 0x01280000cba4783b */ /* 0x0008e20000000200 */
[----:B------:R-:W-:-:S04]  /*2ad0*/  IMAD R0, R0, c[0x0][0x1c0], RZ ;  /* 0x0000700000007a24 */ /* 0x000fc800078e02ff */
[----:B------:R-:W-:Y:S01]  /*2ae0*/  IMAD.SHL.U32 R244, R0, 0x10, RZ ;  /* 0x0000001000f47824 */ /* 0x000fe200078e00ff */
[----:B--2---:R-:W-:Y:S02]  /*2af0*/  IADD3 R2, R204, 0x2000, RZ ;  /* 0x00002000cc027810 */ /* 0x004fe40007ffe0ff */
[----:B------:R-:W-:Y:S02]  /*2b00*/  SHF.L.U32 R214, R0, 0x3, RZ ;  /* 0x0000000300d67819 */ /* 0x000fe400000006ff */
[C---:B------:R-:W-:Y:S02]  /*2b10*/  IADD3 R250, R244.reuse, 0x20, RZ ;  /* 0x00000020f4fa7810 */ /* 0x040fe40007ffe0ff */
[C---:B------:R-:W-:Y:S02]  /*2b20*/  IADD3 R249, R244.reuse, 0x40, RZ ;  /* 0x00000040f4f97810 */ /* 0x040fe40007ffe0ff */
[----:B------:R-:W-:Y:S01]  /*2b30*/  IADD3 R248, R244, 0x60, RZ ;  /* 0x00000060f4f87810 */ /* 0x000fe20007ffe0ff */
[----:B------:R-:W-:Y:S01]  /*2b40*/  IMAD.IADD R247, R214, 0x1, R250 ;  /* 0x00000001d6f77824 */ /* 0x000fe200078e02fa */
[----:B------:R-:W-:Y:S01]  /*2b50*/  SEL R2, R2, R204, !P0 ;  /* 0x000000cc02027207 */ /* 0x000fe20004000000 */
[C---:B------:R-:W-:Y:S01]  /*2b60*/  IMAD.IADD R246, R214.reuse, 0x1, R249 ;  /* 0x00000001d6f67824 */ /* 0x040fe200078e02f9 */
[C---:B------:R-:W-:Y:S01]  /*2b70*/  IADD3 R245, R214.reuse, R248, RZ ;  /* 0x000000f8d6f57210 */ /* 0x040fe20007ffe0ff */
[----:B-1----:R-:W-:Y:S01]  /*2b80*/  IMAD.IADD R4, R214, 0x1, R247 ;  /* 0x00000001d6047824 */ /* 0x002fe200078e02f7 */
[----:B------:R-:W-:Y:S01]  /*2b90*/  R2P PR, R8, 0x6 ;  /* 0x0000000608007804 */ /* 0x000fe20000000000 */
[----:B------:R-:W-:Y:S01]  /*2ba0*/  IMAD.SHL.U32 R187, R2, 0x2, RZ ;  /* 0x0000000202bb7824 */ /* 0x000fe200078e00ff */
[C---:B------:R-:W-:Y:S01]  /*2bb0*/  IADD3 R2, R214.reuse, R245, RZ ;  /* 0x000000f5d6027210 */ /* 0x040fe20007ffe0ff */
[----:B------:R-:W-:-:S02]  /*2bc0*/  IMAD.IADD R3, R214, 0x1, R246 ;  /* 0x00000001d6037824 */ /* 0x000fc400078e02f6 */
[----:B------:R-:W-:Y:S01]  /*2bd0*/  SEL R201, R201, 0xffffffe0, !P1 ;  /* 0xffffffe0c9c97807 */ /* 0x000fe20004800000 */
[C---:B------:R-:W-:Y:S01]  /*2be0*/  IMAD.IADD R231, R214.reuse, 0x1, R4 ;  /* 0x00000001d6e77824 */ /* 0x040fe200078e0204 */
[C---:B------:R-:W-:Y:S01]  /*2bf0*/  IADD3 R227, R214.reuse, R2, RZ ;  /* 0x00000002d6e37210 */ /* 0x040fe20007ffe0ff */
[----:B------:R-:W-:Y:S01]  /*2c00*/  IMAD.IADD R229, R214, 0x1, R3 ;  /* 0x00000001d6e57824 */ /* 0x000fe200078e0203 */
[----:B------:R-:W-:Y:S01]  /*2c10*/  SEL R192, R192, 0xffffffc0, !P2 ;  /* 0xffffffc0c0c07807 */ /* 0x000fe20005000000 */
[----:B------:R-:W-:Y:S01]  /*2c20*/  IMAD.IADD R230, R214, 0x1, R231 ;  /* 0x00000001d6e67824 */ /* 0x000fe200078e02e7 */
[----:B------:R-:W-:Y:S01]  /*2c30*/  IADD3 R196, R194, R201, RZ ;  /* 0x000000c9c2c47210 */ /* 0x000fe20007ffe0ff */
[----:B------:R-:W-:Y:S01]  /*2c40*/  IMAD.IADD R195, R201, 0x1, R193 ;  /* 0x00000001c9c37824 */ /* 0x000fe200078e02c1 */
[C---:B------:R-:W-:Y:S01]  /*2c50*/  IADD3 R226, R214.reuse, R227, RZ ;  /* 0x000000e3d6e27210 */ /* 0x040fe20007ffe0ff */
[----:B------:R-:W-:Y:S01]  /*2c60*/  IMAD.IADD R228, R214, 0x1, R229 ;  /* 0x00000001d6e47824 */ /* 0x000fe200078e02e5 */
[----:B------:R-:W-:Y:S01]  /*2c70*/  IADD3 R242, R18, 0x40, RZ ;  /* 0x0000004012f27810 */ /* 0x000fe20007ffe0ff */
        /* <DEDUP_REMOVED lines=32> */
[----:B------:R-:W-:Y:S01]  /*2e80*/  IMAD.IADD R241, R241, 0x1, -R224 ;  /* 0x00000001f1f17824 */ /* 0x000fe200078e0ae0 */
[----:B------:R-:W-:Y:S01]  /*2e90*/  IADD3 R198, R192, R193, RZ ;  /* 0x000000c1c0c67210 */ /* 0x000fe20007ffe0ff */
[----:B------:R-:W-:Y:S01]  /*2ea0*/  IMAD.IADD R199, R194, 0x1, R192 ;  /* 0x00000001c2c77824 */ /* 0x000fe200078e02c0 */
[----:B------:R-:W-:Y:S01]  /*2eb0*/  IADD3 R236, R214, R230, RZ ;  /* 0x000000e6d6ec7210 */ /* 0x000fe20007ffe0ff */
[----:B------:R-:W-:Y:S01]  /*2ec0*/  IMAD.IADD R200, R192, 0x1, R196 ;  /* 0x00000001c0c87824 */ /* 0x000fe200078e02c4 */
[----:B------:R-:W-:Y:S01]  /*2ed0*/  IADD3 R234, R214, R226, RZ ;  /* 0x000000e2d6ea7210 */ /* 0x000fe20007ffe0ff */
[----:B------:R-:W-:-:S02]  /*2ee0*/  IMAD.IADD R197, R192, 0x1, R195 ;  /* 0x00000001c0c57824 */ /* 0x000fc400078e02c3 */
[----:B---34-:R-:W-:Y:S02]  /*2ef0*/  IMAD.IADD R235, R214, 0x1, R228 ;  /* 0x00000001d6eb7824 */ /* 0x018fe400078e02e4 */
.L_x_76:
[----:B------:R-:W0:Y:S01]  /*2f00*/  LDGDEPBAR ;  /* 0x00000000000079af */ /* 0x000e220000000000 */
[----:B------:R-:W-:Y:S01]  /*2f10*/  IMAD.IADD R0, R187, 0x1, R201 ;  /* 0x00000001bb007824 */ /* 0x000fe200078e02c9 */
[----:B-----5:R-:W-:Y:S01]  /*2f20*/  FSETP.NEU.FTZ.AND P0, PT, R215, -INF , PT ;  /* 0xff800000d700780b */ /* 0x020fe20003f1d000 */
[--C-:B------:R-:W-:Y:S01]  /*2f30*/  IMAD.IADD R3, R187, 0x1, R192.reuse ;  /* 0x00000001bb037824 */ /* 0x100fe200078e02c0 */
[C---:B------:R-:W-:Y:S01]  /*2f40*/  ISETP.GT.AND P4, PT, R205.reuse, R237, PT ;  /* 0x000000edcd00720c */ /* 0x040fe20003f84270 */
[----:B------:R-:W-:Y:S02]  /*2f50*/  IMAD.IADD R2, R0, 0x1, R192 ;  /* 0x0000000100027824 */ /* 0x000fe400078e02c0 */
[----:B------:R-:W-:Y:S01]  /*2f60*/  IMAD.MOV.U32 R170, RZ, RZ, c[0x0][0x22c] ;  /* 0x00008b00ffaa7624 */ /* 0x000fe200078e00ff */
[----:B------:R-:W2:Y:S03]  /*2f70*/  LDL R168, [R1] ;  /* 0x0000000001a87983 */ /* 0x000ea60000100800 */
[----:B------:R-:W-:Y:S04]  /*2f80*/  IMAD R170, R170, c[0x0][0x1c0], RZ ;  /* 0x00007000aaaa7a24 */ /* 0x000fe800078e02ff */
[----:B------:R-:W-:Y:S01]  /*2f90*/  IMAD.U32 R170, R170, -0x40, RZ ;  /* 0xffffffc0aaaa7824 */ /* 0x000fe200078e00ff */
[----:B------:R-:W-:Y:S04]  /*2fa0*/  DEPBAR.LE SB0, 0x0 ;  /* 0x000080000000791a */ /* 0x000fe80000000000 */
[----:B------:R-:W-:Y:S08]  /*2fb0*/  BAR.SYNC.DEFER_BLOCKING 0x0 ;  /* 0x0000000000007b1d */ /* 0x000ff00000010000 */
[----:B------:R-:W-:Y:S08]  /*2fc0*/  LDSM.16.M88.4 R16, [R187] ;  /* 0x00000000bb10783b */ /* 0x000ff00000000200 */
[----:B------:R-:W1:Y:S08]  /*2fd0*/  LDSM.16.M88.4 R8, [R188+0xc000] ;  /* 0x00c00000bc08783b */ /* 0x000e700000000200 */
[----:B------:R-:W3:Y:S08]  /*2fe0*/  LDSM.16.M88.4 R52, [R188+0xc800] ;  /* 0x00c80000bc34783b */ /* 0x000ef00000000200 */
[----:B------:R-:W-:Y:S08]  /*2ff0*/  LDSM.16.M88.4 R56, [R0] ;  /* 0x000000000038783b */ /* 0x000ff00000000200 */
[----:B------:R-:W4:Y:S08]  /*3000*/  LDSM.16.M88.4 R60, [R189+0xc000] ;  /* 0x00c00000bd3c783b */ /* 0x000f300000000200 */
[----:B------:R-:W4:Y:S01]  /*3010*/  LDSM.16.M88.4 R64, [R189+0xc800] ;  /* 0x00c80000bd40783b */ /* 0x000f220000000200 */
[C---:B-1----:R-:W-:Y:S07]  /*3020*/  HMMA.16816.F32 R4, R16.reuse, R8, RZ ;  /* 0x000000081004723c */ /* 0x042fee00000018ff */
[----:B------:R-:W-:Y:S01]  /*3030*/  LDSM.16.M88.4 R100, [R190+0xc000] ;  /* 0x00c00000be64783b */ /* 0x000fe20000000200 */
[C---:B------:R-:W-:Y:S08]  /*3040*/  HMMA.16816.F32 R8, R16.reuse, R10, RZ ;  /* 0x0000000a1008723c */ /* 0x040ff000000018ff */
[C---:B---3--:R-:W-:Y:S08]  /*3050*/  HMMA.16816.F32 R12, R16.reuse, R52, RZ ;  /* 0x00000034100c723c */ /* 0x048ff000000018ff */
[----:B------:R-:W-:Y:S01]  /*3060*/  HMMA.16816.F32 R16, R16, R54, RZ ;  /* 0x000000361010723c */ /* 0x000fe200000018ff */
[----:B------:R-:W1:Y:S07]  /*3070*/  LDSM.16.M88.4 R52, [R3] ;  /* 0x000000000334783b */ /* 0x000e6e0000000200 */
[C---:B----4-:R-:W-:Y:S08]  /*3080*/  HMMA.16816.F32 R4, R56.reuse, R60, R4 ;  /* 0x0000003c3804723c */ /* 0x050ff00000001804 */
[C---:B------:R-:W-:Y:S01]  /*3090*/  HMMA.16816.F32 R8, R56.reuse, R62, R8 ;  /* 0x0000003e3808723c */ /* 0x040fe20000001808 */
[----:B------:R-:W3:Y:S07]  /*30a0*/  LDSM.16.M88.4 R60, [R190+0xc800] ;  /* 0x00c80000be3c783b */ /* 0x000eee0000000200 */
[C---:B------:R-:W-:Y:S08]  /*30b0*/  HMMA.16816.F32 R12, R56.reuse, R64, R12 ;  /* 0x00000040380c723c */ /* 0x040ff0000000180c */
[----:B------:R-:W-:Y:S01]  /*30c0*/  HMMA.16816.F32 R16, R56, R66, R16 ;  /* 0x000000423810723c */ /* 0x000fe20000001810 */
[----:B------:R-:W-:Y:S07]  /*30d0*/  LDSM.16.M88.4 R56, [R2] ;  /* 0x000000000238783b */ /* 0x000fee0000000200 */
[C---:B-1----:R-:W-:Y:S01]  /*30e0*/  HMMA.16816.F32 R4, R52.reuse, R100, R4 ;  /* 0x000000643404723c */ /* 0x042fe20000001804 */
[----:B------:R-:W1:Y:S07]  /*30f0*/  LDSM.16.M88.4 R64, [R191+0xc000] ;  /* 0x00c00000bf40783b */ /* 0x000e6e0000000200 */
[C---:B------:R-:W-:Y:S01]  /*3100*/  HMMA.16816.F32 R8, R52.reuse, R102, R8 ;  /* 0x000000663408723c */ /* 0x040fe20000001808 */
[----:B------:R-:W4:Y:S07]  /*3110*/  LDSM.16.M88.4 R100, [R191+0xc800] ;  /* 0x00c80000bf64783b */ /* 0x000f2e0000000200 */
[C---:B---3--:R-:W-:Y:S08]  /*3120*/  HMMA.16816.F32 R12, R52.reuse, R60, R12 ;  /* 0x0000003c340c723c */ /* 0x048ff0000000180c */
[----:B------:R-:W-:Y:S01]  /*3130*/  HMMA.16816.F32 R16, R52, R62, R16 ;  /* 0x0000003e3410723c */ /* 0x000fe20000001810 */
[----:B------:R-:W-:Y:S08]  /*3140*/  LDSM.16.M88.4 R52, [R187+0x2000] ;  /* 0x00200000bb34783b */ /* 0x000ff00000000200 */
[----:B------:R-:W3:Y:S01]  /*3150*/  LDSM.16.M88.4 R60, [R188+0xe000] ;  /* 0x00e00000bc3c783b */ /* 0x000ee20000000200 */
[C---:B-1----:R-:W-:Y:S08]  /*3160*/  HMMA.16816.F32 R4, R56.reuse, R64, R4 ;  /* 0x000000403804723c */ /* 0x042ff00000001804 */
[C---:B------:R-:W-:Y:S01]  /*3170*/  HMMA.16816.F32 R8, R56.reuse, R66, R8 ;  /* 0x000000423808723c */ /* 0x040fe20000001808 */
[----:B------:R-:W1:Y:S07]  /*3180*/  LDSM.16.M88.4 R64, [R188+0xe800] ;  /* 0x00e80000bc40783b */ /* 0x000e6e0000000200 */
[C---:B----4-:R-:W-:Y:S08]  /*3190*/  HMMA.16816.F32 R12, R56.reuse, R100, R12 ;  /* 0x00000064380c723c */ /* 0x050ff0000000180c */
[----:B------:R-:W-:Y:S01]  /*31a0*/  HMMA.16816.F32 R16, R56, R102, R16 ;  /* 0x000000663810723c */ /* 0x000fe20000001810 */
[----:B------:R4:W-:Y:S07]  /*31b0*/  LDSM.16.M88.4 R56, [R0+0x2000] ;  /* 0x002000000038783b */ /* 0x0009ee0000000200 */
[C---:B---3--:R-:W-:Y:S01]  /*31c0*/  HMMA.16816.F32 R4, R52.reuse, R60, R4 ;  /* 0x0000003c3404723c */ /* 0x048fe20000001804 */
[----:B------:R-:W-:Y:S07]  /*31d0*/  LDSM.16.M88.4 R100, [R189+0xe800] ;  /* 0x00e80000bd64783b */ /* 0x000fee0000000200 */
[C---:B------:R-:W-:Y:S01]  /*31e0*/  HMMA.16816.F32 R8, R52.reuse, R62, R8 ;  /* 0x0000003e3408723c */ /* 0x040fe20000001808 */
[----:B------:R-:W3:Y:S03]  /*31f0*/  LDSM.16.M88.4 R60, [R189+0xe000] ;  /* 0x00e00000bd3c783b */ /* 0x000ee60000000200 */
[----:B----4-:R-:W-:Y:S04]  /*3200*/  IMAD.SHL.U32 R0, R205, 0x40, RZ ;  /* 0x00000040cd007824 */ /* 0x010fe800078e00ff */
[C---:B-1----:R-:W-:Y:S03]  /*3210*/  HMMA.16816.F32 R12, R52.reuse, R64, R12 ;  /* 0x00000040340c723c */ /* 0x042fe6000000180c */
[----:B------:R-:W-:Y:S05]  /*3220*/  ISETP.GE.AND P2, PT, R0, R241, PT ;  /* 0x000000f10000720c */ /* 0x000fea0003f46270 */
[----:B------:R-:W-:Y:S01]  /*3230*/  HMMA.16816.F32 R16, R52, R66, R16 ;  /* 0x000000423410723c */ /* 0x000fe20000001810 */
[----:B------:R2:W-:Y:S02]  /*3240*/  LDSM.16.M88.4 R52, [R3+0x2000] ;  /* 0x002000000334783b */ /* 0x0005e40000000200 */
[-C--:B------:R-:W-:Y:S06]  /*3250*/  ISETP.LT.AND P2, PT, R242, R224.reuse, P2 ;  /* 0x000000e0f200720c */ /* 0x080fec0001741270 */
[----:B------:R-:W1:Y:S07]  /*3260*/  LDSM.16.M88.4 R64, [R190+0xe000] ;  /* 0x00e00000be40783b */ /* 0x000e6e0000000200 */
[----:B------:R-:W-:Y:S01]  /*3270*/  @!P2 IMAD.IADD R0, R243, 0x1, R0 ;  /* 0x00000001f300a824 */ /* 0x000fe200078e0200 */
[C---:B---3--:R-:W-:Y:S08]  /*3280*/  HMMA.16816.F32 R4, R56.reuse, R60, R4 ;  /* 0x0000003c3804723c */ /* 0x048ff00000001804 */
[C---:B------:R-:W-:Y:S01]  /*3290*/  HMMA.16816.F32 R8, R56.reuse, R62, R8 ;  /* 0x0000003e3808723c */ /* 0x040fe20000001808 */
[----:B------:R-:W3:Y:S07]  /*32a0*/  LDSM.16.M88.4 R60, [R190+0xe800] ;  /* 0x00e80000be3c783b */ /* 0x000eee0000000200 */
[C---:B------:R-:W-:Y:S04]  /*32b0*/  HMMA.16816.F32 R12, R56.reuse, R100, R12 ;  /* 0x00000064380c723c */ /* 0x040fe8000000180c */
[----:B--2---:R-:W-:Y:S04]  /*32c0*/  @!P2 IMAD R3, R240, 0x40, R168 ;  /* 0x00000040f003a824 */ /* 0x004fe800078e02a8 */
[----:B------:R-:W-:Y:S01]  /*32d0*/  HMMA.16816.F32 R16, R56, R102, R16 ;  /* 0x000000663810723c */ /* 0x000fe20000001810 */
[----:B------:R2:W-:Y:S07]  /*32e0*/  LDSM.16.M88.4 R56, [R2+0x2000] ;  /* 0x002000000238783b */ /* 0x0005ee0000000200 */
[C---:B-1----:R-:W-:Y:S01]  /*32f0*/  HMMA.16816.F32 R4, R52.reuse, R64, R4 ;  /* 0x000000403404723c */ /* 0x042fe20000001804 */
[----:B------:R-:W1:Y:S07]  /*3300*/  LDSM.16.M88.4 R100, [R191+0xe000] ;  /* 0x00e00000bf64783b */ /* 0x000e6e0000000200 */
[C---:B------:R-:W-:Y:S04]  /*3310*/  HMMA.16816.F32 R8, R52.reuse, R66, R8 ;  /* 0x000000423408723c */ /* 0x040fe80000001808 */
[----:B--2---:R-:W-:Y:S04]  /*3320*/  FMUL.FTZ R2, R215, 1.4426950216293334961 ;  /* 0x3fb8aa3bd7027820 */ /* 0x004fe80000410000 */
[C---:B---3--:R-:W-:Y:S04]  /*3330*/  HMMA.16816.F32 R12, R52.reuse, R60, R12 ;  /* 0x0000003c340c723c */ /* 0x048fe8000000180c */
[----:B------:R-:W-:Y:S03]  /*3340*/  FSEL R2, R2, RZ, P0 ;  /* 0x000000ff02027208 */ /* 0x000fe60000000000 */
[----:B------:R-:W-:Y:S01]  /*3350*/  @!P2 IADD3 R61, R3, 0x1, RZ ;  /* 0x00000001033da810 */ /* 0x000fe20007ffe0ff */
[----:B------:R-:W-:Y:S01]  /*3360*/  HMMA.16816.F32 R16, R52, R62, R16 ;  /* 0x0000003e3410723c */ /* 0x000fe20000001810 */
[----:B------:R-:W2:Y:S03]  /*3370*/  LDSM.16.M88.4 R52, [R191+0xe800] ;  /* 0x00e80000bf34783b */ /* 0x000ea60000000200 */
[C---:B------:R-:W-:Y:S02]  /*3380*/  @!P2 IMNMX R60, R0.reuse, R224, PT ;  /* 0x000000e0003ca217 */ /* 0x040fe40003800200 */
[----:B------:R-:W-:Y:S02]  /*3390*/  @!P2 IADD3 R0, R0, 0x8, RZ ;  /* 0x000000080000a810 */ /* 0x000fe40007ffe0ff */
[-C--:B------:R-:W-:Y:S02]  /*33a0*/  @!P2 ISETP.GE.AND P0, PT, R61, R60.reuse, PT ;  /* 0x0000003c3d00a20c */ /* 0x080fe40003f06270 */
        /* <DEDUP_REMOVED lines=141> */
[C---:B------:R-:W-:Y:S04]  /*3c80*/  FADD.FTZ R5, -R2.reuse, R5 ;  /* 0x0000000502057221 */ /* 0x040fe80000010100 */
[C---:B------:R-:W-:Y:S02]  /*3c90*/  FADD.FTZ R8, -R2.reuse, R8 ;  /* 0x0000000802087221 */ /* 0x040fe40000010100 */
[----:B------:R-:W-:Y:S03]  /*3ca0*/  FADD.FTZ R9, -R2, R9 ;  /* 0x0000000902097221 */ /* 0x000fe60000010100 */
[----:B--2---:R-:W-:Y:S02]  /*3cb0*/  FADD.FTZ R10, -R0, R10 ;  /* 0x0000000a000a7221 */ /* 0x004fe40000010100 */
        /* <DEDUP_REMOVED lines=51> */
.L_x_74:
        /* <DEDUP_REMOVED lines=85> */
.L_x_75:
        /* <DEDUP_REMOVED lines=215> */
[----:B------:R-:W2:Y:S01]  /*52b0*/  LDL R169, [R1+0x4] ;  /* 0x0000040001a97983 */ /* 0x000ea20000100800 */
        /* <DEDUP_REMOVED lines=38> */
[----:B------:R-:W-:Y:S01]  /*5520*/  STS [R251+0x400], R15 ;  /* 0x0004000ffb007388 */ /* 0x000fe20000000800 */
        /* <DEDUP_REMOVED lines=38> */
[----:B------:R-:W-:Y:S04]  /*5790*/  STS [R251+0x3000], R6 ;  /* 0x00300006fb007388 */ /* 0x000fe80000000800 */
[----:B------:R1:W-:Y:S04]  /*57a0*/  STS [R251+0x3400], R5 ;  /* 0x00340005fb007388 */ /* 0x0003e80000000800 */
[----:B------:R-:W-:Y:S04]  /*57b0*/  STS [R252+0x3000], R2 ;  /* 0x00300002fc007388 */ /* 0x000fe80000000800 */
[----:B------:R3:W-:Y:S04]  /*57c0*/  STS [R252+0x3400], R0 ;  /* 0x00340000fc007388 */ /* 0x0007e80000000800 */
        /* <DEDUP_REMOVED lines=8> */
[----:B------:R-:W1:Y:S04]  /*5850*/  S2R R168, SR_CTAID.Y ;  /* 0x0000000000a87919 */ /* 0x000e680000002600 */
[----:B------:R4:W-:Y:S04]  /*5860*/  STS [R251+0x6000], R36 ;  /* 0x00600024fb007388 */ /* 0x0009e80000000800 */
[----:B------:R4:W-:Y:S04]  /*5870*/  STS [R251+0x6400], R38 ;  /* 0x00640026fb007388 */ /* 0x0009e80000000800 */
[----:B------:R4:W-:Y:S04]  /*5880*/  STS [R252+0x6000], R48 ;  /* 0x00600030fc007388 */ /* 0x0009e80000000800 */
[----:B------:R4:W-:Y:S04]  /*5890*/  STS [R252+0x6400], R50 ;  /* 0x00640032fc007388 */ /* 0x0009e80000000800 */
[----:B------:R4:W-:Y:S04]  /*58a0*/  STS [R251+0x7000], R40 ;  /* 0x00700028fb007388 */ /* 0x0009e80000000800 */
[----:B------:R4:W-:Y:S01]  /*58b0*/  STS [R251+0x7400], R42 ;  /* 0x0074002afb007388 */ /* 0x0009e20000000800 */
[----:B-1----:R-:W-:-:S03]  /*58c0*/  SHF.R.S32.HI R5, RZ, 0x1f, R168 ;  /* 0x0000001fff057819 */ /* 0x002fc600000114a8 */
[----:B------:R4:W-:Y:S04]  /*58d0*/  STS [R252+0x7000], R44 ;  /* 0x0070002cfc007388 */ /* 0x0009e80000000800 */
[----:B------:R4:W-:Y:S01]  /*58e0*/  STS [R252+0x7400], R46 ;  /* 0x0074002efc007388 */ /* 0x0009e20000000800 */
[----:B--2---:R-:W-:-:S13]  /*58f0*/  ISETP.NE.AND P0, PT, R169, -0x1, PT ;  /* 0xffffffffa900780c */ /* 0x004fda0003f05270 */
[----:B---3--:R-:W-:-:S05]  /*5900*/  @P0 IADD3 R0, R239, R169, RZ ;  /* 0x000000a9ef000210 */ /* 0x008fca0007ffe0ff */
[----:B------:R-:W-:-:S04]  /*5910*/  @P0 IMAD.WIDE.U32 R2, R0, c[0x0][0x3a0], RZ ;  /* 0x0000e80000020a25 */ /* 0x000fc800078e00ff */
[----:B------:R-:W-:Y:S01]  /*5920*/  @P0 IMAD R8, R0, c[0x0][0x3a4], R3 ;  /* 0x0000e90000080a24 */ /* 0x000fe200078e0203 */
[----:B------:R-:W-:Y:S01]  /*5930*/  @P0 MOV R7, R2 ;  /* 0x0000000200070202 */ /* 0x000fe20000000f00 */
[----:B------:R-:W-:Y:S05]  /*5940*/  @P0 BRA `(.L_x_77) ;  /* 0x000000a000000947 */ /* 0x000fea0003800000 */
[----:B----4-:R-:W-:Y:S01]  /*5950*/  SHF.R.S32.HI R0, RZ, 0x1f, R239 ;  /* 0x0000001fff007819 */ /* 0x010fe200000114ef */
        /* <DEDUP_REMOVED lines=9> */
.L_x_77:
[----:B----4-:R-:W-:-:S05]  /*59f0*/  @P0 IADD3 R0, R239, R169, RZ ;  /* 0x000000a9ef000210 */ /* 0x010fca0007ffe0ff */
        /* <DEDUP_REMOVED lines=14> */
.L_x_78:
[----:B------:R-:W2:Y:S01]  /*5ae0*/  LDL.64 R4, [R1+0x8] ;  /* 0x0000080001047983 */ /* 0x000ea20000100a00 */
[C---:B------:R-:W-:Y:S01]  /*5af0*/  SHF.L.U32 R0, R240.reuse, 0x6, RZ ;  /* 0x00000006f0007819 */ /* 0x040fe200000006ff */
[----:B------:R-:W-:Y:S01]  /*5b00*/  IMAD R11, R240, -0x40, R224 ;  /* 0xffffffc0f00b7824 */ /* 0x000fe200078e02e0 */
[----:B------:R-:W-:Y:S01]  /*5b10*/  BSSY B0, `(.L_x_79) ;  /* 0x0000025000007945 */ /* 0x000fe20003800000 */
[----:B------:R-:W-:Y:S01]  /*5b20*/  BAR.SYNC.DEFER_BLOCKING 0x0 ;  /* 0x0000000000007b1d */ /* 0x000fe20000010000 */
[----:B------:R-:W-:Y:S02]  /*5b30*/  SHF.R.S32.HI R20, RZ, 0x1f, R0 ;  /* 0x0000001fff147819 */ /* 0x000fe40000011400 */
[----:B------:R-:W-:Y:S02]  /*5b40*/  ISETP.GE.AND P2, PT, R238, R11, PT ;  /* 0x0000000bee00720c */ /* 0x000fe40003f46270 */
[----:B------:R-:W-:Y:S01]  /*5b50*/  SHF.R.S32.HI R23, RZ, 0x1f, R238 ;  /* 0x0000001fff177819 */ /* 0x000fe200000114ee */
[----:B------:R-:W1:Y:S01]  /*5b60*/  S2R R49, SR_CTAID.Z ;  /* 0x0000000000317919 */ /* 0x000e620000002700 */
[----:B------:R-:W-:-:S04]  /*5b70*/  IMAD R6, R20, c[0x0][0x3a0], RZ ;  /* 0x0000e80014067a24 */ /* 0x000fc800078e02ff */
[----:B------:R-:W-:Y:S01]  /*5b80*/  IMAD R6, R0, c[0x0][0x3a4], R6 ;  /* 0x0000e90000067a24 */ /* 0x000fe200078e0206 */
[----:B------:R3:W4:Y:S04]  /*5b90*/  LDS.128 R28, [R213+0xd000] ;  /* 0x00d00000d51c7984 */ /* 0x0007280000000c00 */
[----:B------:R3:W2:Y:S01]  /*5ba0*/  LDS.128 R24, [R213+0xf000] ;  /* 0x00f00000d5187984 */ /* 0x0006a20000000c00 */
[----:B-1----:R-:W-:-:S03]  /*5bb0*/  SHF.R.S32.HI R48, RZ, 0x1f, R49 ;  /* 0x0000001fff307819 */ /* 0x002fc60000011431 */
[----:B------:R3:W1:Y:S04]  /*5bc0*/  LDS.128 R36, [R213+0x10000] ;  /* 0x01000000d5247984 */ /* 0x0006680000000c00 */
[----:B------:R3:W1:Y:S04]  /*5bd0*/  LDS.128 R44, [R213+0x11000] ;  /* 0x01100000d52c7984 */ /* 0x0006680000000c00 */
[----:B------:R3:W1:Y:S04]  /*5be0*/  LDS.128 R32, [R213+0x12000] ;  /* 0x01200000d5207984 */ /* 0x0006680000000c00 */
[----:B------:R3:W1:Y:S01]  /*5bf0*/  LDS.128 R40, [R213+0x13000] ;  /* 0x01300000d5287984 */ /* 0x0006620000000c00 */
[----:B--2---:R-:W-:-:S02]  /*5c00*/  SHF.R.S32.HI R3, RZ, 0x1f, R4 ;  /* 0x0000001fff037819 */ /* 0x004fc40000011404 */
[----:B------:R-:W-:-:S05]  /*5c10*/  MOV R2, R4 ;  /* 0x0000000400027202 */ /* 0x000fca0000000f00 */
[----:B------:R-:W-:-:S05]  /*5c20*/  IMAD.WIDE.U32 R4, R0, c[0x0][0x3a0], R2 ;  /* 0x0000e80000047a25 */ /* 0x000fca00078e0002 */
[----:B------:R-:W-:-:S04]  /*5c30*/  IADD3 R4, P0, R7, R4, RZ ;  /* 0x0000000407047210 */ /* 0x000fc80007f1e0ff */
[----:B------:R-:W-:Y:S01]  /*5c40*/  IADD3.X R5, R8, R5, R6, P0, !PT ;  /* 0x0000000508057210 */ /* 0x000fe200007fe406 */
[----:B------:R-:W-:-:S04]  /*5c50*/  IMAD R6, R48, c[0x0][0x3b8], RZ ;  /* 0x0000ee0030067a24 */ /* 0x000fc800078e02ff */
[C---:B------:R-:W-:Y:S02]  /*5c60*/  IMAD R6, R49.reuse, c[0x0][0x3bc], R6 ;  /* 0x0000ef0031067a24 */ /* 0x040fe400078e0206 */
[----:B------:R-:W-:-:S05]  /*5c70*/  IMAD.WIDE.U32 R4, R49, c[0x0][0x3b8], R4 ;  /* 0x0000ee0031047a25 */ /* 0x000fca00078e0004 */
[----:B------:R-:W-:Y:S01]  /*5c80*/  IADD3 R10, R6, R5, RZ ;  /* 0x00000005060a7210 */ /* 0x000fe20007ffe0ff */
[----:B------:R-:W-:Y:S05]  /*5c90*/  @P2 BRA `(.L_x_80) ;  /* 0x000000c000002947 */ /* 0x000fea0003800000 */
[----:B-1-34-:R-:W1:Y:S01]  /*5ca0*/  LDS.128 R12, [R213+0xc000] ;  /* 0x00c00000d50c7984 */ /* 0x01ae620000000c00 */
[----:B------:R-:W-:Y:S01]  /*5cb0*/  MOV R6, R4 ;  /* 0x0000000400067202 */ /* 0x000fe20000000f00 */
[----:B------:R-:W-:Y:S01]  /*5cc0*/  IMAD R8, R23, c[0x0][0x3a0], RZ ;  /* 0x0000e80017087a24 */ /* 0x000fe200078e02ff */
[----:B------:R-:W-:Y:S01]  /*5cd0*/  MOV R7, R10 ;  /* 0x0000000a00077202 */ /* 0x000fe20000000f00 */
[----:B------:R-:W2:Y:S02]  /*5ce0*/  LDS.128 R16, [R213+0xe000] ;  /* 0x00e00000d5107984 */ /* 0x000ea40000000c00 */
[C---:B------:R-:W-:Y:S02]  /*5cf0*/  IMAD R8, R238.reuse, c[0x0][0x3a4], R8 ;  /* 0x0000e900ee087a24 */ /* 0x040fe400078e0208 */
[----:B------:R-:W-:-:S05]  /*5d00*/  IMAD.WIDE.U32 R6, R238, c[0x0][0x3a0], R6 ;  /* 0x0000e800ee067a25 */ /* 0x000fca00078e0006 */
[----:B------:R-:W-:Y:S02]  /*5d10*/  IADD3 R7, R8, R7, RZ ;  /* 0x0000000708077210 */ /* 0x000fe40007ffe0ff */
[----:B------:R-:W-:-:S04]  /*5d20*/  LEA R8, P0, R6, c[0x0][0x340], 0x1 ;  /* 0x0000d00006087a11 */ /* 0x000fc800078008ff */
[----:B------:R-:W-:-:S05]  /*5d30*/  LEA.HI.X R9, R6, c[0x0][0x344], R7, 0x1, P0 ;  /* 0x0000d10006097a11 */ /* 0x000fca00000f0c07 */
[----:B-1----:R1:W-:Y:S04]  /*5d40*/  STG.E.128 [R8.64], R12 ;  /* 0x0000000c08007986 */ /* 0x0023e8000c101d06 */
[----:B--2---:R1:W-:Y:S02]  /*5d50*/  STG.E.128 [R8.64+0x80], R16 ;  /* 0x0000801008007986 */ /* 0x0043e4000c101d06 */
.L_x_80:
[----:B-1-34-:R-:W-:Y:S05]  /*5d60*/  BSYNC B0 ;  /* 0x0000000000007941 */ /* 0x01afea0003800000 */
.L_x_79:
[----:B------:R-:W-:Y:S01]  /*5d70*/  IADD3 R6, R238, 0x20, RZ ;  /* 0x00000020ee067810 */ /* 0x000fe20007ffe0ff */
[----:B------:R-:W-:Y:S03]  /*5d80*/  BSSY B0, `(.L_x_81) ;  /* 0x000000f000007945 */ /* 0x000fe60003800000 */
[----:B------:R-:W-:-:S13]  /*5d90*/  ISETP.GE.AND P1, PT, R6, R11, PT ;  /* 0x0000000b0600720c */ /* 0x000fda0003f26270 */
[----:B------:R-:W-:Y:S05]  /*5da0*/  @P1 BRA `(.L_x_82) ;  /* 0x000000c000001947 */ /* 0x000fea0003800000 */
[----:B------:R-:W-:Y:S02]  /*5db0*/  IADD3 R5, P0, R238, 0x20, RZ ;  /* 0x00000020ee057810 */ /* 0x000fe40007f1e0ff */
[----:B------:R-:W-:-:S03]  /*5dc0*/  MOV R7, R10 ;  /* 0x0000000a00077202 */ /* 0x000fc60000000f00 */
[----:B------:R-:W-:-:S04]  /*5dd0*/  IMAD.X R6, RZ, RZ, R23, P0 ;  /* 0x000000ffff067224 */ /* 0x000fc800000e0617 */
[----:B------:R-:W-:Y:S02]  /*5de0*/  IMAD R8, R6, c[0x0][0x3a0], RZ ;  /* 0x0000e80006087a24 */ /* 0x000fe400078e02ff */
[----:B------:R-:W-:-:S04]  /*5df0*/  IMAD.MOV.U32 R6, RZ, RZ, R4 ;  /* 0x000000ffff067224 */ /* 0x000fc800078e0004 */
[----:B------:R-:W-:-:S04]  /*5e00*/  IMAD.WIDE.U32 R6, R5, c[0x0][0x3a0], R6 ;  /* 0x0000e80005067a25 */ /* 0x000fc800078e0006 */
[----:B------:R-:W-:Y:S01]  /*5e10*/  IMAD R5, R5, c[0x0][0x3a4], R8 ;  /* 0x0000e90005057a24 */ /* 0x000fe200078e0208 */
[----:B------:R-:W-:-:S04]  /*5e20*/  LEA R4, P0, R6, c[0x0][0x340], 0x1 ;  /* 0x0000d00006047a11 */ /* 0x000fc800078008ff */
[----:B------:R-:W-:-:S04]  /*5e30*/  IADD3 R5, R5, R7, RZ ;  /* 0x0000000705057210 */ /* 0x000fc80007ffe0ff */
[----:B------:R-:W-:-:S05]  /*5e40*/  LEA.HI.X R5, R6, c[0x0][0x344], R5, 0x1, P0 ;  /* 0x0000d10006057a11 */ /* 0x000fca00000f0c05 */
[----:B------:R1:W-:Y:S04]  /*5e50*/  STG.E.128 [R4.64], R28 ;  /* 0x0000001c04007986 */ /* 0x0003e8000c101d06 */
[----:B------:R1:W-:Y:S02]  /*5e60*/  STG.E.128 [R4.64+0x80], R24 ;  /* 0x0000801804007986 */ /* 0x0003e4000c101d06 */
.L_x_82:
[----:B------:R-:W-:Y:S05]  /*5e70*/  BSYNC B0 ;  /* 0x0000000000007941 */ /* 0x000fea0003800000 */
.L_x_81:
[----:B------:R-:W-:Y:S01]  /*5e80*/  IMAD.WIDE.U32 R2, R0, c[0x0][0x3a8], R2 ;  /* 0x0000ea0000027a25 */ /* 0x000fe200078e0002 */
[----:B------:R-:W-:Y:S03]  /*5e90*/  BSSY B0, `(.L_x_83) ;  /* 0x0000014000007945 */ /* 0x000fe60003800000 */
[----:B-1----:R-:W-:Y:S01]  /*5ea0*/  IMAD R4, R20, c[0x0][0x3a8], RZ ;  /* 0x0000ea0014047a24 */ /* 0x002fe200078e02ff */
[----:B------:R-:W-:-:S03]  /*5eb0*/  IADD3 R2, P0, R21, R2, RZ ;  /* 0x0000000215027210 */ /* 0x000fc60007f1e0ff */
[----:B------:R-:W-:Y:S02]  /*5ec0*/  IMAD R0, R0, c[0x0][0x3ac], R4 ;  /* 0x0000eb0000007a24 */ /* 0x000fe400078e0204 */
        /* <DEDUP_REMOVED lines=14> */
[----:B------:R1:W-:Y:S04]  /*5fb0*/  STG.E.128 [R6.64], R36 ;  /* 0x0000002406007986 */ /* 0x0003e8000c101d06 */
[----:B------:R1:W-:Y:S02]  /*5fc0*/  STG.E.128 [R6.64+0x80], R32 ;  /* 0x0000802006007986 */ /* 0x0003e4000c101d06 */
.L_x_84:
[----:B------:R-:W-:Y:S05]  /*5fd0*/  BSYNC B0 ;  /* 0x0000000000007941 */ /* 0x000fea0003800000 */
.L_x_83:
[----:B------:R-:W-:Y:S05]  /*5fe0*/  @P1 BRA `(.L_x_73) ;  /* 0x000000b000001947 */ /* 0x000fea0003800000 */
[----:B------:R-:W-:-:S04]  /*5ff0*/  IADD3 R0, P0, R238, 0x20, RZ ;  /* 0x00000020ee007810 */ /* 0x000fc80007f1e0ff */
[----:B------:R-:W-:-:S05]  /*6000*/  IADD3.X R3, RZ, R23, RZ, P0, !PT ;  /* 0x00000017ff037210 */ /* 0x000fca00007fe4ff */
[----:B------:R-:W-:Y:S01]  /*6010*/  IMAD R4, R3, c[0x0][0x3a8], RZ ;  /* 0x0000ea0003047a24 */ /* 0x000fe200078e02ff */
[----:B------:R-:W-:-:S05]  /*6020*/  MOV R3, R8 ;  /* 0x0000000800037202 */ /* 0x000fca0000000f00 */
[----:B-1----:R-:W-:-:S04]  /*6030*/  IMAD.WIDE.U32 R6, R0, c[0x0][0x3a8], R2 ;  /* 0x0000ea0000067a25 */ /* 0x002fc800078e0002 */
[----:B------:R-:W-:Y:S01]  /*6040*/  IMAD R0, R0, c[0x0][0x3ac], R4 ;  /* 0x0000eb0000007a24 */ /* 0x000fe200078e0204 */
[----:B------:R-:W-:-:S04]  /*6050*/  LEA R2, P0, R6, c[0x0][0x348], 0x1 ;  /* 0x0000d20006027a11 */ /* 0x000fc800078008ff */
[----:B------:R-:W-:-:S04]  /*6060*/  IADD3 R0, R0, R7, RZ ;  /* 0x0000000700007210 */ /* 0x000fc80007ffe0ff */
[----:B------:R-:W-:-:S05]  /*6070*/  LEA.HI.X R3, R6, c[0x0][0x34c], R0, 0x1, P0 ;  /* 0x0000d30006037a11 */ /* 0x000fca00000f0c00 */
[----:B------:R1:W-:Y:S04]  /*6080*/  STG.E.128 [R2.64], R44 ;  /* 0x0000002c02007986 */ /* 0x0003e8000c101d06 */
[----:B------:R1:W-:Y:S02]  /*6090*/  STG.E.128 [R2.64+0x80], R40 ;  /* 0x0000802802007986 */ /* 0x0003e4000c101d06 */
.L_x_73:
[----:B------:R-:W-:Y:S05]  /*60a0*/  BSYNC B1 ;  /* 0x0000000000017941 */ /* 0x000fea0003800000 */
.L_x_59:
        /* <DEDUP_REMOVED lines=9> */
.L_x_85:
[----:B------:R-:W-:Y:S05]  /*6140*/  EXIT ;  /* 0x000000000000794d */ /* 0x000fea0003800000 */
.L_x_87:
        /* <DEDUP_REMOVED lines=11> */
.L_x_1064:


//--------------------- .text._ZN5flash44flash_bwd_dq_dk_dv_loop_seqk_parallel_kernelI23Flash_bwd_kernel_traitsILi128ELi64ELi64ELi8ELi4ELi2ELi2ELb1ELb0EN7cutlass6half_tE19Flash_kernel_traitsILi128ELi64ELi64ELi8ES3_EELb0ELb1ELb0ELb1ELb0ELb0ELb0EEEvNS_16Flash_bwd_paramsE --------------------------
	.section	.text._ZN5flash44flash_bwd_dq_dk_dv_loop_seqk_parallel_kernelI23Flash_bwd_kernel_traitsILi128ELi64ELi64ELi8ELi4ELi2ELi2ELb1ELb0EN7cutlass6half_tE19Flash_kernel_traitsILi128ELi64ELi64ELi8ES3_EELb0ELb1ELb0ELb1ELb0ELb0ELb0EEEvNS_16Flash_bwd_paramsE,"ax",@progbits
	.sectioninfo	@"SHI_REGISTERS=255"
	.align	128
        .global         _ZN5flash44flash_bwd_dq_dk_dv_loop_seqk_parallel_kernelI23Flash_bwd_kernel_traitsILi128ELi64ELi64ELi8ELi4ELi2ELi2ELb1ELb0EN7cutlass6half_tE19Flash_kernel_traitsILi128ELi64ELi64ELi8ES3_EELb0ELb1ELb0ELb1ELb0ELb0ELb0EEEvNS_16Flash_bwd_paramsE
        .type           _ZN5flash44flash_bwd_dq_dk_dv_loop_seqk_parallel_kernelI23Flash_bwd_kernel_traitsILi128ELi64ELi64ELi8ELi4ELi2ELi2ELb1ELb0EN7cutlass6half_tE19Flash_kernel_traitsILi128ELi64ELi64ELi8ES3_EELb0ELb1ELb0ELb1ELb0ELb0ELb0EEEvNS_16Flash_bwd_paramsE,@function
        .size           _ZN5flash44flash_bwd_dq_dk_dv_loop_seqk_parallel_kernelI23Flash_bwd_kernel_traitsILi128ELi64ELi64ELi8ELi4ELi2ELi2ELb1ELb0EN7cutlass6half_tE19Flash_kernel_traitsILi128ELi64ELi64ELi8ES3_EELb0ELb1ELb0ELb1ELb0ELb0ELb0EEEvNS_16Flash_bwd_paramsE,(.L_x_1065 - _ZN5flash44flash_bwd_dq_dk_dv_loop_seqk_parallel_kernelI23Flash_bwd_kernel_traitsILi128ELi64ELi64ELi8ELi4ELi2ELi2ELb1ELb0EN7cutlass6half_tE19Flash_kernel_traitsILi128ELi64ELi64ELi8ES3_EELb0ELb1ELb0ELb1ELb0ELb0ELb0EEEvNS_16Flash_bwd_paramsE)
        .other          _ZN5flash44flash_bwd_dq_dk_dv_loop_seqk_parallel_kernelI23Flash_bwd_kernel_traitsILi128ELi64ELi64ELi8ELi4ELi2ELi2ELb1ELb0EN7cutlass6half_tE19Flash_kernel_traitsILi128ELi64ELi64ELi8ES3_EELb0ELb1ELb0ELb1ELb0ELb0ELb0EEEvNS_16Flash_bwd_paramsE,@"STO_CUDA_ENTRY STV_DEFAULT"
_ZN5flash44flash_bwd_dq_dk_dv_loop_seqk_parallel_kernelI23Flash_bwd_kernel_traitsILi128ELi64ELi64ELi8ELi4ELi2ELi2ELb1ELb0EN7cutlass6half_tE19Flash_kernel_traitsILi128ELi64ELi64ELi8ES3_EELb0ELb1ELb0ELb1ELb0ELb0ELb0EEEvNS_16Flash_bwd_paramsE:
.text._ZN5flash44flash_bwd_dq_dk_dv_loop_seqk_parallel_kernelI23Flash_bwd_kernel_traitsILi128ELi64ELi64ELi8ELi4ELi2ELi2ELb1ELb0EN7cutlass6half_tE19Flash_kernel_traitsILi128ELi64ELi64ELi8ES3_EELb0ELb1ELb0ELb1ELb0ELb0ELb0EEEvNS_16Flash_bwd_paramsE:
        /* <DEDUP_REMOVED lines=19> */
[----:B------:R-:W-:Y:S02]  /*0130*/  SHF.R.S32.HI R7, RZ, 0x4, R6 ;  /* 0x00000004ff077819 */ /* 0x000fe40000011406 */
[----:B------:R-:W-:-:S02]  /*0140*/  LEA.HI R3, R3, R0, RZ, 0x2 ;  /* 0x0000000003037211 */ /* 0x000fc400078f10ff */
[----:B------:R-:W-:Y:S02]  /*0150*/  LEA.HI R2, R2, R0, RZ, 0x1 ;  /* 0x0000000002027211 */ /* 0x000fe400078f08ff */
[----:B------:R-:W-:Y:S02]  /*0160*/  LEA.HI R5, R6, R7, RZ, 0x1 ;  /* 0x0000000706057211 */ /* 0x000fe400078f08ff */
[-C--:B------:R-:W-:Y:S02]  /*0170*/  LEA.HI R14, R12, R13.reuse, RZ, 0x2 ;  /* 0x0000000d0c0e7211 */ /* 0x080fe400078f10ff */
[----:B------:R-:W-:Y:S02]  /*0180*/  LOP3.LUT R4, R3, 0xfffffffc, RZ, 0xc0, !PT ;  /* 0xfffffffc03047812 */ /* 0x000fe400078ec0ff */
[----:B------:R-:W-:Y:S02]  /*0190*/  LOP3.LUT R2, R2, 0xfffffffe, RZ, 0xc0, !PT ;  /* 0xfffffffe02027812 */ /* 0x000fe400078ec0ff */
[----:B------:R-:W-:Y:S01]  /*01a0*/  LOP3.LUT R3, R5, 0xfffffffe, RZ, 0xc0, !PT ;  /* 0xfffffffe05037812 */ /* 0x000fe200078ec0ff */
[----:B------:R-:W-:Y:S01]  /*01b0*/  IMAD.IADD R203, R0, 0x1, -R4 ;  /* 0x0000000100cb7824 */ /* 0x000fe200078e0a04 */
[----:B------:R-:W-:Y:S01]  /*01c0*/  LEA.HI R15, R12, R13, RZ, 0x3 ;  /* 0x0000000d0c0f7211 */ /* 0x000fe200078f18ff */
[----:B------:R-:W-:Y:S01]  /*01d0*/  IMAD.IADD R194, R0, 0x1, -R2 ;  /* 0x0000000100c27824 */ /* 0x000fe200078e0a02 */
[--C-:B------:R-:W-:Y:S01]  /*01e0*/  SHF.R.S32.HI R8, RZ, 0x2, R14.reuse ;  /* 0x00000002ff087819 */ /* 0x100fe2000001140e */
[----:B------:R-:W-:Y:S01]  /*01f0*/  IMAD.IADD R10, R7, 0x1, -R3 ;  /* 0x00000001070a7824 */ /* 0x000fe200078e0a03 */
[----:B------:R-:W-:-:S02]  /*0200*/  SHF.R.S32.HI R5, RZ, 0x1f, R14 ;  /* 0x0000001fff057819 */ /* 0x000fc4000001140e */
[----:B------:R-:W-:Y:S01]  /*0210*/  SHF.R.S32.HI R4, RZ, 0x3, R15 ;  /* 0x00000003ff047819 */ /* 0x000fe2000001140f */
[----:B------:R-:W-:Y:S01]  /*0220*/  IMAD.SHL.U32 R186, R10, 0x200, RZ ;  /* 0x000002000aba7824 */ /* 0x000fe200078e00ff */
[----:B------:R-:W-:Y:S02]  /*0230*/  LEA.HI R0, R5, R8, RZ, 0x3 ;  /* 0x0000000805007211 */ /* 0x000fe400078f18ff */
[----:B------:R-:W-:Y:S01]  /*0240*/  LOP3.LUT R5, R15, 0xfffffff8, RZ, 0xc0, !PT ;  /* 0xfffffff80f057812 */ /* 0x000fe200078ec0ff */
[----:B------:R-:W-:Y:S01]  /*0250*/  IMAD.SHL.U32 R4, R4, 0x40, RZ ;  /* 0x0000004004047824 */ /* 0x000fe200078e00ff */
[----:B------:R-:W-:Y:S02]  /*0260*/  LOP3.LUT R2, R6, 0xfffffff0, RZ, 0xc0, !PT ;  /* 0xfffffff006027812 */ /* 0x000fe400078ec0ff */
[----:B------:R-:W-:Y:S01]  /*0270*/  LOP3.LUT R3, R0, 0xfffffff8, RZ, 0xc0, !PT ;  /* 0xfffffff800037812 */ /* 0x000fe200078ec0ff */
[C---:B------:R-:W-:Y:S02]  /*0280*/  IMAD.IADD R0, R13.reuse, 0x1, -R5 ;  /* 0x000000010d007824 */ /* 0x040fe400078e0a05 */
[----:B------:R-:W-:-:S02]  /*0290*/  IMAD.IADD R2, R13, 0x1, -R2 ;  /* 0x000000010d027824 */ /* 0x000fc400078e0a02 */
[----:B------:R-:W-:Y:S01]  /*02a0*/  IMAD.IADD R5, R8, 0x1, -R3 ;  /* 0x0000000108057824 */ /* 0x000fe200078e0a03 */
[----:B------:R-:W-:Y:S01]  /*02b0*/  LOP3.LUT R3, R4, 0x1c0, RZ, 0xc0, !PT ;  /* 0x000001c004037812 */ /* 0x000fe200078ec0ff */
[C---:B------:R-:W-:Y:S01]  /*02c0*/  IMAD.SHL.U32 R216, R0.reuse, 0x8, RZ ;  /* 0x0000000800d87824 */ /* 0x040fe200078e00ff */
[----:B------:R-:W-:Y:S02]  /*02d0*/  SHF.R.S32.HI R6, RZ, 0x1f, R2 ;  /* 0x0000001fff067819 */ /* 0x000fe40000011402 */
[----:B------:R-:W-:Y:S02]  /*02e0*/  SHF.R.U32.HI R4, RZ, 0x3, R3 ;  /* 0x00000003ff047819 */ /* 0x000fe40000011603 */
[C---:B------:R-:W-:Y:S02]  /*02f0*/  LOP3.LUT P4, RZ, R0.reuse, 0x2, RZ, 0xc0, !PT ;  /* 0x0000000200ff7812 */ /* 0x040fe4000788c0ff */
[----:B------:R-:W-:Y:S02]  /*0300*/  LOP3.LUT R3, R3, 0x38, R216, 0xf8, !PT ;  /* 0x0000003803037812 */ /* 0x000fe400078ef8d8 */
[C---:B------:R-:W-:Y:S01]  /*0310*/  LOP3.LUT P3, RZ, R0.reuse, 0x4, RZ, 0xc0, !PT ;  /* 0x0000000400ff7812 */ /* 0x040fe2000786c0ff */
[----:B------:R-:W-:Y:S01]  /*0320*/  IMAD.SHL.U32 R0, R0, 0x40, RZ ;  /* 0x0000004000007824 */ /* 0x000fe200078e00ff */
[----:B------:R-:W-:-:S02]  /*0330*/  LEA.HI R11, R6, R2, RZ, 0x3 ;  /* 0x00000002060b7211 */ /* 0x000fc400078f18ff */
[----:B------:R-:W-:Y:S01]  /*0340*/  LOP3.LUT R7, R3, R4, RZ, 0x3c, !PT ;  /* 0x0000000403077212 */ /* 0x000fe200078e3cff */
[----:B------:R-:W-:Y:S01]  /*0350*/  IMAD.SHL.U32 R3, R194, 0x10, RZ ;  /* 0x00000010c2037824 */ /* 0x000fe200078e00ff */
[----:B------:R-:W-:Y:S02]  /*0360*/  LOP3.LUT R0, R0, 0x1c0, RZ, 0xc0, !PT ;  /* 0x000001c000007812 */ /* 0x000fe400078ec0ff */
[----:B------:R-:W-:Y:S02]  /*0370*/  LOP3.LUT R4, R11, 0xfffffff8, RZ, 0xc0, !PT ;  /* 0xfffffff80b047812 */ /* 0x000fe400078ec0ff */
[----:B------:R-:W-:Y:S02]  /*0380*/  LEA.HI R6, R12, R13, RZ, 0x7 ;  /* 0x0000000d0c067211 */ /* 0x000fe400078f38ff */
[----:B------:R-:W-:Y:S01]  /*0390*/  LOP3.LUT R189, R0, 0x8, R15, 0xf8, !PT ;  /* 0x0000000800bd7812 */ /* 0x000fe200078ef80f */
[----:B------:R-:W-:Y:S01]  /*03a0*/  IMAD.IADD R9, R2, 0x1, -R4 ;  /* 0x0000000102097824 */ /* 0x000fe200078e0a04 */
[----:B------:R-:W-:-:S02]  /*03b0*/  LOP3.LUT R3, R0, 0x10, R3, 0xf8, !PT ;  /* 0x0000001000037812 */ /* 0x000fc400078ef803 */
[----:B------:R-:W-:Y:S02]  /*03c0*/  SHF.R.S32.HI R6, RZ, 0x7, R6 ;  /* 0x00000007ff067819 */ /* 0x000fe40000011406 */
[----:B------:R-:W-:Y:S02]  /*03d0*/  SHF.R.U32.HI R0, RZ, 0x3, R0 ;  /* 0x00000003ff007819 */ /* 0x000fe40000011600 */
[----:B------:R-:W-:Y:S01]  /*03e0*/  LOP3.LUT R2, R5, 0x1, RZ, 0xc0, !PT ;  /* 0x0000000105027812 */ /* 0x000fe200078ec0ff */
[----:B------:R-:W-:Y:S01]  /*03f0*/  IMAD R4, R6, 0x800, R186 ;  /* 0x0000080006047824 */ /* 0x000fe200078e02ba */
[----:B------:R-:W-:Y:S02]  /*0400*/  LEA.HI R8, R12, R13, RZ, 0x6 ;  /* 0x0000000d0c087211 */ /* 0x000fe400078f30ff */
[----:B------:R-:W-:Y:S02]  /*0410*/  LOP3.LUT R189, R189, R0, RZ, 0x3c, !PT ;  /* 0x00000000bdbd7212 */ /* 0x000fe400078e3cff */
[----:B------:R-:W-:-:S02]  /*0420*/  ISETP.NE.U32.AND P0, PT, R2, 0x1, PT ;  /* 0x000000010200780c */ /* 0x000fc40003f05070 */
[----:B------:R-:W-:Y:S01]  /*0430*/  LOP3.LUT R3, R3, 0x8, R15, 0xf8, !PT ;  /* 0x0000000803037812 */ /* 0x000fe200078ef80f */
[----:B------:R-:W-:Y:S01]  /*0440*/  IMAD.IADD R189, R4, 0x1, R189 ;  /* 0x0000000104bd7824 */ /* 0x000fe200078e02bd */
[----:B------:R-:W-:Y:S02]  /*0450*/  SHF.R.S32.HI R2, RZ, 0x6, R8 ;  /* 0x00000006ff027819 */ /* 0x000fe40000011408 */
[----:B------:R-:W-:Y:S01]  /*0460*/  LOP3.LUT R4, R14, 0x7ffffffc, RZ, 0xc0, !PT ;  /* 0x7ffffffc0e047812 */ /* 0x000fe200078ec0ff */
[----:B------:R-:W-:Y:S01]  /*0470*/  IMAD.SHL.U32 R189, R189, 0x2, RZ ;  /* 0x00000002bdbd7824 */ /* 0x000fe200078e00ff */
[----:B------:R-:W-:Y:S01]  /*0480*/  LOP3.LUT R186, R186, R3, R0, 0xf6, !PT ;  /* 0x00000003baba7212 */ /* 0x000fe200078ef600 */
[----:B------:R-:W-:Y:S01]  /*0490*/  IMAD R0, R2, 0x200, R7 ;  /* 0x0000020002007824 */ /* 0x000fe200078e0207 */
[----:B------:R-:W-:Y:S01]  /*04a0*/  R2P PR, R5, 0x6 ;  /* 0x0000000605007804 */ /* 0x000fe20000000000 */
[----:B------:R-:W-:Y:S01]  /*04b0*/  IMAD.IADD R3, R13, 0x1, -R4 ;  /* 0x000000010d037824 */ /* 0x000fe200078e0a04 */
[----:B------:R-:W-:Y:S01]  /*04c0*/  SEL R185, R185, 0xffffffc0, !P3 ;  /* 0xffffffc0b9b97807 */ /* 0x000fe20005800000 */
[----:B------:R-:W-:Y:S01]  /*04d0*/  IMAD.SHL.U32 R13, R13, 0x2, RZ ;  /* 0x000000020d0d7824 */ /* 0x000fe200078e00ff */
[----:B------:R1:W-:Y:S01]  /*04e0*/  STL [R1+0x18], R0 ;  /* 0x0000180001007387 */ /* 0x0003e20000100800 */
[----:B------:R-:W-:Y:S01]  /*04f0*/  IMAD.SHL.U32 R4, R6, 0x20, RZ ;  /* 0x0000002006047824 */ /* 0x000fe200078e00ff */
[----:B------:R-:W-:Y:S01]  /*0500*/  SEL R223, R223, 0x10, !P0 ;  /* 0x00000010dfdf7807 */ /* 0x000fe20004000000 */
[----:B------:R-:W-:-:S02]  /*0510*/  IMAD.SHL.U32 R2, R2, 0x8, RZ ;  /* 0x0000000802027824 */ /* 0x000fc400078e00ff */
[----:B------:R-:W-:Y:S01]  /*0520*/  IMAD.SHL.U32 R7, R3, 0x2, RZ ;  /* 0x0000000203077824 */ /* 0x000fe200078e00ff */
[----:B------:R-:W-:Y:S01]  /*0530*/  LOP3.LUT R6, R4, 0x6, R13, 0xf8, !PT ;  /* 0x0000000604067812 */ /* 0x000fe200078ef80d */
[----:B------:R-:W-:Y:S01]  /*0540*/  IMAD.IADD R188, R189, 0x1, R185 ;  /* 0x00000001bdbc7824 */ /* 0x000fe200078e02b9 */
[----:B------:R-:W-:-:S03]  /*0550*/  LOP3.LUT R2, R2, 0x18, RZ, 0xc0, !PT ;  /* 0x0000001802027812 */ /* 0x000fc600078ec0ff */
[----:B------:R2:W-:Y:S01]  /*0560*/  STL [R1+0x8], R6 ;  /* 0x0000080601007387 */ /* 0x0005e20000100800 */
[----:B-1----:R-:W-:Y:S02]  /*0570*/  IMAD.SHL.U32 R0, R5, 0x40, RZ ;  /* 0x0000004005007824 */ /* 0x002fe400078e00ff */
[----:B------:R-:W-:-:S03]  /*0580*/  IMAD.SHL.U32 R5, R10, 0x20, RZ ;  /* 0x000000200a057824 */ /* 0x000fc600078e00ff */
[----:B------:R-:W-:Y:S02]  /*0590*/  LOP3.LUT R0, R0, 0x1c0, RZ, 0xc0, !PT ;  /* 0x000001c000007812 */ /* 0x000fe400078ec0ff */
[----:B------:R-:W-:Y:S01]  /*05a0*/  LOP3.LUT R8, R2, 0x20, R5, 0xf8, !PT ;  /* 0x0000002002087812 */ /* 0x000fe200078ef805 */
[----:B------:R-:W-:Y:S01]  /*05b0*/  IMAD.SHL.U32 R5, R11, 0x40, RZ ;  /* 0x000000400b057824 */ /* 0x000fe200078e00ff */
[----:B------:R-:W-:Y:S01]  /*05c0*/  SHF.R.U32.HI R3, RZ, 0x3, R0 ;  /* 0x00000003ff037819 */ /* 0x000fe20000011600 */
[----:B--2---:R-:W-:Y:S01]  /*05d0*/  IMAD.SHL.U32 R6, R9, 0x40, RZ ;  /* 0x0000004009067824 */ /* 0x004fe200078e00ff */
[----:B------:R-:W-:Y:S02]  /*05e0*/  LOP3.LUT R4, R0, 0x20, R4, 0xf8, !PT ;  /* 0x0000002000047812 */ /* 0x000fe400078ef804 */
[----:B------:R-:W-:Y:S02]  /*05f0*/  LOP3.LUT R9, R3, R0, R2, 0x1e, !PT ;  /* 0x0000000003097212 */ /* 0x000fe400078e1e02 */
[----:B------:R-:W-:Y:S01]  /*0600*/  LOP3.LUT R2, R6, 0x1c0, RZ, 0xc0, !PT ;  /* 0x000001c006027812 */ /* 0x000fe200078ec0ff */
[----:B------:R-:W-:Y:S01]  /*0610*/  IMAD.SHL.U32 R6, R10, 0x8, RZ ;  /* 0x000000080a067824 */ /* 0x000fe200078e00ff */
[----:B------:R-:W-:Y:S01]  /*0620*/  LOP3.LUT R0, R4, R3, RZ, 0x3c, !PT ;  /* 0x0000000304007212 */ /* 0x000fe200078e3cff */
[----:B------:R-:W-:Y:S01]  /*0630*/  IMAD R4, R203, 0x400, R7 ;  /* 0x00000400cb047824 */ /* 0x000fe200078e0207 */
[----:B------:R-:W-:-:S02]  /*0640*/  SHF.R.U32.HI R3, RZ, 0x3, R2 ;  /* 0x00000003ff037819 */ /* 0x000fc40000011602 */
[----:B------:R-:W-:Y:S01]  /*0650*/  LOP3.LUT R6, R2, 0x8, R6, 0xf8, !PT ;  /* 0x0000000802067812 */ /* 0x000fe200078ef806 */
[----:B------:R-:W-:Y:S01]  /*0660*/  IMAD.IADD R221, R4, 0x1, R0 ;  /* 0x0000000104dd7824 */ /* 0x000fe200078e0200 */
[----:B------:R-:W-:Y:S01]  /*0670*/  LOP3.LUT R0, R5, 0xfffffe00, RZ, 0xc0, !PT ;  /* 0xfffffe0005007812 */ /* 0x000fe200078ec0ff */
[----:B------:R-:W-:Y:S01]  /*0680*/  IMAD R4, R194, 0x400, R7 ;  /* 0x00000400c2047824 */ /* 0x000fe200078e0207 */
[----:B------:R-:W-:Y:S01]  /*0690*/  LOP3.LUT R2, R3, R8, R2, 0x1e, !PT ;  /* 0x0000000803027212 */ /* 0x000fe200078e1e02 */
[----:B------:R-:W-:Y:S01]  /*06a0*/  IMAD.SHL.U32 R221, R221, 0x2, RZ ;  /* 0x00000002dddd7824 */ /* 0x000fe200078e00ff */
[----:B------:R-:W-:Y:S01]  /*06b0*/  LOP3.LUT R3, R6, R3, RZ, 0x3c, !PT ;  /* 0x0000000306037212 */ /* 0x000fe200078e3cff */
[--C-:B------:R-:W-:Y:S01]  /*06c0*/  IMAD R203, R203, 0x400, R0.reuse ;  /* 0x00000400cbcb7824 */ /* 0x100fe200078e0200 */
[----:B------:R-:W-:Y:S01]  /*06d0*/  LOP3.LUT R202, R2, R0, RZ, 0xfc, !PT ;  /* 0x0000000002ca7212 */ /* 0x000fe200078efcff */
[----:B------:R-:W-:Y:S01]  /*06e0*/  IMAD R194, R194, 0x400, R0 ;  /* 0x00000400c2c27824 */ /* 0x000fe200078e0200 */
[C---:B------:R-:W-:Y:S01]  /*06f0*/  IADD3 R222, R221.reuse, 0x20, RZ ;  /* 0x00000020ddde7810 */ /* 0x040fe20007ffe0ff */
[----:B------:R-:W-:Y:S01]  /*0700*/  IMAD.MOV.U32 R0, RZ, RZ, 0x20 ;  /* 0x00000020ff007424 */ /* 0x000fe200078e00ff */
[----:B------:R-:W-:Y:S01]  /*0710*/  @P1 IADD3 R222, R221, -0x20, RZ ;  /* 0xffffffe0ddde1810 */ /* 0x000fe20007ffe0ff */
[----:B------:R-:W-:-:S02]  /*0720*/  IMAD.IADD R4, R4, 0x1, R9 ;  /* 0x0000000104047824 */ /* 0x000fc400078e0209 */
[----:B------:R-:W-:Y:S01]  /*0730*/  IMAD.IADD R194, R3, 0x1, R194 ;  /* 0x0000000103c27824 */ /* 0x000fe200078e02c2 */
[----:B------:R-:W-:Y:S01]  /*0740*/  SEL R0, R0, 0xffffffe0, !P4 ;  /* 0xffffffe000007807 */ /* 0x000fe20006000000 */
[----:B------:R-:W-:Y:S01]  /*0750*/  IMAD.IADD R224, R221, 0x1, R223 ;  /* 0x00000001dde07824 */ /* 0x000fe200078e02df */
[----:B------:R-:W-:Y:S01]  /*0760*/  LEA R2, R4, 0xc000, 0x1 ;  /* 0x0000c00004027811 */ /* 0x000fe200078e08ff */
[----:B------:R-:W-:Y:S01]  /*0770*/  IMAD.IADD R203, R203, 0x1, R3 ;  /* 0x00000001cbcb7824 */ /* 0x000fe200078e0203 */
[--C-:B------:R-:W-:Y:S01]  /*0780*/  IADD3 R191, R185, R189, R0.reuse ;  /* 0x000000bdb9bf7210 */ /* 0x100fe20007ffe000 */
[----:B------:R-:W-:Y:S01]  /*0790*/  IMAD.IADD R190, R189, 0x1, R0 ;  /* 0x00000001bdbe7824 */ /* 0x000fe200078e0200 */
[C---:B------:R-:W-:Y:S01]  /*07a0*/  IADD3 R0, R2.reuse, 0x40, RZ ;  /* 0x0000004002007810 */ /* 0x040fe20007ffe0ff */
[----:B------:R1:W-:Y:S01]  /*07b0*/  STL [R1+0xc], R2 ;  /* 0x00000c0201007387 */ /* 0x0003e20000100800 */
[----:B------:R-:W-:Y:S01]  /*07c0*/  @P2 IADD3 R0, R2, -0x40, RZ ;  /* 0xffffffc002002810 */ /* 0x000fe20007ffe0ff */
[----:B------:R-:W-:Y:S01]  /*07d0*/  IMAD R185, R186, 0x2, R185 ;  /* 0x00000002bab97824 */ /* 0x000fe200078e02b9 */
[----:B------:R-:W-:Y:S01]  /*07e0*/  LEA R194, R194, 0x10000, 0x1 ;  /* 0x00010000c2c27811 */ /* 0x000fe200078e08ff */
[----:B------:R-:W-:-:S02]  /*07f0*/  IMAD.SHL.U32 R186, R186, 0x2, RZ ;  /* 0x00000002baba7824 */ /* 0x000fc400078e00ff */
[----:B------:R2:W-:Y:S01]  /*0800*/  STL [R1+0x10], R0 ;  /* 0x0000100001007387 */ /* 0x0005e20000100800 */
[----:B------:R-:W-:-:S03]  /*0810*/  IMAD.IADD R223, R223, 0x1, R222 ;  /* 0x00000001dfdf7824 */ /* 0x000fc600078e02de */
[----:B-1----:R-:W1:Y:S04]  /*0820*/  S2R R2, SR_CTAID.Z ;  /* 0x0000000000027919 */ /* 0x002e680000002700 */
[----:B-1----:R2:W-:Y:S02]  /*0830*/  STL [R1], R2 ;  /* 0x0000000201007387 */ /* 0x0025e40000100800 */
.L_x_134:
[----:B-1----:R-:W1:Y:S01]  /*0840*/  S2R R38, SR_CTAID.Y ;  /* 0x0000000000267919 */ /* 0x002e620000002600 */
[----:B--2---:R-:W2:Y:S01]  /*0850*/  LDC.U8 R0, c[0x0][0x312] ;  /* 0x0000c480ff007b82 */ /* 0x004ea20000000000 */
[----:B------:R-:W-:Y:S02]  /*0860*/  ISETP.NE.U32.AND P2, PT, RZ, c[0x0][0x240], PT ;  /* 0x00009000ff007a0c */ /* 0x000fe40003f45070 */
[----:B------:R-:W-:Y:S02]  /*0870*/  ISETP.EQ.U32.AND P5, PT, RZ, c[0x0][0x248], PT ;  /* 0x00009200ff007a0c */ /* 0x000fe40003fa2070 */
[----:B------:R-:W-:-:S02]  /*0880*/  ISETP.NE.AND.EX P2, PT, RZ, c[0x0][0x244], PT, P2 ;  /* 0x00009100ff007a0c */ /* 0x000fc40003f45320 */
[----:B------:R-:W-:Y:S01]  /*0890*/  ISETP.NE.U32.AND P3, PT, RZ, c[0x0][0x250], PT ;  /* 0x00009400ff007a0c */ /* 0x000fe20003f65070 */
[----:B------:R-:W-:-:S03]  /*08a0*/  IMAD.MOV.U32 R39, RZ, RZ, -0x1 ;  /* 0xffffffffff277424 */ /* 0x000fc600078e00ff */
[----:B------:R-:W-:Y:S01]  /*08b0*/  ISETP.NE.AND.EX P3, PT, RZ, c[0x0][0x254], PT, P3 ;  /* 0x00009500ff007a0c */ /* 0x000fe20003f65330 */
[----:B-1----:R-:W-:Y:S01]  /*08c0*/  IMAD.SHL.U32 R8, R38, 0x4, RZ ;  /* 0x0000000426087824 */ /* 0x002fe200078e00ff */
[----:B------:R-:W-:Y:S02]  /*08d0*/  SHF.R.S32.HI R35, RZ, 0x1f, R38 ;  /* 0x0000001fff237819 */ /* 0x000fe40000011426 */
[----:B--2---:R-:W-:Y:S01]  /*08e0*/  ISETP.NE.AND P4, PT, R0, RZ, PT ;  /* 0x000000ff0000720c */ /* 0x004fe20003f85270 */
        /* <DEDUP_REMOVED lines=13> */
[----:B---3--:R-:W3:Y:S01]  /*09c0*/  @!P5 LDG.E R39, [R2.64] ;  /* 0x000000060227d981 */ /* 0x008ee2000c1e1900 */
        /* <DEDUP_REMOVED lines=10> */
.L_x_88:
        /* <DEDUP_REMOVED lines=17> */
[C---:B------:R-:W-:Y:S02]  /*0b80*/  ISETP.NE.AND P1, PT, R0.reuse, -0x1, PT ;  /* 0xffffffff0000780c */ /* 0x040fe40003f25270 */
[----:B------:R-:W-:Y:S01]  /*0b90*/  SHF.R.S32.HI R7, RZ, 0x1f, R2 ;  /* 0x0000001fff077819 */ /* 0x000fe20000011402 */
[----:B------:R-:W-:-:S03]  /*0ba0*/  IMAD.WIDE.U32 R4, R0, c[0x0][0x190], RZ ;  /* 0x0000640000047a25 */ /* 0x000fc600078e00ff */
[----:B------:R-:W-:Y:S01]  /*0bb0*/  LEA.HI R7, R7, R2, RZ, 0x6 ;  /* 0x0000000207077211 */ /* 0x000fe200078f30ff */
[----:B------:R-:W-:Y:S01]  /*0bc0*/  IMAD R3, R38, c[0x0][0x17c], R3 ;  /* 0x00005f0026037a24 */ /* 0x000fe200078e0203 */
[----:B------:R-:W-:Y:S01]  /*0bd0*/  SEL R29, R10, R4, !P1 ;  /* 0x000000040a1d7207 */ /* 0x000fe20004800000 */
[----:B------:R-:W-:Y:S01]  /*0be0*/  @P0 IMAD.IADD R6, R250, 0x1, R39 ;  /* 0x00000001fa060824 */ /* 0x000fe200078e0227 */
[----:B------:R-:W-:Y:S01]  /*0bf0*/  LOP3.LUT R8, R7, 0xffffffc0, RZ, 0xc0, !PT ;  /* 0xffffffc007087812 */ /* 0x000fe200078ec0ff */
[----:B------:R-:W-:Y:S01]  /*0c00*/  IMAD R9, R0, c[0x0][0x194], RZ ;  /* 0x0000650000097a24 */ /* 0x000fe200078e02ff */
[----:B------:R-:W-:Y:S01]  /*0c10*/  SHF.R.S32.HI R209, RZ, 0x6, R7 ;  /* 0x00000006ffd17819 */ /* 0x000fe20000011407 */
[----:B------:R-:W-:Y:S01]  /*0c20*/  IMAD.IADD R26, R11, 0x1, R3 ;  /* 0x000000010b1a7824 */ /* 0x000fe200078e0203 */
[----:B------:R-:W-:Y:S01]  /*0c30*/  IADD3 R10, R8, -0x40, RZ ;  /* 0xffffffc0080a7810 */ /* 0x000fe20007ffe0ff */
[----:B------:R-:W-:Y:S01]  /*0c40*/  @P0 IMAD.WIDE.U32 R2, R6, c[0x0][0x198], RZ ;  /* 0x0000660006020a25 */ /* 0x000fe200078e00ff */
[----:B------:R-:W-:-:S02]  /*0c50*/  @P1 IADD3 R26, R5, R9, RZ ;  /* 0x00000009051a1210 */ /* 0x000fc40007ffe0ff */
[----:B------:R-:W-:Y:S01]  /*0c60*/  SHF.R.S32.HI R19, RZ, 0x1f, R10 ;  /* 0x0000001fff137819 */ /* 0x000fe2000001140a */
[----:B------:R-:W-:Y:S02]  /*0c70*/  @P0 IMAD R31, R6, c[0x0][0x19c], R3 ;  /* 0x00006700061f0a24 */ /* 0x000fe400078e0203 */
        /* <DEDUP_REMOVED lines=12> */
.L_x_90:
        /* <DEDUP_REMOVED lines=15> */
.L_x_91:
[----:B------:R-:W2:Y:S04]  /*0e30*/  LDL.64 R4, [R1] ;  /* 0x0000000001047983 */ /* 0x000ea80000100a00 */
[----:B------:R3:W2:Y:S01]  /*0e40*/  LDL.64 R40, [R1] ;  /* 0x0000000001287983 */ /* 0x0006a20000100a00 */
[----:B------:R-:W-:Y:S01]  /*0e50*/  IABS R9, c[0x0][0x1c8] ;  /* 0x0000720000097a13 */ /* 0x000fe20000000000 */
[----:B------:R-:W4:Y:S01]  /*0e60*/  LDC.U8 R15, c[0x0][0x328] ;  /* 0x0000ca00ff0f7b82 */ /* 0x000f220000000000 */
[----:B------:R-:W-:Y:S02]  /*0e70*/  IMAD.MOV.U32 R11, RZ, RZ, c[0x0][0x224] ;  /* 0x00008900ff0b7624 */ /* 0x000fe400078e00ff */
[----:B------:R-:W5:Y:S01]  /*0e80*/  I2F.RP R2, R9 ;  /* 0x0000000900027306 */ /* 0x000f620000209400 */
[----:B------:R-:W-:-:S02]  /*0e90*/  IMAD.MOV.U32 R37, RZ, RZ, c[0x0][0x22c] ;  /* 0x00008b00ff257624 */ /* 0x000fc400078e00ff */
[----:B------:R-:W-:Y:S01]  /*0ea0*/  SHF.R.S32.HI R11, RZ, 0x1f, R11 ;  /* 0x0000001fff0b7819 */ /* 0x000fe2000001140b */
[----:B------:R-:W-:Y:S01]  /*0eb0*/  IMAD.WIDE.U32 R12, R38, c[0x0][0x224], RZ ;  /* 0x00008900260c7a25 */ /* 0x000fe200078e00ff */
[----:B------:R-:W1:Y:S03]  /*0ec0*/  LDC.U8 R21, c[0x0][0x3d0] ;  /* 0x0000f400ff157b82 */ /* 0x000e660000000000 */
[----:B------:R-:W-:Y:S01]  /*0ed0*/  IMAD.WIDE R22, R37, c[0x0][0x1c0], RZ ;  /* 0x0000700025167a25 */ /* 0x000fe200078e02ff */
[----:B-----5:R-:W5:Y:S01]  /*0ee0*/  MUFU.RCP R2, R2 ;  /* 0x0000000200027308 */ /* 0x020f620000001000 */
[----:B----4-:R-:W-:Y:S02]  /*0ef0*/  ISETP.NE.AND P3, PT, R15, RZ, PT ;  /* 0x000000ff0f00720c */ /* 0x010fe40003f65270 */
[----:B-----5:R-:W-:-:S05]  /*0f00*/  IADD3 R2, R2, 0xffffffe, RZ ;  /* 0x0ffffffe02027810 */ /* 0x020fca0007ffe0ff */
[----:B------:R-:W4:Y:S02]  /*0f10*/  F2I.FTZ.U32.TRUNC.NTZ R3, R2 ;  /* 0x0000000200037305 */ /* 0x000f24000021f000 */
[----:B----4-:R-:W-:-:S05]  /*0f20*/  IADD3 R2, RZ, -R3, RZ ;  /* 0x80000003ff027210 */ /* 0x010fca0007ffe0ff */
[----:B------:R-:W-:Y:S01]  /*0f30*/  IMAD R6, R2, R9, RZ ;  /* 0x0000000902067224 */ /* 0x000fe200078e02ff */
[----:B------:R-:W-:-:S05]  /*0f40*/  MOV R2, RZ ;  /* 0x000000ff00027202 */ /* 0x000fca0000000f00 */
[----:B------:R-:W-:-:S04]  /*0f50*/  IMAD.HI.U32 R2, R3, R6, R2 ;  /* 0x0000000603027227 */ /* 0x000fc800078e0002 */
[----:B------:R-:W-:-:S04]  /*0f60*/  @!P1 IMAD R6, R35, c[0x0][0x368], RZ ;  /* 0x0000da0023069a24 */ /* 0x000fc800078e02ff */
[----:B------:R-:W-:Y:S02]  /*0f70*/  @!P1 IMAD R6, R38, c[0x0][0x36c], R6 ;  /* 0x0000db0026069a24 */ /* 0x000fe400078e0206 */
[----:B--2---:R-:W-:Y:S02]  /*0f80*/  IMAD.MOV.U32 R40, RZ, RZ, R4 ;  /* 0x000000ffff287224 */ /* 0x004fe400078e0004 */
[----:B------:R-:W-:-:S03]  /*0f90*/  @P1 IMAD.WIDE.U32 R4, R0, c[0x0][0x370], RZ ;  /* 0x0000dc0000041a25 */ /* 0x000fc600078e00ff */
[----:B------:R-:W-:Y:S01]  /*0fa0*/  IABS R7, R40 ;  /* 0x0000002800077213 */ /* 0x000fe20000000000 */
[----:B------:R-:W-:Y:S01]  /*0fb0*/  @P1 IMAD R17, R0, c[0x0][0x374], R5 ;  /* 0x0000dd0000111a24 */ /* 0x000fe200078e0205 */
[----:B------:R-:W-:Y:S01]  /*0fc0*/  @P1 MOV R14, R4 ;  /* 0x00000004000e1202 */ /* 0x000fe20000000f00 */
[----:B------:R-:W-:Y:S01]  /*0fd0*/  @!P1 IMAD.WIDE.U32 R4, R38, c[0x0][0x368], RZ ;  /* 0x0000da0026049a25 */ /* 0x000fe200078e00ff */
[----:B------:R-:W-:-:S03]  /*0fe0*/  SHF.R.S32.HI R41, RZ, 0x1f, R40 ;  /* 0x0000001fff297819 */ /* 0x000fc60000011428 */
[----:B------:R-:W-:Y:S01]  /*0ff0*/  IMAD.MOV.U32 R8, RZ, RZ, R7 ;  /* 0x000000ffff087224 */ /* 0x000fe200078e0007 */
[----:B------:R-:W-:Y:S01]  /*1000*/  LOP3.LUT R7, R40, c[0x0][0x1c8], RZ, 0x3c, !PT ;  /* 0x0000720028077a12 */ /* 0x000fe200078e3cff */
[----:B------:R-:W-:Y:S01]  /*1010*/  @!P1 IMAD.MOV.U32 R14, RZ, RZ, R4 ;  /* 0x000000ffff0e9224 */ /* 0x000fe200078e0004 */
[----:B------:R-:W-:Y:S01]  /*1020*/  @!P1 IADD3 R17, R5, R6, RZ ;  /* 0x0000000605119210 */ /* 0x000fe20007ffe0ff */
[----:B------:R-:W-:Y:S01]  /*1030*/  IMAD.HI.U32 R2, R2, R8, RZ ;  /* 0x0000000802027227 */ /* 0x000fe200078e00ff */
[----:B------:R-:W-:Y:S01]  /*1040*/  ISETP.GE.AND P4, PT, R7, RZ, PT ;  /* 0x000000ff0700720c */ /* 0x000fe20003f86270 */
[----:B------:R3:W-:Y:S02]  /*1050*/  STL [R1+0x4], R41 ;  /* 0x0000042901007387 */ /* 0x0007e40000100800 */
[----:B------:R-:W-:Y:S01]  /*1060*/  IMAD R7, R11, R38, RZ ;  /* 0x000000260b077224 */ /* 0x000fe200078e02ff */
[----:B------:R-:W-:Y:S01]  /*1070*/  IADD3 R3, -R2, RZ, RZ ;  /* 0x000000ff02037210 */ /* 0x000fe20007ffe1ff */
[----:B------:R-:W2:Y:S01]  /*1080*/  S2R R11, SR_CTAID.X ;  /* 0x00000000000b7919 */ /* 0x000ea20000002500 */
[----:B------:R-:W-:-:S02]  /*1090*/  IMAD.SHL.U32 R6, R38, 0x80, RZ ;  /* 0x0000008026067824 */ /* 0x000fc400078e00ff */
[----:B------:R-:W-:Y:S02]  /*10a0*/  IMAD R5, R35, c[0x0][0x224], R7 ;  /* 0x0000890023057a24 */ /* 0x000fe400078e0207 */
[----:B------:R-:W-:Y:S01]  /*10b0*/  IMAD R3, R9, R3, R8 ;  /* 0x0000000309037224 */ /* 0x000fe200078e0208 */
[----:B------:R-:W-:Y:S01]  /*10c0*/  SHF.L.U64.HI R8, R38, 0x7, R35 ;  /* 0x0000000726087819 */ /* 0x000fe20000010223 */
[-C--:B------:R-:W-:Y:S01]  /*10d0*/  IMAD R7, R23, R12.reuse, RZ ;  /* 0x0000000c17077224 */ /* 0x080fe200078e02ff */
[----:B------:R-:W-:Y:S01]  /*10e0*/  IADD3 R4, R13, R5, RZ ;  /* 0x000000050d047210 */ /* 0x000fe20007ffe0ff */
[----:B------:R-:W-:Y:S01]  /*10f0*/  IMAD.WIDE.U32 R12, R22, R12, RZ ;  /* 0x0000000c160c7225 */ /* 0x000fe200078e00ff */
[----:B------:R-:W-:Y:S02]  /*1100*/  ISETP.GT.U32.AND P5, PT, R9, R3, PT ;  /* 0x000000030900720c */ /* 0x000fe40003fa4070 */
[----:B------:R-:W-:Y:S01]  /*1110*/  SEL R6, R6, RZ, P2 ;  /* 0x000000ff06067207 */ /* 0x000fe20001000000 */
[----:B------:R-:W-:Y:S01]  /*1120*/  IMAD R7, R22, R4, R7 ;  /* 0x0000000416077224 */ /* 0x000fe200078e0207 */
[----:B------:R-:W-:Y:S01]  /*1130*/  SEL R8, R8, RZ, P2 ;  /* 0x000000ff08087207 */ /* 0x000fe20001000000 */
[----:B------:R-:W-:Y:S01]  /*1140*/  IMAD.WIDE.U32 R4, R22, R0, RZ ;  /* 0x0000000016047225 */ /* 0x000fe200078e00ff */
[----:B------:R-:W-:-:S02]  /*1150*/  IADD3 R6, P2, R10, R6, RZ ;  /* 0x000000060a067210 */ /* 0x000fc40007f5e0ff */
[----:B------:R-:W-:Y:S02]  /*1160*/  IADD3 R16, R13, R7, RZ ;  /* 0x000000070d107210 */ /* 0x000fe40007ffe0ff */
[----:B------:R-:W-:Y:S01]  /*1170*/  SEL R20, R12, R4, !P1 ;  /* 0x000000040c147207 */ /* 0x000fe20004800000 */
[----:B------:R-:W-:Y:S02]  /*1180*/  @P3 IMAD R4, R38, c[0x0][0x214], RZ ;  /* 0x0000850026043a24 */ /* 0x000fe400078e02ff */
[-C--:B------:R-:W-:Y:S01]  /*1190*/  @!P5 IADD3 R3, R3, -R9.reuse, RZ ;  /* 0x800000090303d210 */ /* 0x080fe20007ffe0ff */
[----:B------:R-:W-:Y:S01]  /*11a0*/  IMAD.X R8, R19, 0x1, R8, P2 ;  /* 0x0000000113087824 */ /* 0x000fe200010e0608 */
[----:B------:R-:W-:Y:S01]  /*11b0*/  @!P5 IADD3 R2, R2, 0x1, RZ ;  /* 0x000000010202d810 */ /* 0x000fe20007ffe0ff */
[----:B--2---:R-:W-:Y:S01]  /*11c0*/  IMAD.WIDE.U32 R12, R11, c[0x0][0x3d8], RZ ;  /* 0x0000f6000b0c7a25 */ /* 0x004fe200078e00ff */
[----:B------:R-:W-:Y:S02]  /*11d0*/  ISETP.GE.U32.AND P6, PT, R3, R9, PT ;  /* 0x000000090300720c */ /* 0x000fe40003fc6070 */
[----:B------:R-:W-:Y:S01]  /*11e0*/  ISETP.NE.AND P5, PT, RZ, c[0x0][0x1c8], PT ;  /* 0x00007200ff007a0c */ /* 0x000fe20003fa5270 */
[----:B------:R-:W-:Y:S01]  /*11f0*/  IMAD R3, R23, R0, RZ ;  /* 0x0000000017037224 */ /* 0x000fe200078e02ff */
[----:B-1----:R-:W-:Y:S01]  /*1200*/  ISETP.NE.AND P2, PT, R21, RZ, PT ;  /* 0x000000ff1500720c */ /* 0x002fe20003f45270 */
[----:B------:R-:W-:-:S02]  /*1210*/  IMAD R9, R23, R6, RZ ;  /* 0x0000000617097224 */ /* 0x000fc400078e02ff */
[----:B------:R-:W-:Y:S01]  /*1220*/  IMAD.WIDE.U32 R6, R22, R6, RZ ;  /* 0x0000000616067225 */ /* 0x000fe200078e00ff */
[----:B------:R-:W-:Y:S02]  /*1230*/  @P1 IADD3 R16, R5, R3, RZ ;  /* 0x0000000305101210 */ /* 0x000fe40007ffe0ff */
[----:B------:R-:W-:Y:S01]  /*1240*/  @P3 SEL R3, R4, R0, !P1 ;  /* 0x0000000004033207 */ /* 0x000fe20004800000 */
[----:B------:R-:W-:Y:S01]  /*1250*/  IMAD R8, R22, R8, R9 ;  /* 0x0000000816087224 */ /* 0x000fe200078e0209 */
[----:B------:R-:W-:Y:S01]  /*1260*/  SHF.R.S32.HI R22, RZ, 0x1f, R18 ;  /* 0x0000001fff167819 */ /* 0x000fe20000011412 */
[----:B------:R-:W-:Y:S01]  /*1270*/  IMAD R4, R11, c[0x0][0x3dc], R13 ;  /* 0x0000f7000b047a24 */ /* 0x000fe200078e020d */
[----:B------:R-:W-:Y:S01]  /*1280*/  @P6 IADD3 R2, R2, 0x1, RZ ;  /* 0x0000000102026810 */ /* 0x000fe20007ffe0ff */
[----:B------:R-:W-:Y:S01]  /*1290*/  @!P3 IMAD R5, R38, c[0x0][0x1c0], R40 ;  /* 0x000070002605ba24 */ /* 0x000fe200078e0228 */
[----:B------:R-:W-:Y:S02]  /*12a0*/  SEL R13, R12, RZ, P2 ;  /* 0x000000ff0c0d7207 */ /* 0x000fe40001000000 */
[----:B------:R-:W-:Y:S01]  /*12b0*/  SEL R21, R4, RZ, P2 ;  /* 0x000000ff04157207 */ /* 0x000fe20001000000 */
[----:B------:R-:W-:Y:S01]  /*12c0*/  IMAD.MOV.U32 R15, RZ, RZ, R2 ;  /* 0x000000ffff0f7224 */ /* 0x000fe200078e0002 */
[----:B------:R-:W-:Y:S01]  /*12d0*/  IADD3 R11, R7, R8, RZ ;  /* 0x00000008070b7210 */ /* 0x000fe20007ffe0ff */
[----:B------:R-:W-:-:S02]  /*12e0*/  @P3 IMAD R2, R40, c[0x0][0x234], R3 ;  /* 0x00008d0028023a24 */ /* 0x000fc400078e0203 */
[----:B------:R-:W-:Y:S01]  /*12f0*/  IMAD R3, R40, c[0x0][0x22c], RZ ;  /* 0x00008b0028037a24 */ /* 0x000fe200078e02ff */
[----:B------:R-:W-:Y:S01]  /*1300*/  @!P4 IADD3 R15, -R15, RZ, RZ ;  /* 0x000000ff0f0fc210 */ /* 0x000fe20007ffe1ff */
[----:B------:R-:W-:Y:S01]  /*1310*/  @!P3 IMAD R2, R5, c[0x0][0x214], RZ ;  /* 0x000085000502ba24 */ /* 0x000fe200078e02ff */
[----:B------:R-:W-:Y:S02]  /*1320*/  @!P5 LOP3.LUT R15, RZ, c[0x0][0x1c8], RZ, 0x33, !PT ;  /* 0x00007200ff0fda12 */ /* 0x000fe400078e33ff */
[----:B------:R-:W-:Y:S02]  /*1330*/  SHF.R.S32.HI R12, RZ, 0x1f, R3 ;  /* 0x0000001fff0c7819 */ /* 0x000fe40000011403 */
[----:B------:R-:W-:Y:S01]  /*1340*/  SHF.R.S32.HI R23, RZ, 0x1f, R15 ;  /* 0x0000001fff177819 */ /* 0x000fe2000001140f */
[----:B------:R-:W-:Y:S05]  /*1350*/  @!P3 BRA `(.L_x_92) ;  /* 0x000000700000b947 */ /* 0x000fea0003800000 */
[----:B---3--:R-:W-:Y:S01]  /*1360*/  @!P1 IMAD R0, R38, c[0x0][0x224], RZ ;  /* 0x0000890026009a24 */ /* 0x008fe200078e02ff */
[----:B------:R-:W-:Y:S02]  /*1370*/  MOV R5, 0x80 ;  /* 0x0000008000057802 */ /* 0x000fe40000000f00 */
[----:B------:R-:W-:-:S02]  /*1380*/  MOV R4, c[0x0][0x210] ;  /* 0x0000840000047a02 */ /* 0x000fc40000000f00 */
[----:B------:R-:W-:-:S03]  /*1390*/  LEA R0, R38, R0, 0x7 ;  /* 0x0000000026007211 */ /* 0x000fc600078e38ff */
[----:B------:R-:W-:-:S04]  /*13a0*/  IMAD R4, R5, R4, c[0x0][0x234] ;  /* 0x00008d0005047624 */ /* 0x000fc800078e0204 */
[----:B------:R-:W-:Y:S01]  /*13b0*/  IMAD R0, R4, R40, R0 ;  /* 0x0000002804007224 */ /* 0x000fe200078e0200 */
[----:B------:R-:W-:Y:S05]  /*13c0*/  BRA `(.L_x_93) ;  /* 0x0000002000007947 */ /* 0x000fea0003800000 */
.L_x_92:
[----:B---3--:R-:W-:-:S04]  /*13d0*/  IMAD R0, R38, c[0x0][0x1c0], R40 ;  /* 0x0000700026007a24 */ /* 0x008fc800078e0228 */
[----:B------:R-:W-:Y:S02]  /*13e0*/  IMAD R0, R0, c[0x0][0x224], RZ ;  /* 0x0000890000007a24 */ /* 0x000fe400078e02ff */
.L_x_93:
[----:B------:R-:W1:Y:S01]  /*13f0*/  S2R R34, SR_TID.X ;  /* 0x0000000000227919 */ /* 0x000e620000002100 */
[----:B------:R-:W-:Y:S01]  /*1400*/  IMAD R37, R37, c[0x0][0x1c0], RZ ;  /* 0x0000700025257a24 */ /* 0x000fe200078e02ff */
[----:B------:R-:W-:Y:S01]  /*1410*/  SHF.R.S32.HI R217, RZ, 0x1f, R216 ;  /* 0x0000001fffd97819 */ /* 0x000fe200000114d8 */
[----:B------:R-:W-:Y:S01]  /*1420*/  IMAD.IADD R2, R10, 0x1, R2 ;  /* 0x000000010a027824 */ /* 0x000fe200078e0202 */
[----:B------:R-:W-:Y:S01]  /*1430*/  BSSY B1, `(.L_x_89) ;  /* 0x00005ea000017945 */ /* 0x000fe20003800000 */
[----:B------:R-:W-:Y:S01]  /*1440*/  IMAD.MOV.U32 R4, RZ, RZ, 0x4 ;  /* 0x00000004ff047424 */ /* 0x000fe200078e00ff */
[----:B------:R-:W-:Y:S01]  /*1450*/  IADD3 R218, R216, 0x40, RZ ;  /* 0x00000040d8da7810 */ /* 0x000fe20007ffe0ff */
[----:B------:R-:W-:Y:S02]  /*1460*/  IMAD.IADD R0, R10, 0x1, R0 ;  /* 0x000000010a007824 */ /* 0x000fe400078e0200 */
[----:B------:R-:W-:Y:S02]  /*1470*/  IMAD.SHL.U32 R7, R37, 0x40, RZ ;  /* 0x0000004025077824 */ /* 0x000fe400078e00ff */
[----:B------:R-:W-:Y:S01]  /*1480*/  IMAD.WIDE R8, R2, R4, c[0x0][0x200] ;  /* 0x0000800002087625 */ /* 0x000fe200078e0204 */
[----:B------:R-:W-:-:S02]  /*1490*/  IADD3 R2, P4, R216, R14, RZ ;  /* 0x0000000ed8027210 */ /* 0x000fc40007f9e0ff */
[----:B------:R-:W-:Y:S01]  /*14a0*/  IADD3 R6, P3, P1, R6, R7, R3 ;  /* 0x0000000706067210 */ /* 0x000fe2000797e003 */
[----:B------:R-:W-:Y:S01]  /*14b0*/  IMAD.WIDE R4, R0, R4, c[0x0][0x3c8] ;  /* 0x0000f20000047625 */ /* 0x000fe200078e0204 */
[----:B------:R-:W-:Y:S02]  /*14c0*/  SHF.R.S32.HI R0, RZ, 0x1f, R7 ;  /* 0x0000001fff007819 */ /* 0x000fe40000011407 */
[----:B------:R-:W-:Y:S01]  /*14d0*/  IADD3.X R3, R217, R17, RZ, P4, !PT ;  /* 0x00000011d9037210 */ /* 0x000fe200027fe4ff */
[----:B------:R-:W-:Y:S01]  /*14e0*/  IMAD.MOV.U32 R229, RZ, RZ, R4 ;  /* 0x000000ffffe57224 */ /* 0x000fe200078e0004 */
[----:B------:R-:W-:Y:S01]  /*14f0*/  IADD3.X R11, R11, R0, R12, P3, P1 ;  /* 0x000000000b0b7210 */ /* 0x000fe20001fe240c */
[----:B------:R-:W-:Y:S01]  /*1500*/  IMAD R4, R19, c[0x0][0x370], RZ ;  /* 0x0000dc0013047a24 */ /* 0x000fe200078e02ff */
[----:B------:R-:W-:Y:S01]  /*1510*/  IADD3 R0, -R227, R24, R18 ;  /* 0x00000018e3007210 */ /* 0x000fe20007ffe112 */
[----:B------:R-:W-:Y:S01]  /*1520*/  IMAD.WIDE.U32 R2, R10, c[0x0][0x370], R2 ;  /* 0x0000dc000a027a25 */ /* 0x000fe200078e0002 */
[----:B-1----:R-:W-:-:S02]  /*1530*/  SHF.R.S32.HI R36, RZ, 0x1f, R34 ;  /* 0x0000001fff247819 */ /* 0x002fc40000011422 */
[----:B------:R-:W-:Y:S01]  /*1540*/  IADD3 R0, R0, -c[0x0][0x2e8], RZ ;  /* 0x8000ba0000007a10 */ /* 0x000fe20007ffe0ff */
[----:B------:R-:W-:Y:S01]  /*1550*/  IMAD.MOV.U32 R226, RZ, RZ, R8 ;  /* 0x000000ffffe27224 */ /* 0x000fe200078e0008 */
[----:B------:R-:W-:Y:S01]  /*1560*/  IADD3 R12, P3, P1, R13, R6, R20 ;  /* 0x000000060d0c7210 */ /* 0x000fe2000797e014 */
[----:B------:R-:W-:Y:S01]  /*1570*/  IMAD R6, R10, c[0x0][0x374], R4 ;  /* 0x0000dd000a067a24 */ /* 0x000fe200078e0204 */
[----:B------:R-:W-:Y:S01]  /*1580*/  SHF.R.S32.HI R4, RZ, 0x1f, R0 ;  /* 0x0000001fff047819 */ /* 0x000fe20000011400 */
[----:B------:R-:W-:Y:S01]  /*1590*/  IMAD.MOV.U32 R225, RZ, RZ, R9 ;  /* 0x000000ffffe17224 */ /* 0x000fe200078e0009 */
[CC--:B------:R-:W-:Y:S01]  /*15a0*/  LEA.HI R28, R36.reuse, R34.reuse, RZ, 0x3 ;  /* 0x00000022241c7211 */ /* 0x0c0fe200078f18ff */
[----:B------:R-:W-:Y:S01]  /*15b0*/  IMAD.IADD R3, R3, 0x1, R6 ;  /* 0x0000000103037824 */ /* 0x000fe200078e0206 */
[----:B------:R-:W-:Y:S01]  /*15c0*/  LEA.HI R32, R36, R34, RZ, 0x5 ;  /* 0x0000002224207211 */ /* 0x000fe200078f28ff */
[----:B------:R-:W-:Y:S01]  /*15d0*/  IMAD.MOV.U32 R228, RZ, RZ, R5 ;  /* 0x000000ffffe47224 */ /* 0x000fe200078e0005 */
[----:B------:R-:W-:Y:S01]  /*15e0*/  LEA.HI R14, R4, R0, RZ, 0x6 ;  /* 0x00000000040e7211 */ /* 0x000fe200078f30ff */
[----:B------:R-:W-:Y:S01]  /*15f0*/  IMAD.WIDE.U32 R2, R40, c[0x0][0x378], R2 ;  /* 0x0000de0028027a25 */ /* 0x000fe200078e0002 */
[----:B------:R-:W-:-:S02]  /*1600*/  SHF.R.S32.HI R13, RZ, 0x3, R28 ;  /* 0x00000003ff0d7819 */ /* 0x000fc4000001141c */
[----:B------:R-:W-:Y:S01]  /*1610*/  LOP3.LUT R4, R32, 0xffffffe0, RZ, 0xc0, !PT ;  /* 0xffffffe020047812 */ /* 0x000fe200078ec0ff */
[----:B------:R-:W-:Y:S01]  /*1620*/  IMAD R5, R41, c[0x0][0x378], RZ ;  /* 0x0000de0029057a24 */ /* 0x000fe200078e02ff */
[----:B------:R-:W-:Y:S02]  /*1630*/  IADD3 R0, P4, R13, R10, RZ ;  /* 0x0000000a0d007210 */ /* 0x000fe40007f9e0ff */
[----:B------:R-:W-:Y:S01]  /*1640*/  SHF.R.S32.HI R33, RZ, 0x1f, R13 ;  /* 0x0000001fff217819 */ /* 0x000fe2000001140d */
[----:B------:R-:W-:Y:S01]  /*1650*/  IMAD.IADD R17, R34, 0x1, -R4 ;  /* 0x0000000122117824 */ /* 0x000fe200078e0a04 */
[----:B------:R-:W-:Y:S01]  /*1660*/  SHF.R.S32.HI R20, RZ, 0x5, R32 ;  /* 0x00000005ff147819 */ /* 0x000fe20000011420 */
[----:B------:R-:W-:-:S04]  /*1670*/  IMAD.WIDE.U32 R6, R0, c[0x0][0x190], R216 ;  /* 0x0000640000067a25 */ /* 0x000fc800078e00d8 */
[----:B------:R-:W-:Y:S02]  /*1680*/  IMAD.X R8, R33, 0x1, R19, P4 ;  /* 0x0000000121087824 */ /* 0x000fe400020e0613 */
[----:B------:R-:W-:Y:S02]  /*1690*/  IMAD R4, R20, R37, R17 ;  /* 0x0000002514047224 */ /* 0x000fe400078e0211 */
[----:B------:R-:W-:Y:S01]  /*16a0*/  IMAD R9, R8, c[0x0][0x190], RZ ;  /* 0x0000640008097a24 */ /* 0x000fe200078e02ff */
[----:B------:R-:W-:Y:S01]  /*16b0*/  IADD3.X R8, R21, R11, R16, P3, P1 ;  /* 0x0000000b15087210 */ /* 0x000fe20001fe2410 */
[----:B------:R-:W-:Y:S01]  /*16c0*/  IMAD R5, R40, c[0x0][0x37c], R5 ;  /* 0x0000df0028057a24 */ /* 0x000fe200078e0205 */
[----:B------:R-:W-:Y:S01]  /*16d0*/  IADD3 R10, P1, R4, R12, RZ ;  /* 0x0000000c040a7210 */ /* 0x000fe20007f3e0ff */
[----:B------:R-:W-:Y:S01]  /*16e0*/  IMAD R9, R0, c[0x0][0x194], R9 ;  /* 0x0000650000097a24 */ /* 0x000fe200078e0209 */
[----:B------:R-:W-:Y:S01]  /*16f0*/  IADD3 R6, P3, R29, R6, RZ ;  /* 0x000000061d067210 */ /* 0x000fe20007f7e0ff */
[----:B------:R-:W-:Y:S01]  /*1700*/  IMAD.IADD R5, R3, 0x1, R5 ;  /* 0x0000000103057824 */ /* 0x000fe200078e0205 */
[----:B------:R-:W-:Y:S01]  /*1710*/  LEA.HI.X.SX32 R11, R4, R8, 0x1, P1 ;  /* 0x00000008040b7211 */ /* 0x000fe200008f0eff */
[----:B------:R-:W-:Y:S01]  /*1720*/  IMAD R3, R41, c[0x0][0x1a8], RZ ;  /* 0x00006a0029037a24 */ /* 0x000fe200078e02ff */
[----:B------:R-:W-:Y:S01]  /*1730*/  MOV R4, R2 ;  /* 0x0000000200047202 */ /* 0x000fe20000000f00 */
[----:B------:R-:W-:Y:S01]  /*1740*/  IMAD R0, R33, c[0x0][0x370], RZ ;  /* 0x0000dc0021007a24 */ /* 0x000fe200078e02ff */
[----:B------:R-:W-:Y:S01]  /*1750*/  SHF.R.S32.HI R2, RZ, 0x6, R14 ;  /* 0x00000006ff027819 */ /* 0x000fe2000001140e */
[----:B------:R-:W-:Y:S01]  /*1760*/  IMAD R3, R40, c[0x0][0x1ac], R3 ;  /* 0x00006b0028037a24 */ /* 0x000fe200078e0203 */
[----:B------:R-:W-:Y:S01]  /*1770*/  IADD3.X R7, R26, R7, R9, P3, !PT ;  /* 0x000000071a077210 */ /* 0x000fe20001ffe409 */
[C---:B------:R-:W-:Y:S01]  /*1780*/  IMAD R0, R13.reuse, c[0x0][0x374], R0 ;  /* 0x0000dd000d007a24 */ /* 0x040fe200078e0200 */
[----:B------:R-:W-:Y:S01]  /*1790*/  IMNMX R249, RZ, R2, !PT ;  /* 0x00000002fff97217 */ /* 0x000fe20007800200 */
[----:B------:R-:W-:Y:S01]  /*17a0*/  IMAD.WIDE.U32 R4, R13, c[0x0][0x370], R4 ;  /* 0x0000dc000d047a25 */ /* 0x000fe200078e0004 */
[----:B------:R-:W-:-:S02]  /*17b0*/  LEA R204, P1, R10, c[0x0][0x350], 0x2 ;  /* 0x0000d4000acc7a11 */ /* 0x000fc400078210ff */
[----:B------:R-:W-:Y:S01]  /*17c0*/  ISETP.GT.AND P5, PT, R209, R249, PT ;  /* 0x000000f9d100720c */ /* 0x000fe20003fa4270 */
[----:B------:R-:W-:Y:S01]  /*17d0*/  IMAD.WIDE.U32 R8, R40, c[0x0][0x1a8], R6 ;  /* 0x00006a0028087a25 */ /* 0x000fe200078e0006 */
[----:B------:R-:W-:Y:S02]  /*17e0*/  LEA R214, P3, R4, c[0x0][0x330], 0x1 ;  /* 0x0000cc0004d67a11 */ /* 0x000fe400078608ff */
[----:B------:R-:W-:Y:S01]  /*17f0*/  LEA.HI.X R205, R10, c[0x0][0x354], R11, 0x2, P1 ;  /* 0x0000d5000acd7a11 */ /* 0x000fe200008f140b */
[----:B------:R-:W-:Y:S01]  /*1800*/  IMAD.IADD R16, R5, 0x1, R0 ;  /* 0x0000000105107824 */ /* 0x000fe200078e0200 */
[----:B------:R-:W-:Y:S01]  /*1810*/  LEA R212, P4, R8, c[0x0][0x160], 0x1 ;  /* 0x0000580008d47a11 */ /* 0x000fe200078808ff */
[----:B------:R-:W-:Y:S01]  /*1820*/  IMAD.IADD R19, R9, 0x1, R3 ;  /* 0x0000000109137824 */ /* 0x000fe200078e0203 */
[----:B------:R-:W-:Y:S02]  /*1830*/  IADD3 R209, R209, -0x1, RZ ;  /* 0xffffffffd1d17810 */ /* 0x000fe40007ffe0ff */
[----:B------:R-:W-:-:S02]  /*1840*/  LEA.HI.X R215, R4, c[0x0][0x334], R16, 0x1, P3 ;  /* 0x0000cd0004d77a11 */ /* 0x000fc400018f0c10 */
        /* <DEDUP_REMOVED lines=17> */
.L_x_95:
        /* <DEDUP_REMOVED lines=15> */
.L_x_96:
        /* <DEDUP_REMOVED lines=25> */
.L_x_98:
[----:B------:R-:W-:Y:S05]  /*1be0*/  BSYNC B0 ;  /* 0x0000000000007941 */ /* 0x000fea0003800000 */
.L_x_97:
        /* <DEDUP_REMOVED lines=17> */
.L_x_100:
[----:B------:R-:W-:Y:S05]  /*1d00*/  BSYNC B0 ;  /* 0x0000000000007941 */ /* 0x000fea0003800000 */
.L_x_99:
        /* <DEDUP_REMOVED lines=23> */
.L_x_102:
[----:B------:R-:W-:Y:S05]  /*1e80*/  BSYNC B0 ;  /* 0x0000000000007941 */ /* 0x000fea0003800000 */
.L_x_101:
        /* <DEDUP_REMOVED lines=16> */
.L_x_94:
[----:B------:R-:W2:Y:S01]  /*1f90*/  LDL R21, [R1+0x18] ;  /* 0x0000180001157983 */ /* 0x000ea20000100800 */
[----:B------:R-:W-:Y:S01]  /*1fa0*/  IMAD R14, R236, -0x40, R227 ;  /* 0xffffffc0ec0e7824 */ /* 0x000fe200078e02e3 */
[----:B------:R-:W-:Y:S01]  /*1fb0*/  LEA.HI R7, R209, R209, RZ, 0x1 ;  /* 0x000000d1d1077211 */ /* 0x000fe200078f08ff */
[----:B------:R-:W-:Y:S01]  /*1fc0*/  IMAD.WIDE.U32 R2, R18, c[0x0][0x1a0], R216 ;  /* 0x0000680012027a25 */ /* 0x000fe200078e00d8 */
[----:B------:R-:W-:Y:S01]  /*1fd0*/  BSSY B0, `(.L_x_104) ;  /* 0x0000029000007945 */ /* 0x000fe20003800000 */
[----:B------:R-:W-:Y:S01]  /*1fe0*/  @P2 BAR.SYNC.DEFER_BLOCKING 0x0 ;  /* 0x0000000000002b1d */ /* 0x000fe20000010000 */
[----:B------:R-:W-:Y:S01]  /*1ff0*/  ISETP.GE.AND P6, PT, R13, R14, PT ;  /* 0x0000000e0d00720c */ /* 0x000fe20003fc6270 */
[----:B------:R-:W-:Y:S01]  /*2000*/  IMAD R0, R22, c[0x0][0x1a0], RZ ;  /* 0x0000680016007a24 */ /* 0x000fe200078e02ff */
[----:B------:R-:W-:Y:S02]  /*2010*/  IADD3 R6, P0, R25, R2, RZ ;  /* 0x0000000219067210 */ /* 0x000fe40007f1e0ff */
[----:B------:R-:W-:Y:S01]  /*2020*/  LOP3.LUT R2, R7, 0xfffffffe, RZ, 0xc0, !PT ;  /* 0xfffffffe07027812 */ /* 0x000fe200078ec0ff */
[----:B------:R-:W-:-:S03]  /*2030*/  IMAD R0, R18, c[0x0][0x1a4], R0 ;  /* 0x0000690012007a24 */ /* 0x000fc600078e0200 */
[----:B------:R-:W-:Y:S02]  /*2040*/  IADD3 R2, R209, -R2, RZ ;  /* 0x80000002d1027210 */ /* 0x000fe40007ffe0ff */
[----:B------:R-:W-:Y:S01]  /*2050*/  IADD3.X R7, R27, R3, R0, P0, !PT ;  /* 0x000000031b077210 */ /* 0x000fe200007fe400 */
[----:B------:R-:W-:Y:S01]  /*2060*/  IMAD R0, R23, c[0x0][0x1b8], RZ ;  /* 0x00006e0017007a24 */ /* 0x000fe200078e02ff */
[----:B------:R-:W-:-:S03]  /*2070*/  ISETP.NE.AND P0, PT, R2, 0x1, PT ;  /* 0x000000010200780c */ /* 0x000fc60003f05270 */
[C---:B------:R-:W-:Y:S02]  /*2080*/  IMAD R0, R15.reuse, c[0x0][0x1bc], R0 ;  /* 0x00006f000f007a24 */ /* 0x040fe400078e0200 */
[----:B------:R-:W-:-:S05]  /*2090*/  IMAD.WIDE.U32 R6, R15, c[0x0][0x1b8], R6 ;  /* 0x00006e000f067a25 */ /* 0x000fca00078e0006 */
[----:B------:R-:W-:Y:S02]  /*20a0*/  IADD3 R12, R7, R0, RZ ;  /* 0x00000000070c7210 */ /* 0x000fe40007ffe0ff */
[----:B--2---:R-:W-:-:S05]  /*20b0*/  SHF.L.U32 R208, R21, 0x1, RZ ;  /* 0x0000000115d07819 */ /* 0x004fca00000006ff */
[----:B------:R1:W-:Y:S04]  /*20c0*/  @P6 STS.128 [R208+0x10000], RZ ;  /* 0x010000ffd0006388 */ /* 0x0003e80000000c00 */
[----:B------:R1:W-:Y:S01]  /*20d0*/  @P6 STS.128 [R208+0x12000], RZ ;  /* 0x012000ffd0006388 */ /* 0x0003e20000000c00 */
        /* <DEDUP_REMOVED lines=24> */
.L_x_105:
[----:B------:R-:W-:Y:S05]  /*2260*/  BSYNC B0 ;  /* 0x0000000000007941 */ /* 0x000fea0003800000 */
.L_x_104:
        /* <DEDUP_REMOVED lines=30> */
.L_x_107:
[----:B------:R-:W-:Y:S05]  /*2450*/  BSYNC B0 ;  /* 0x0000000000007941 */ /* 0x000fea0003800000 */
.L_x_106:
        /* <DEDUP_REMOVED lines=20> */
.L_x_109:
[----:B------:R-:W-:Y:S05]  /*25a0*/  BSYNC B0 ;  /* 0x0000000000007941 */ /* 0x000fea0003800000 */
.L_x_108:
        /* <DEDUP_REMOVED lines=28> */
.L_x_111:
[----:B------:R-:W-:Y:S05]  /*2770*/  BSYNC B0 ;  /* 0x0000000000007941 */ /* 0x000fea0003800000 */
.L_x_110:
[----:B------:R-:W-:Y:S01]  /*2780*/  IADD3 R0, R21, 0x2000, RZ ;  /* 0x0000200015007810 */ /* 0x000fe20007ffe0ff */
[----:B------:R-:W-:Y:S03]  /*2790*/  BSSY B0, `(.L_x_112) ;  /* 0x0000020000007945 */ /* 0x000fe60003800000 */
        /* <DEDUP_REMOVED lines=12> */
.L_x_113:
        /* <DEDUP_REMOVED lines=19> */
.L_x_114:
[----:B------:R-:W-:Y:S05]  /*2990*/  BSYNC B0 ;  /* 0x0000000000007941 */ /* 0x000fea0003800000 */
.L_x_112:
        /* <DEDUP_REMOVED lines=14> */
.L_x_116:
[----:B------:R-:W-:Y:S02]  /*2a80*/  ISETP.GE.AND P2, PT, R216, c[0x0][0x220], PT ;  /* 0x00008800d8007a0c */ /* 0x000fe40003f46270 */
[----:B------:R-:W-:-:S11]  /*2a90*/  ISETP.GE.AND P1, PT, R218, c[0x0][0x220], PT ;  /* 0x00008800da007a0c */ /* 0x000fd60003f26270 */
[----:B------:R-:W-:Y:S01]  /*2aa0*/  @!P2 IMAD.MOV.U32 R0, RZ, RZ, c[0x0][0x190] ;  /* 0x00006400ff00a624 */ /* 0x000fe200078e00ff */
[----:B------:R1:W-:Y:S02]  /*2ab0*/  @P2 STS [R206+0x1000], RZ ;  /* 0x001000ffce002388 */ /* 0x0003e40000000800 */
[----:B-1-3--:R-:W-:Y:S02]  /*2ac0*/  @!P2 IMAD.MOV.U32 R3, RZ, RZ, c[0x0][0x194] ;  /* 0x00006500ff03a624 */ /* 0x00afe400078e00ff */
        /* <DEDUP_REMOVED lines=10> */
[----:B------:R1:W-:Y:S01]  /*2b70*/  @P1 STS [R206+0x3000], RZ ;  /* 0x003000ffce001388 */ /* 0x0003e20000000800 */
[----:B------:R-:W-:-:S03]  /*2b80*/  IADD3.X R0, R19, R5, R7, P2, !PT ;  /* 0x0000000513007210 */ /* 0x000fc600017fe407 */
[----:B------:R1:W-:Y:S04]  /*2b90*/  @P1 STS [R206+0x3004], RZ ;  /* 0x003004ffce001388 */ /* 0x0003e80000000800 */
[----:B------:R1:W-:Y:S04]  /*2ba0*/  @P1 STS [R206+0x3008], RZ ;  /* 0x003008ffce001388 */ /* 0x0003e80000000800 */
[----:B------:R1:W-:Y:S01]  /*2bb0*/  @P1 STS [R206+0x300c], RZ ;  /* 0x00300cffce001388 */ /* 0x0003e20000000800 */
[----:B------:R-:W-:Y:S05]  /*2bc0*/  @P1 BRA `(.L_x_117) ;  /* 0x0000006000001947 */ /* 0x000fea0003800000 */
[----:B-1----:R-:W-:-:S04]  /*2bd0*/  LEA R2, P1, R8, c[0x0][0x160], 0x1 ;  /* 0x0000580008027a11 */ /* 0x002fc800078208ff */
[----:B------:R-:W-:-:S05]  /*2be0*/  LEA.HI.X R3, R8, c[0x0][0x164], R0, 0x1, P1 ;  /* 0x0000590008037a11 */ /* 0x000fca00008f0c00 */
[----:B------:R-:W-:Y:S01]  /*2bf0*/  @!PT LDS RZ, [RZ] ;  /* 0x00000000fffff984 */ /* 0x000fe20000000800 */
[----:B------:R-:W-:Y:S01]  /*2c00*/  @!PT LDS RZ, [RZ] ;  /* 0x00000000fffff984 */ /* 0x000fe20000000800 */
[----:B------:R-:W-:Y:S01]  /*2c10*/  @!PT LDS RZ, [RZ] ;  /* 0x00000000fffff984 */ /* 0x000fe20000000800 */
[----:B------:R1:W-:Y:S04]  /*2c20*/  LDGSTS.E.BYPASS.LTC128B.128 [R206+0x3000], [R2.64+0x80] ;  /* 0x0300008002ce7fae */ /* 0x0003e8000b901d46 */
.L_x_117:
[----:B------:R-:W-:Y:S05]  /*2c30*/  BSYNC B0 ;  /* 0x0000000000007941 */ /* 0x000fea0003800000 */
.L_x_115:
[----:B-1-3--:R-:W-:Y:S01]  /*2c40*/  SHF.R.S32.HI R2, RZ, 0x1f, R32 ;  /* 0x0000001fff027819 */ /* 0x00afe20000011420 */
        /* <DEDUP_REMOVED lines=12> */
[-C--:B------:R-:W-:Y:S02]  /*2d10*/  ISETP.GE.AND P3, PT, R0, R6.reuse, PT ;  /* 0x000000060000720c */ /* 0x080fe40003f66270 */
        /* <DEDUP_REMOVED lines=11> */
[----:B---3--:R-:W-:-:S05]  /*2dd0*/  IMAD.WIDE.U32 R2, R18, c[0x0][0x198], R216 ;  /* 0x0000660012027a25 */ /* 0x008fca00078e00d8 */
        /* <DEDUP_REMOVED lines=30> */
.L_x_119:
[----:B-1----:R-:W-:Y:S05]  /*2fc0*/  BSYNC B0 ;  /* 0x0000000000007941 */ /* 0x002fea0003800000 */
.L_x_118:
        /* <DEDUP_REMOVED lines=28> */
.L_x_121:
[----:B------:R-:W-:Y:S05]  /*3190*/  BSYNC B0 ;  /* 0x0000000000007941 */ /* 0x000fea0003800000 */
.L_x_120:
[----:B------:R-:W0:Y:S01]  /*31a0*/  LDGDEPBAR ;  /* 0x00000000000079af */ /* 0x000e220000000000 */
[----:B------:R-:W-:-:S03]  /*31b0*/  ISETP.NE.U32.AND P4, PT, RZ, c[0x0][0x318], PT ;  /* 0x0000c600ff007a0c */ /* 0x000fc60003f85070 */
[----:B--2---:R-:W2:Y:S01]  /*31c0*/  LDL R7, [R1+0x8] ;  /* 0x0000080001077983 */ /* 0x004ea20000100800 */
[----:B------:R-:W-:-:S13]  /*31d0*/  ISETP.NE.AND.EX P4, PT, RZ, c[0x0][0x31c], PT, P4 ;  /* 0x0000c700ff007a0c */ /* 0x000fda0003f85340 */
[----:B------:R-:W-:Y:S02]  /*31e0*/  @P4 IMAD R4, R35, c[0x0][0x320], RZ ;  /* 0x0000c80023044a24 */ /* 0x000fe400078e02ff */
[----:B---3--:R-:W-:Y:S01]  /*31f0*/  @P4 IMAD.WIDE.U32 R2, R38, c[0x0][0x320], R40 ;  /* 0x0000c80026024a25 */ /* 0x008fe200078e0028 */
[----:B------:R-:W-:-:S04]  /*3200*/  DEPBAR.LE SB0, 0x1 ;  /* 0x000080400000791a */ /* 0x000fc80000000000 */
[----:B------:R-:W-:Y:S01]  /*3210*/  BAR.SYNC.DEFER_BLOCKING 0x0 ;  /* 0x0000000000007b1d */ /* 0x000fe20000010000 */
[----:B------:R-:W-:-:S04]  /*3220*/  @P4 IMAD R4, R38, c[0x0][0x324], R4 ;  /* 0x0000c90026044a24 */ /* 0x000fc800078e0204 */
[----:B------:R-:W-:Y:S01]  /*3230*/  @P4 IMAD.IADD R3, R3, 0x1, R4 ;  /* 0x0000000103034824 */ /* 0x000fe200078e0204 */
[----:B------:R-:W-:-:S04]  /*3240*/  @P4 LEA R4, P1, R2, c[0x0][0x318], 0x2 ;  /* 0x0000c60002044a11 */ /* 0x000fc800078210ff */
[----:B------:R-:W-:-:S06]  /*3250*/  @P4 LEA.HI.X R5, R2, c[0x0][0x31c], R3, 0x2, P1 ;  /* 0x0000c70002054a11 */ /* 0x000fcc00008f1403 */
[----:B----4-:R3:W4:Y:S01]  /*3260*/  @P4 LDG.E R5, [R4.64] ;  /* 0x0000000604054981 */ /* 0x010722000c1e1900 */
[----:B------:R-:W-:Y:S01]  /*3270*/  LEA.HI R2, R36, R34, RZ, 0x4 ;  /* 0x0000002224027211 */ /* 0x000fe200078f20ff */
[----:B------:R-:W4:Y:S01]  /*3280*/  @P4 MUFU.RCP R6, c[0x0][0x238] ;  /* 0x00008e0000064b08 */ /* 0x000f220000001000 */
[----:B------:R-:W-:Y:S01]  /*3290*/  IADD3 R0, R0, 0x1, RZ ;  /* 0x0000000100007810 */ /* 0x000fe20007ffe0ff */
[----:B------:R1:W1:Y:S01]  /*32a0*/  LDSM.16.M88.4 R104, [R189+0x10000] ;  /* 0x01000000bd68783b */ /* 0x0002620000000200 */
[----:B------:R-:W-:Y:S01]  /*32b0*/  LOP3.LUT R2, R2, 0xfffffff0, RZ, 0xc0, !PT ;  /* 0xfffffff002027812 */ /* 0x000fe200078ec0ff */
[----:B------:R-:W-:Y:S01]  /*32c0*/  IMAD.MOV.U32 R207, RZ, RZ, RZ ;  /* 0x000000ffffcf7224 */ /* 0x000fe200078e00ff */
[----:B------:R-:W-:Y:S01]  /*32d0*/  MOV R164, 0x20 ;  /* 0x0000002000a47802 */ /* 0x000fe20000000f00 */
[----:B------:R1:W1:Y:S01]  /*32e0*/  LDSM.16.M88.4 R108, [R189+0x10800] ;  /* 0x01080000bd6c783b */ /* 0x0002620000000200 */
[----:B------:R-:W-:Y:S01]  /*32f0*/  IADD3 R252, R227, R0, -R24 ;  /* 0x00000000e3fc7210 */ /* 0x000fe20007ffe818 */
[----:B------:R-:W-:Y:S01]  /*3300*/  IMAD.IADD R2, R34, 0x1, -R2 ;  /* 0x0000000122027824 */ /* 0x000fe200078e0a02 */
[----:B------:R-:W-:Y:S01]  /*3310*/  IADD3 R184, R202, 0x2000, RZ ;  /* 0x00002000cab87810 */ /* 0x000fe20007ffe0ff */
[----:B------:R1:W1:Y:S01]  /*3320*/  LDSM.16.M88.4 R112, [R190+0x10000] ;  /* 0x01000000be70783b */ /* 0x0002620000000200 */
[----:B------:R-:W-:Y:S01]  /*3330*/  IMAD.MOV.U32 R192, RZ, RZ, 0x40 ;  /* 0x00000040ffc07424 */ /* 0x000fe200078e00ff */
[C---:B------:R-:W-:Y:S01]  /*3340*/  IADD3 R187, R203.reuse, 0x2000, RZ ;  /* 0x00002000cbbb7810 */ /* 0x040fe20007ffe0ff */
[----:B------:R-:W-:Y:S01]  /*3350*/  IMAD.SHL.U32 R193, R203, 0x2, RZ ;  /* 0x00000002cbc17824 */ /* 0x000fe200078e00ff */
[----:B------:R-:W-:Y:S01]  /*3360*/  SHF.R.S32.HI R3, RZ, 0x1f, R2 ;  /* 0x0000001fff037819 */ /* 0x000fe20000011402 */
[----:B------:R1:W1:Y:S01]  /*3370*/  LDSM.16.M88.4 R116, [R190+0x10800] ;  /* 0x01080000be74783b */ /* 0x0002620000000200 */
[----:B------:R-:W-:Y:S01]  /*3380*/  SEL R184, R184, R202, !P0 ;  /* 0x000000cab8b87207 */ /* 0x000fe20004000000 */
[----:B------:R-:W-:Y:S01]  /*3390*/  IMAD.MOV.U32 R210, RZ, RZ, R206 ;  /* 0x000000ffffd27224 */ /* 0x000fe200078e00ce */
[----:B------:R-:W-:Y:S01]  /*33a0*/  LEA.HI R3, R3, R2, RZ, 0x3 ;  /* 0x0000000203037211 */ /* 0x000fe200078f18ff */
[----:B------:R1:W1:Y:S01]  /*33b0*/  LDSM.16.M88.4 R120, [R188+0x10000] ;  /* 0x01000000bc78783b */ /* 0x0002620000000200 */
[----:B------:R-:W-:Y:S01]  /*33c0*/  SEL R187, R187, R203, !P0 ;  /* 0x000000cbbbbb7207 */ /* 0x000fe20004000000 */
[----:B------:R-:W-:Y:S01]  /*33d0*/  CS2R R94, SRZ ;  /* 0x00000000005e7805 */ /* 0x000fe2000001ff00 */
[----:B------:R-:W-:Y:S01]  /*33e0*/  LOP3.LUT R3, R3, 0xfffffff8, RZ, 0xc0, !PT ;  /* 0xfffffff803037812 */ /* 0x000fe200078ec0ff */
[----:B------:R1:W1:Y:S01]  /*33f0*/  LDSM.16.M88.4 R124, [R188+0x10800] ;  /* 0x01080000bc7c783b */ /* 0x0002620000000200 */
[----:B---3--:R-:W-:Y:S01]  /*3400*/  LOP3.LUT R4, R28, 0xfffffff8, RZ, 0xc0, !PT ;  /* 0xfffffff81c047812 */ /* 0x008fe200078ec0ff */
[----:B------:R-:W-:Y:S01]  /*3410*/  CS2R R92, SRZ ;  /* 0x00000000005c7805 */ /* 0x000fe2000001ff00 */
[----:B------:R-:W-:Y:S01]  /*3420*/  IADD3 R251, R24, 0x40, R18 ;  /* 0x0000004018fb7810 */ /* 0x000fe20007ffe012 */
[----:B------:R-:W-:Y:S01]  /*3430*/  IMAD.IADD R2, R2, 0x1, -R3 ;  /* 0x0000000102027824 */ /* 0x000fe200078e0a03 */
[----:B------:R3:W1:Y:S01]  /*3440*/  LDSM.16.M88.4 R136, [R189+0x12000] ;  /* 0x01200000bd88783b */ /* 0x0006620000000200 */
[----:B------:R-:W-:Y:S01]  /*3450*/  IMAD.IADD R4, R34, 0x1, -R4 ;  /* 0x0000000122047824 */ /* 0x000fe200078e0a04 */
[----:B------:R-:W-:Y:S01]  /*3460*/  CS2R R98, SRZ ;  /* 0x0000000000627805 */ /* 0x000fe2000001ff00 */
[----:B------:R-:W-:Y:S01]  /*3470*/  CS2R R96, SRZ ;  /* 0x0000000000607805 */ /* 0x000fe2000001ff00 */
[----:B------:R3:W1:Y:S01]  /*3480*/  LDSM.16.M88.4 R140, [R189+0x12800] ;  /* 0x01280000bd8c783b */ /* 0x0006620000000200 */
[----:B------:R-:W-:Y:S01]  /*3490*/  CS2R R90, SRZ ;  /* 0x00000000005a7805 */ /* 0x000fe2000001ff00 */
[----:B------:R-:W-:Y:S01]  /*34a0*/  LOP3.LUT P3, RZ, R4, 0x2, RZ, 0xc0, !PT ;  /* 0x0000000204ff7812 */ /* 0x000fe2000786c0ff */
[----:B------:R-:W-:Y:S01]  /*34b0*/  CS2R R88, SRZ ;  /* 0x0000000000587805 */ /* 0x000fe2000001ff00 */
[----:B------:R3:W1:Y:S01]  /*34c0*/  LDSM.16.M88.4 R144, [R190+0x12000] ;  /* 0x01200000be90783b */ /* 0x0006620000000200 */
[----:B------:R-:W-:Y:S01]  /*34d0*/  CS2R R86, SRZ ;  /* 0x0000000000567805 */ /* 0x000fe2000001ff00 */
[----:B------:R-:W-:Y:S01]  /*34e0*/  SEL R164, R164, 0xffffffe0, !P3 ;  /* 0xffffffe0a4a47807 */ /* 0x000fe20005800000 */
[----:B------:R-:W-:Y:S01]  /*34f0*/  CS2R R84, SRZ ;  /* 0x0000000000547805 */ /* 0x000fe2000001ff00 */
[----:B------:R-:W-:Y:S01]  /*3500*/  R2P PR, R2, 0x6 ;  /* 0x0000000602007804 */ /* 0x000fe20000000000 */
[----:B------:R3:W1:Y:S01]  /*3510*/  LDSM.16.M88.4 R148, [R190+0x12800] ;  /* 0x01280000be94783b */ /* 0x0006620000000200 */
[----:B------:R-:W-:Y:S01]  /*3520*/  CS2R R78, SRZ ;  /* 0x00000000004e7805 */ /* 0x000fe2000001ff00 */
[----:B------:R-:W-:Y:S01]  /*3530*/  IMAD.IADD R164, R164, 0x1, R188 ;  /* 0x00000001a4a47824 */ /* 0x000fe200078e02bc */
[----:B------:R-:W-:Y:S01]  /*3540*/  CS2R R76, SRZ ;  /* 0x00000000004c7805 */ /* 0x000fe2000001ff00 */
[----:B------:R3:W1:Y:S01]  /*3550*/  LDSM.16.M88.4 R152, [R188+0x12000] ;  /* 0x01200000bc98783b */ /* 0x0006620000000200 */
[----:B------:R-:W-:Y:S01]  /*3560*/  SEL R201, R201, 0xffffffe0, !P1 ;  /* 0xffffffe0c9c97807 */ /* 0x000fe20004800000 */
[----:B------:R-:W-:Y:S01]  /*3570*/  CS2R R82, SRZ ;  /* 0x0000000000527805 */ /* 0x000fe2000001ff00 */
[----:B------:R-:W-:Y:S01]  /*3580*/  SEL R192, R192, 0xffffffc0, !P2 ;  /* 0xffffffc0c0c07807 */ /* 0x000fe20005000000 */
[----:B------:R3:W1:Y:S01]  /*3590*/  LDSM.16.M88.4 R128, [R164+0x10000] ;  /* 0x01000000a480783b */ /* 0x0006620000000200 */
[----:B------:R-:W-:Y:S01]  /*35a0*/  IADD3 R196, R194, R201, RZ ;  /* 0x000000c9c2c47210 */ /* 0x000fe20007ffe0ff */
[----:B------:R-:W-:Y:S01]  /*35b0*/  IMAD.IADD R195, R201, 0x1, R193 ;  /* 0x00000001c9c37824 */ /* 0x000fe200078e02c1 */
        /* <DEDUP_REMOVED lines=13> */
[----:B------:R-:W1:Y:S01]  /*3690*/  LDSM.16.M88.4 R164, [R164+0x12800] ;  /* 0x01280000a4a4783b */ /* 0x000e620000000200 */
        /* <DEDUP_REMOVED lines=11> */
[----:B------:R-:W-:Y:S01]  /*3750*/  IADD3 R251, R251, -R227, RZ ;  /* 0x800000e3fbfb7210 */ /* 0x000fe20007ffe0ff */
[----:B------:R-:W-:-:S02]  /*3760*/  IMAD.SHL.U32 R184, R184, 0x2, RZ ;  /* 0x00000002b8b87824 */ /* 0x000fc400078e00ff */
[----:B------:R-:W-:Y:S02]  /*3770*/  IMAD.SHL.U32 R187, R187, 0x2, RZ ;  /* 0x00000002bbbb7824 */ /* 0x000fe400078e00ff */
[----:B------:R-:W-:Y:S02]  /*3780*/  IMAD.IADD R199, R194, 0x1, R192 ;  /* 0x00000001c2c77824 */ /* 0x000fe400078e02c0 */
[C---:B------:R-:W-:Y:S02]  /*3790*/  IMAD.IADD R198, R192.reuse, 0x1, R193 ;  /* 0x00000001c0c67824 */ /* 0x040fe400078e02c1 */
[C---:B------:R-:W-:Y:S02]  /*37a0*/  IMAD.IADD R200, R192.reuse, 0x1, R196 ;  /* 0x00000001c0c87824 */ /* 0x040fe400078e02c4 */
[----:B------:R-:W-:Y:S02]  /*37b0*/  IMAD.IADD R197, R192, 0x1, R195 ;  /* 0x00000001c0c57824 */ /* 0x000fe400078e02c3 */
[----:B--2---:R-:W-:-:S05]  /*37c0*/  IMAD R0, R236, 0x40, R7 ;  /* 0x00000040ec007824 */ /* 0x004fca00078e0207 */
[C---:B------:R-:W-:Y:S02]  /*37d0*/  IADD3 R2, R0.reuse, 0x19, RZ ;  /* 0x0000001900027810 */ /* 0x040fe40007ffe0ff */
[C---:B------:R-:W-:Y:S02]  /*37e0*/  IADD3 R244, R0.reuse, 0x11, RZ ;  /* 0x0000001100f47810 */ /* 0x040fe40007ffe0ff */
[----:B------:R2:W1:Y:S01]  /*37f0*/  I2F R246, R2 ;  /* 0x0000000200f67306 */ /* 0x0004620000201400 */
[C---:B------:R-:W-:Y:S02]  /*3800*/  IADD3 R243, R0.reuse, 0x10, RZ ;  /* 0x0000001000f37810 */ /* 0x040fe40007ffe0ff */
[C---:B------:R-:W-:Y:S02]  /*3810*/  IADD3 R242, R0.reuse, 0x9, RZ ;  /* 0x0000000900f27810 */ /* 0x040fe40007ffe0ff */
[C---:B------:R-:W-:Y:S02]  /*3820*/  IADD3 R241, R0.reuse, 0x8, RZ ;  /* 0x0000000800f17810 */ /* 0x040fe40007ffe0ff */
[C---:B------:R-:W-:Y:S01]  /*3830*/  IADD3 R240, R0.reuse, 0x1, RZ ;  /* 0x0000000100f07810 */ /* 0x040fe20007ffe0ff */
[----:B------:R-:W1:Y:S01]  /*3840*/  I2F R244, R244 ;  /* 0x000000f400f47306 */ /* 0x000e620000201400 */
[----:B--2---:R-:W-:Y:S01]  /*3850*/  IADD3 R2, R0, 0x18, RZ ;  /* 0x0000001800027810 */ /* 0x004fe20007ffe0ff */
[----:B------:R-:W-:-:S06]  /*3860*/  IMAD.MOV.U32 R0, RZ, RZ, c[0x0][0x22c] ;  /* 0x00008b00ff007624 */ /* 0x000fcc00078e00ff */
[----:B------:R-:W2:Y:S01]  /*3870*/  I2F R243, R243 ;  /* 0x000000f300f37306 */ /* 0x000ea20000201400 */
[----:B------:R-:W-:-:S04]  /*3880*/  IMAD R0, R0, c[0x0][0x1c0], RZ ;  /* 0x0000700000007a24 */ /* 0x000fc800078e02ff */
[----:B------:R-:W-:-:S03]  /*3890*/  IMAD.SHL.U32 R211, R0, 0x8, RZ ;  /* 0x0000000800d37824 */ /* 0x000fc600078e00ff */
[----:B------:R1:W1:Y:S08]  /*38a0*/  I2F R245, R2 ;  /* 0x0000000200f57306 */ /* 0x0002700000201400 */
[----:B------:R-:W2:Y:S01]  /*38b0*/  I2F R242, R242 ;  /* 0x000000f200f27306 */ /* 0x000ea20000201400 */
[----:B----4-:R-:W-:Y:S01]  /*38c0*/  @P4 FMUL.FTZ R207, R5, R6 ;  /* 0x0000000605cf4220 */ /* 0x010fe20000410000 */
[----:B------:R-:W-:-:S06]  /*38d0*/  SHF.L.U32 R5, R0, 0x4, RZ ;  /* 0x0000000400057819 */ /* 0x000fcc00000006ff */
[----:B------:R-:W4:Y:S01]  /*38e0*/  I2F R241, R241 ;  /* 0x000000f100f17306 */ /* 0x000f220000201400 */
[C---:B------:R-:W-:Y:S02]  /*38f0*/  IADD3 R4, R5.reuse, 0x20, RZ ;  /* 0x0000002005047810 */ /* 0x040fe40007ffe0ff */
[C---:B-1----:R-:W-:Y:S02]  /*3900*/  IADD3 R2, R5.reuse, 0x60, RZ ;  /* 0x0000006005027810 */ /* 0x042fe40007ffe0ff */
[----:B------:R-:W-:Y:S01]  /*3910*/  IADD3 R3, R5, 0x40, RZ ;  /* 0x0000004005037810 */ /* 0x000fe20007ffe0ff */
[C---:B------:R-:W-:Y:S02]  /*3920*/  IMAD.IADD R4, R211.reuse, 0x1, R4 ;  /* 0x00000001d3047824 */ /* 0x040fe400078e0204 */
[----:B------:R-:W1:Y:S01]  /*3930*/  I2F R240, R240 ;  /* 0x000000f000f07306 */ /* 0x000e620000201400 */
[C---:B------:R-:W-:Y:S02]  /*3940*/  IMAD.IADD R2, R211.reuse, 0x1, R2 ;  /* 0x00000001d3027824 */ /* 0x040fe400078e0202 */
[C---:B------:R-:W-:Y:S01]  /*3950*/  IMAD.IADD R3, R211.reuse, 0x1, R3 ;  /* 0x00000001d3037824 */ /* 0x040fe200078e0203 */
[C---:B------:R-:W-:Y:S01]  /*3960*/  IADD3 R4, R211.reuse, R4, RZ ;  /* 0x00000004d3047210 */ /* 0x040fe20007ffe0ff */
[----:B------:R-:W-:-:S02]  /*3970*/  IMAD.IADD R2, R211, 0x1, R2 ;  /* 0x00000001d3027824 */ /* 0x000fc400078e0202 */
[C---:B------:R-:W-:Y:S02]  /*3980*/  IMAD.IADD R3, R211.reuse, 0x1, R3 ;  /* 0x00000001d3037824 */ /* 0x040fe400078e0203 */
[C---:B------:R-:W-:Y:S01]  /*3990*/  IMAD.IADD R235, R211.reuse, 0x1, R4 ;  /* 0x00000001d3eb7824 */ /* 0x040fe200078e0204 */
[C---:B------:R-:W-:Y:S01]  /*39a0*/  IADD3 R231, R211.reuse, R2, RZ ;  /* 0x00000002d3e77210 */ /* 0x040fe20007ffe0ff */
[C---:B------:R-:W-:Y:S02]  /*39b0*/  IMAD.IADD R233, R211.reuse, 0x1, R3 ;  /* 0x00000001d3e97824 */ /* 0x040fe400078e0203 */
[C---:B------:R-:W-:Y:S02]  /*39c0*/  IMAD.IADD R234, R211.reuse, 0x1, R235 ;  /* 0x00000001d3ea7824 */ /* 0x040fe400078e02eb */
[C---:B------:R-:W-:Y:S02]  /*39d0*/  IMAD.IADD R232, R211.reuse, 0x1, R233 ;  /* 0x00000001d3e87824 */ /* 0x040fe400078e02e9 */
[C---:B------:R-:W-:Y:S01]  /*39e0*/  IMAD.IADD R230, R211.reuse, 0x1, R231 ;  /* 0x00000001d3e67824 */ /* 0x040fe200078e02e7 */
[C---:B------:R-:W-:Y:S01]  /*39f0*/  IADD3 R239, R211.reuse, R234, RZ ;  /* 0x000000ead3ef7210 */ /* 0x040fe20007ffe0ff */
[----:B------:R-:W-:-:S02]  /*3a00*/  IMAD.IADD R238, R211, 0x1, R232 ;  /* 0x00000001d3ee7824 */ /* 0x000fc400078e02e8 */
[----:B-1234-:R-:W-:Y:S02]  /*3a10*/  IMAD.IADD R237, R211, 0x1, R230 ;  /* 0x00000001d3ed7824 */ /* 0x01efe400078e02e6 */
.L_x_124:
[----:B------:R-:W0:Y:S01]  /*3a20*/  LDGDEPBAR ;  /* 0x00000000000079af */ /* 0x000e220000000000 */
[C---:B------:R-:W-:Y:S02]  /*3a30*/  IADD3 R0, R187.reuse, R201, RZ ;  /* 0x000000c9bb007210 */ /* 0x040fe40007ffe0ff */
[-C--:B------:R-:W-:Y:S02]  /*3a40*/  IADD3 R3, R187, R192.reuse, RZ ;  /* 0x000000c0bb037210 */ /* 0x080fe40007ffe0ff */
[----:B------:R-:W-:Y:S02]  /*3a50*/  IADD3 R2, R0, R192, RZ ;  /* 0x000000c000027210 */ /* 0x000fe40007ffe0ff */
[----:B-----5:R-:W-:Y:S01]  /*3a60*/  FSETP.NEU.FTZ.AND P0, PT, R219, -INF , PT ;  /* 0xff800000db00780b */ /* 0x020fe20003f1d000 */
[----:B------:R-:W2:Y:S01]  /*3a70*/  LDL R168, [R1+0x8] ;  /* 0x0000080001a87983 */ /* 0x000ea20000100800 */
[----:B------:R-:W-:Y:S02]  /*3a80*/  MOV R172, c[0x0][0x22c] ;  /* 0x00008b0000ac7a02 */ /* 0x000fe40000000f00 */
[C---:B------:R-:W-:Y:S03]  /*3a90*/  ISETP.GT.AND P5, PT, R209.reuse, R249, PT ;  /* 0x000000f9d100720c */ /* 0x040fe60003fa4270 */
[----:B------:R-:W-:Y:S05]  /*3aa0*/  IMAD R172, R172, c[0x0][0x1c0], RZ ;  /* 0x00007000acac7a24 */ /* 0x000fea00078e02ff */
[----:B------:R-:W-:Y:S01]  /*3ab0*/  LEA R172, -R172, RZ, 0x6 ;  /* 0x000000ffacac7211 */ /* 0x000fe200078e31ff */
        /* <DEDUP_REMOVED lines=42> */
[----:B------:R1:W-:Y:S08]  /*3d60*/  LDSM.16.M88.4 R52, [R3+0x2000] ;  /* 0x002000000334783b */ /* 0x0003f00000000200 */
[----:B------:R-:W4:Y:S01]  /*3d70*/  LDSM.16.M88.4 R64, [R188+0xe000] ;  /* 0x00e00000bc40783b */ /* 0x000f220000000200 */
[C---:B---3--:R-:W-:Y:S05]  /*3d80*/  HMMA.16816.F32 R4, R56.reuse, R60, R4 ;  /* 0x0000003c3804723c */ /* 0x048fea0000001804 */
[----:B-1----:R-:W-:Y:S03]  /*3d90*/  SHF.L.U32 R3, R236, 0x6, RZ ;  /* 0x00000006ec037819 */ /* 0x002fe600000006ff */
[C---:B------:R-:W-:Y:S01]  /*3da0*/  HMMA.16816.F32 R8, R56.reuse, R62, R8 ;  /* 0x0000003e3808723c */ /* 0x040fe20000001808 */
[----:B------:R-:W1:Y:S03]  /*3db0*/  LDSM.16.M88.4 R60, [R188+0xe800] ;  /* 0x00e80000bc3c783b */ /* 0x000e660000000200 */
[----:B------:R-:W-:Y:S04]  /*3dc0*/  IADD3 R3, R3, 0x40, RZ ;  /* 0x0000004003037810 */ /* 0x000fe80007ffe0ff */
[C---:B------:R-:W-:Y:S03]  /*3dd0*/  HMMA.16816.F32 R12, R56.reuse, R100, R12 ;  /* 0x00000064380c723c */ /* 0x040fe6000000180c */
[-C--:B------:R-:W-:Y:S01]  /*3de0*/  ISETP.LT.AND P2, PT, R3, R227.reuse, P2 ;  /* 0x000000e30300720c */ /* 0x080fe20001741270 */
[----:B------:R-:W-:Y:S04]  /*3df0*/  FMUL.FTZ R3, R219, 1.4426950216293334961 ;  /* 0x3fb8aa3bdb037820 */ /* 0x000fe80000410000 */
[----:B------:R-:W-:Y:S01]  /*3e00*/  HMMA.16816.F32 R16, R56, R102, R16 ;  /* 0x000000663810723c */ /* 0x000fe20000001810 */
[----:B------:R3:W-:Y:S03]  /*3e10*/  LDSM.16.M88.4 R56, [R2+0x2000] ;  /* 0x002000000238783b */ /* 0x0007e60000000200 */
[----:B------:R-:W-:Y:S04]  /*3e20*/  FSEL R3, R3, RZ, P0 ;  /* 0x000000ff03037208 */ /* 0x000fe80000000000 */
[C---:B----4-:R-:W-:Y:S01]  /*3e30*/  HMMA.16816.F32 R4, R52.reuse, R64, R4 ;  /* 0x000000403404723c */ /* 0x050fe20000001804 */
[----:B------:R-:W4:Y:S04]  /*3e40*/  LDSM.16.M88.4 R100, [R191+0xe000] ;  /* 0x00e00000bf64783b */ /* 0x000f280000000200 */
[----:B------:R-:W-:Y:S03]  /*3e50*/  @!P2 IADD3 R0, R252, R0, RZ ;  /* 0x00000000fc00a210 */ /* 0x000fe60007ffe0ff */
[C---:B------:R-:W-:Y:S08]  /*3e60*/  HMMA.16816.F32 R8, R52.reuse, R66, R8 ;  /* 0x000000423408723c */ /* 0x040ff00000001808 */
[C---:B-1----:R-:W-:Y:S07]  /*3e70*/  HMMA.16816.F32 R12, R52.reuse, R60, R12 ;  /* 0x0000003c340c723c */ /* 0x042fee000000180c */
[----:B--2---:R-:W-:Y:S01]  /*3e80*/  LEA R61, R236, R168, 0x6 ;  /* 0x000000a8ec3d7211 */ /* 0x004fe200078e30ff */
[----:B------:R-:W-:Y:S01]  /*3e90*/  HMMA.16816.F32 R16, R52, R62, R16 ;  /* 0x0000003e3410723c */ /* 0x000fe20000001810 */
[----:B------:R-:W1:Y:S02]  /*3ea0*/  LDSM.16.M88.4 R52, [R191+0xe800] ;  /* 0x00e80000bf34783b */ /* 0x000e640000000200 */
[----:B---3--:R-:W2:Y:S01]  /*3eb0*/  I2F R2, R61 ;  /* 0x0000003d00027306 */ /* 0x008ea20000201400 */
[C---:B------:R-:W-:Y:S02]  /*3ec0*/  @!P2 IMNMX R60, R0.reuse, R227, PT ;  /* 0x000000e3003ca217 */ /* 0x040fe40003800200 */
[----:B------:R-:W-:Y:S02]  /*3ed0*/  @!P2 IADD3 R0, R0, 0x8, RZ ;  /* 0x000000080000a810 */ /* 0x000fe40007ffe0ff */
[C---:B------:R-:W-:Y:S02]  /*3ee0*/  @!P2 IADD3 R62, R61.reuse, 0x1, RZ ;  /* 0x000000013d3ea810 */ /* 0x040fe40007ffe0ff */
[-C--:B------:R-:W-:Y:S02]  /*3ef0*/  @!P2 ISETP.GE.AND P1, PT, R61, R60.reuse, PT ;  /* 0x0000003c3d00a20c */ /* 0x080fe40003f26270 */
[----:B------:R-:W-:Y:S01]  /*3f00*/  @!P2 ISETP.GE.AND P0, PT, R62, R60, PT ;  /* 0x0000003c3e00a20c */ /* 0x000fe20003f06270 */
[C---:B----4-:R-:W-:Y:S08]  /*3f10*/  HMMA.16816.F32 R4, R56.reuse, R100, R4 ;  /* 0x000000643804723c */ /* 0x050ff00000001804 */
[C---:B------:R-:W-:Y:S11]  /*3f20*/  HMMA.16816.F32 R8, R56.reuse, R102, R8 ;  /* 0x000000663808723c */ /* 0x040ff60000001808 */
[----:B------:R-:W-:Y:S05]  /*3f30*/  @!UPT UIADD3 URZ, URZ, URZ, URZ ;  /* 0x0000003f3f3ff290 */ /* 0x000fea000fffe03f */
[-C--:B------:R-:W-:Y:S01]  /*3f40*/  FFMA.FTZ R5, R240, R207.reuse, R5 ;  /* 0x000000cff0057223 */ /* 0x080fe20000010005 */
[C---:B-1----:R-:W-:Y:S03]  /*3f50*/  HMMA.16816.F32 R12, R56.reuse, R52, R12 ;  /* 0x00000034380c723c */ /* 0x042fe6000000180c */
[CC--:B--2---:R-:W-:Y:S01]  /*3f60*/  FFMA.FTZ R4, R2.reuse, R207.reuse, R4 ;  /* 0x000000cf02047223 */ /* 0x0c4fe20000010004 */
[----:B------:R-:W-:Y:S01]  /*3f70*/  @!P2 FSEL R5, R5, -INF , !P0 ;  /* 0xff8000000505a808 */ /* 0x000fe20004000000 */
[----:B------:R-:W-:Y:S01]  /*3f80*/  FFMA.FTZ R6, R2, R207, R6 ;  /* 0x000000cf02067223 */ /* 0x000fe20000010006 */
[----:B------:R-:W-:Y:S01]  /*3f90*/  @!P2 IMNMX R2, R0, R227, PT ;  /* 0x000000e30002a217 */ /* 0x000fe20003800200 */
[C---:B------:R-:W-:Y:S01]  /*3fa0*/  FMUL.FTZ R0, R220.reuse, 1.4426950216293334961 ;  /* 0x3fb8aa3bdc007820 */ /* 0x040fe20000410000 */
[----:B------:R-:W-:Y:S03]  /*3fb0*/  HMMA.16816.F32 R16, R56, R54, R16 ;  /* 0x000000363810723c */ /* 0x000fe60000001810 */
[----:B------:R-:W-:Y:S01]  /*3fc0*/  FSETP.NEU.FTZ.AND P0, PT, R220, -INF , PT ;  /* 0xff800000dc00780b */ /* 0x000fe20003f1d000 */
[----:B------:R-:W-:Y:S01]  /*3fd0*/  FFMA.FTZ R5, R5, c[0x0][0x23c], -R3 ;  /* 0x00008f0005057a23 */ /* 0x000fe20000010803 */
[----:B------:R-:W-:Y:S01]  /*3fe0*/  @!P2 FSEL R4, R4, -INF , !P1 ;  /* 0xff8000000404a808 */ /* 0x000fe20004800000 */
[-C--:B------:R-:W-:Y:S01]  /*3ff0*/  FFMA.FTZ R7, R240, R207.reuse, R7 ;  /* 0x000000cff0077223 */ /* 0x080fe20000010007 */
[----:B------:R-:W-:Y:S01]  /*4000*/  FSEL R0, R0, RZ, P0 ;  /* 0x000000ff00007208 */ /* 0x000fe20000000000 */
[----:B------:R1:W-:Y:S01]  /*4010*/  MUFU.EX2 R168, R5 ;  /* 0x0000000500a87308 */ /* 0x0003e20000000800 */
[-C--:B------:R-:W-:Y:S02]  /*4020*/  @!P2 ISETP.GE.AND P0, PT, R62, R2.reuse, PT ;  /* 0x000000023e00a20c */ /* 0x080fe40003f06270 */
[----:B------:R-:W-:Y:S01]  /*4030*/  @!P2 ISETP.GE.AND P1, PT, R61, R2, PT ;  /* 0x000000023d00a20c */ /* 0x000fe20003f26270 */
[----:B------:R-:W-:Y:S01]  /*4040*/  FFMA.FTZ R4, R4, c[0x0][0x23c], -R3 ;  /* 0x00008f0004047a23 */ /* 0x000fe20000010803 */
[----:B------:R-:W-:Y:S01]  /*4050*/  @!P2 FSEL R7, R7, -INF , !P0 ;  /* 0xff8000000707a808 */ /* 0x000fe20004000000 */
[CC--:B------:R-:W-:Y:S01]  /*4060*/  FFMA.FTZ R8, R241.reuse, R207.reuse, R8 ;  /* 0x000000cff1087223 */ /* 0x0c0fe20000010008 */
[----:B------:R-:W-:Y:S01]  /*4070*/  @!P2 FSEL R6, R6, -INF , !P1 ;  /* 0xff8000000606a808 */ /* 0x000fe20004800000 */
[CC--:B------:R-:W-:Y:S02]  /*4080*/  FFMA.FTZ R9, R242.reuse, R207.reuse, R9 ;  /* 0x000000cff2097223 */ /* 0x0c0fe40000010009 */
[----:B------:R2:W-:Y:S01]  /*4090*/  MUFU.EX2 R169, R4 ;  /* 0x0000000400a97308 */ /* 0x0005e20000000800 */
[-C--:B------:R-:W-:Y:S02]  /*40a0*/  FFMA.FTZ R10, R241, R207.reuse, R10 ;  /* 0x000000cff10a7223 */ /* 0x080fe4000001000a */
[-C--:B------:R-:W-:Y:S02]  /*40b0*/  FFMA.FTZ R11, R242, R207.reuse, R11 ;  /* 0x000000cff20b7223 */ /* 0x080fe4000001000b */
[CC--:B------:R-:W-:Y:S02]  /*40c0*/  FFMA.FTZ R12, R243.reuse, R207.reuse, R12 ;  /* 0x000000cff30c7223 */ /* 0x0c0fe4000001000c */
[CC--:B------:R-:W-:Y:S02]  /*40d0*/  FFMA.FTZ R13, R244.reuse, R207.reuse, R13 ;  /* 0x000000cff40d7223 */ /* 0x0c0fe4000001000d */
[-C--:B------:R-:W-:Y:S02]  /*40e0*/  FFMA.FTZ R14, R243, R207.reuse, R14 ;  /* 0x000000cff30e7223 */ /* 0x080fe4000001000e */
[-C--:B------:R-:W-:Y:S02]  /*40f0*/  FFMA.FTZ R15, R244, R207.reuse, R15 ;  /* 0x000000cff40f7223 */ /* 0x080fe4000001000f */
[CC--:B------:R-:W-:Y:S01]  /*4100*/  FFMA.FTZ R17, R246.reuse, R207.reuse, R17 ;  /* 0x000000cff6117223 */ /* 0x0c0fe20000010011 */
[----:B-1----:R-:W-:Y:S01]  /*4110*/  @!P2 IADD3 R5, R61, 0x8, RZ ;  /* 0x000000083d05a810 */ /* 0x002fe20007ffe0ff */
[CC--:B------:R-:W-:Y:S02]  /*4120*/  FFMA.FTZ R16, R245.reuse, R207.reuse, R16 ;  /* 0x000000cff5107223 */ /* 0x0c0fe40000010010 */
[-C--:B------:R-:W-:Y:S01]  /*4130*/  FFMA.FTZ R18, R245, R207.reuse, R18 ;  /* 0x000000cff5127223 */ /* 0x080fe20000010012 */
[-C--:B------:R-:W-:Y:S01]  /*4140*/  @!P2 ISETP.GE.AND P0, PT, R5, R60.reuse, PT ;  /* 0x0000003c0500a20c */ /* 0x080fe20003f06270 */
[----:B------:R-:W-:Y:S02]  /*4150*/  FFMA.FTZ R19, R246, R207, R19 ;  /* 0x000000cff6137223 */ /* 0x000fe40000010013 */
[--C-:B------:R-:W-:Y:S01]  /*4160*/  FFMA.FTZ R6, R6, c[0x0][0x23c], -R0.reuse ;  /* 0x00008f0006067a23 */ /* 0x100fe20000010800 */
[----:B------:R-:W-:Y:S01]  /*4170*/  @!P2 FSEL R8, R8, -INF , !P0 ;  /* 0xff8000000808a808 */ /* 0x000fe20004000000 */
[--C-:B------:R-:W-:Y:S01]  /*4180*/  FFMA.FTZ R7, R7, c[0x0][0x23c], -R0.reuse ;  /* 0x00008f0007077a23 */ /* 0x100fe20000010800 */
[----:B--2---:R-:W-:Y:S01]  /*4190*/  @!P2 IADD3 R4, R61, 0x9, RZ ;  /* 0x000000093d04a810 */ /* 0x004fe20007ffe0ff */
[----:B------:R-:W-:Y:S02]  /*41a0*/  MUFU.EX2 R171, R6 ;  /* 0x0000000600ab7308 */ /* 0x000fe40000000800 */
[--C-:B------:R-:W-:Y:S01]  /*41b0*/  FFMA.FTZ R8, R8, c[0x0][0x23c], -R3.reuse ;  /* 0x00008f0008087a23 */ /* 0x100fe20000010803 */
[----:B------:R-:W-:Y:S04]  /*41c0*/  @!P2 ISETP.GE.AND P0, PT, R4, R60, PT ;  /* 0x0000003c0400a20c */ /* 0x000fe80003f06270 */
[----:B------:R-:W-:Y:S02]  /*41d0*/  @!P2 FSEL R9, R9, -INF , !P0 ;  /* 0xff8000000909a808 */ /* 0x000fe40004000000 */
[-C--:B------:R-:W-:Y:S01]  /*41e0*/  @!P2 ISETP.GE.AND P0, PT, R5, R2.reuse, PT ;  /* 0x000000020500a20c */ /* 0x080fe20003f06270 */
[----:B------:R-:W1:Y:S01]  /*41f0*/  MUFU.EX2 R170, R7 ;  /* 0x0000000700aa7308 */ /* 0x000e620000000800 */
[----:B------:R-:W-:Y:S01]  /*4200*/  @!P2 IADD3 R5, R61, 0x10, RZ ;  /* 0x000000103d05a810 */ /* 0x000fe20007ffe0ff */
[--C-:B------:R-:W-:Y:S01]  /*4210*/  FFMA.FTZ R9, R9, c[0x0][0x23c], -R3.reuse ;  /* 0x00008f0009097a23 */ /* 0x100fe20000010803 */
[----:B------:R-:W-:Y:S02]  /*4220*/  @!P2 FSEL R10, R10, -INF , !P0 ;  /* 0xff8000000a0aa808 */ /* 0x000fe40004000000 */
[----:B------:R-:W-:Y:S02]  /*4230*/  @!P2 ISETP.GE.AND P0, PT, R4, R2, PT ;  /* 0x000000020400a20c */ /* 0x000fe40003f06270 */
[----:B------:R-:W-:Y:S01]  /*4240*/  @!P2 IADD3 R4, R61, 0x11, RZ ;  /* 0x000000113d04a810 */ /* 0x000fe20007ffe0ff */
[--C-:B------:R-:W-:Y:S01]  /*4250*/  FFMA.FTZ R10, R10, c[0x0][0x23c], -R0.reuse ;  /* 0x00008f000a0a7a23 */ /* 0x100fe20000010800 */
[----:B------:R-:W-:Y:S01]  /*4260*/  @!P2 FSEL R11, R11, -INF , !P0 ;  /* 0xff8000000b0ba808 */ /* 0x000fe20004000000 */
[----:B------:R-:W-:Y:S01]  /*4270*/  MUFU.EX2 R101, R8 ;  /* 0x0000000800657308 */ /* 0x000fe20000000800 */
[-C--:B------:R-:W-:Y:S03]  /*4280*/  @!P2 ISETP.GE.AND P0, PT, R5, R60.reuse, PT ;  /* 0x0000003c0500a20c */ /* 0x080fe60003f06270 */
[--C-:B------:R-:W-:Y:S01]  /*4290*/  FFMA.FTZ R11, R11, c[0x0][0x23c], -R0.reuse ;  /* 0x00008f000b0b7a23 */ /* 0x100fe20000010800 */
[----:B------:R-:W-:Y:S02]  /*42a0*/  @!P2 FSEL R12, R12, -INF , !P0 ;  /* 0xff8000000c0ca808 */ /* 0x000fe40004000000 */
[----:B------:R-:W-:Y:S03]  /*42b0*/  @!P2 ISETP.GE.AND P0, PT, R4, R60, PT ;  /* 0x0000003c0400a20c */ /* 0x000fe60003f06270 */
[--C-:B------:R-:W-:Y:S01]  /*42c0*/  FFMA.FTZ R12, R12, c[0x0][0x23c], -R3.reuse ;  /* 0x00008f000c0c7a23 */ /* 0x100fe20000010803 */
[----:B------:R-:W-:Y:S01]  /*42d0*/  @!P2 FSEL R13, R13, -INF , !P0 ;  /* 0xff8000000d0da808 */ /* 0x000fe20004000000 */
[----:B------:R-:W-:Y:S01]  /*42e0*/  MUFU.EX2 R100, R9 ;  /* 0x0000000900647308 */ /* 0x000fe20000000800 */
[-C--:B------:R-:W-:Y:S03]  /*42f0*/  @!P2 ISETP.GE.AND P0, PT, R5, R2.reuse, PT ;  /* 0x000000020500a20c */ /* 0x080fe60003f06270 */
[--C-:B------:R-:W-:Y:S01]  /*4300*/  FFMA.FTZ R13, R13, c[0x0][0x23c], -R3.reuse ;  /* 0x00008f000d0d7a23 */ /* 0x100fe20000010803 */
[----:B------:R-:W-:Y:S02]  /*4310*/  @!P2 FSEL R14, R14, -INF , !P0 ;  /* 0xff8000000e0ea808 */ /* 0x000fe40004000000 */
[----:B------:R-:W-:Y:S02]  /*4320*/  @!P2 ISETP.GE.AND P0, PT, R4, R2, PT ;  /* 0x000000020400a20c */ /* 0x000fe40003f06270 */
[C---:B------:R-:W-:Y:S01]  /*4330*/  @!P2 IADD3 R4, R61.reuse, 0x18, RZ ;  /* 0x000000183d04a810 */ /* 0x040fe20007ffe0ff */
[--C-:B------:R-:W-:Y:S01]  /*4340*/  FFMA.FTZ R14, R14, c[0x0][0x23c], -R0.reuse ;  /* 0x00008f000e0e7a23 */ /* 0x100fe20000010800 */
[----:B------:R-:W-:Y:S01]  /*4350*/  @!P2 IADD3 R61, R61, 0x19, RZ ;  /* 0x000000193d3da810 */ /* 0x000fe20007ffe0ff */
[----:B------:R-:W-:Y:S01]  /*4360*/  MUFU.EX2 R103, R10 ;  /* 0x0000000a00677308 */ /* 0x000fe20000000800 */
[----:B------:R-:W-:Y:S02]  /*4370*/  @!P2 FSEL R15, R15, -INF , !P0 ;  /* 0xff8000000f0fa808 */ /* 0x000fe40004000000 */
[-C--:B------:R-:W-:Y:S02]  /*4380*/  @!P2 ISETP.GE.AND P0, PT, R61, R60.reuse, PT ;  /* 0x0000003c3d00a20c */ /* 0x080fe40003f06270 */
[C---:B------:R-:W-:Y:S01]  /*4390*/  @!P2 ISETP.GE.AND P1, PT, R4.reuse, R60, PT ;  /* 0x0000003c0400a20c */ /* 0x040fe20003f26270 */
[--C-:B------:R-:W-:Y:S01]  /*43a0*/  FFMA.FTZ R15, R15, c[0x0][0x23c], -R0.reuse ;  /* 0x00008f000f0f7a23 */ /* 0x100fe20000010800 */
[----:B------:R-:W-:Y:S02]  /*43b0*/  @!P2 FSEL R17, R17, -INF , !P0 ;  /* 0xff8000001111a808 */ /* 0x000fe40004000000 */
[-C--:B------:R-:W-:Y:S01]  /*43c0*/  @!P2 ISETP.GE.AND P0, PT, R4, R2.reuse, PT ;  /* 0x000000020400a20c */ /* 0x080fe20003f06270 */
[----:B------:R-:W2:Y:S01]  /*43d0*/  MUFU.EX2 R102, R11 ;  /* 0x0000000b00667308 */ /* 0x000ea20000000800 */
[----:B------:R-:W-:Y:S02]  /*43e0*/  @!P2 FSEL R16, R16, -INF , !P1 ;  /* 0xff8000001010a808 */ /* 0x000fe40004800000 */
[----:B------:R-:W-:Y:S02]  /*43f0*/  @!P2 FSEL R18, R18, -INF , !P0 ;  /* 0xff8000001212a808 */ /* 0x000fe40004000000 */
[----:B------:R-:W-:Y:S01]  /*4400*/  @!P2 ISETP.GE.AND P0, PT, R61, R2, PT ;  /* 0x000000023d00a20c */ /* 0x000fe20003f06270 */
[--C-:B------:R-:W-:Y:S01]  /*4410*/  FFMA.FTZ R16, R16, c[0x0][0x23c], -R3.reuse ;  /* 0x00008f0010107a23 */ /* 0x100fe20000010803 */
[----:B-1----:R-:W-:Y:S01]  /*4420*/  F2FP.PACK_AB R2, R170, R171 ;  /* 0x000000abaa02723e */ /* 0x002fe200000000ff */
[----:B------:R-:W-:Y:S01]  /*4430*/  FFMA.FTZ R3, R17, c[0x0][0x23c], -R3 ;  /* 0x00008f0011037a23 */ /* 0x000fe20000010803 */
[----:B------:R-:W-:Y:S01]  /*4440*/  @!P2 FSEL R19, R19, -INF , !P0 ;  /* 0xff8000001313a808 */ /* 0x000fe20004000000 */
[--C-:B------:R-:W-:Y:S01]  /*4450*/  FFMA.FTZ R18, R18, c[0x0][0x23c], -R0.reuse ;  /* 0x00008f0012127a23 */ /* 0x100fe20000010800 */
[----:B------:R-:W-:Y:S01]  /*4460*/  MUFU.EX2 R65, R12 ;  /* 0x0000000c00417308 */ /* 0x000fe20000000800 */
[----:B------:R-:W-:Y:S01]  /*4470*/  STS [R221+0x12400], R2 ;  /* 0x01240002dd007388 */ /* 0x000fe20000000800 */
[----:B------:R-:W-:Y:S01]  /*4480*/  IADD3 R56, P0, R248, R229, RZ ;  /* 0x000000e5f8387210 */ /* 0x000fe20007f1e0ff */
[----:B------:R-:W-:Y:S04]  /*4490*/  FFMA.FTZ R0, R19, c[0x0][0x23c], -R0 ;  /* 0x00008f0013007a23 */ /* 0x000fe80000010800 */
[----:B------:R-:W-:Y:S01]  /*44a0*/  IMAD.X R57, R247, 0x1, R228, P0 ;  /* 0x00000001f7397824 */ /* 0x000fe200000e06e4 */
[C---:B------:R-:W-:Y:S02]  /*44b0*/  LEA R204, P0, R172.reuse, R204, 0x2 ;  /* 0x000000ccaccc7211 */ /* 0x040fe400078010ff */
[----:B------:R1:W-:Y:S02]  /*44c0*/  MUFU.EX2 R60, R3 ;  /* 0x00000003003c7308 */ /* 0x0003e40000000800 */
[----:B------:R-:W-:Y:S02]  /*44d0*/  LEA.HI.X.SX32 R205, R172, R205, 0x2, P0 ;  /* 0x000000cdaccd7211 */ /* 0x000fe400000f16ff */
[----:B--2---:R-:W-:Y:S06]  /*44e0*/  F2FP.PACK_AB R5, R102, R103 ;  /* 0x000000676605723e */ /* 0x004fec00000000ff */
[----:B------:R2:W-:Y:S10]  /*44f0*/  MUFU.EX2 R61, R0 ;  /* 0x00000000003d7308 */ /* 0x0005f40000000800 */
[----:B------:R-:W3:Y:S01]  /*4500*/  MUFU.EX2 R64, R13 ;  /* 0x0000000d00407308 */ /* 0x000ee20000000800 */
[----:B-1----:R-:W-:Y:S05]  /*4510*/  F2FP.PACK_AB R3, R168, R169 ;  /* 0x000000a9a803723e */ /* 0x002fea00000000ff */
[----:B------:R1:W-:Y:S04]  /*4520*/  STS [R221+0x12000], R3 ;  /* 0x01200003dd007388 */ /* 0x0003e80000000800 */
[----:B------:R-:W-:Y:S01]  /*4530*/  MUFU.EX2 R67, R14 ;  /* 0x0000000e00437308 */ /* 0x000fe20000000800 */
[----:B------:R-:W-:Y:S01]  /*4540*/  STS [R224+0x12400], R5 ;  /* 0x01240005e0007388 */ /* 0x000fe20000000800 */
[----:B--2---:R-:W-:Y:S05]  /*4550*/  F2FP.PACK_AB R0, R100, R101 ;  /* 0x000000656400723e */ /* 0x004fea00000000ff */
[----:B------:R2:W-:Y:S03]  /*4560*/  STS [R224+0x12000], R0 ;  /* 0x01200000e0007388 */ /* 0x0005e60000000800 */
[----:B------:R-:W1:Y:S01]  /*4570*/  MUFU.EX2 R66, R15 ;  /* 0x0000000f00427308 */ /* 0x000e620000000800 */
[----:B---3--:R-:W-:Y:S05]  /*4580*/  F2FP.PACK_AB R4, R64, R65 ;  /* 0x000000414004723e */ /* 0x008fea00000000ff */
[----:B------:R-:W-:Y:S04]  /*4590*/  STS [R222+0x12000], R4 ;  /* 0x01200004de007388 */ /* 0x000fe80000000800 */
[----:B------:R-:W3:Y:S10]  /*45a0*/  MUFU.EX2 R62, R16 ;  /* 0x00000010003e7308 */ /* 0x000ef40000000800 */
[----:B------:R-:W2:Y:S01]  /*45b0*/  MUFU.EX2 R63, R18 ;  /* 0x00000012003f7308 */ /* 0x000ea20000000800 */
[----:B-1----:R-:W-:Y:S05]  /*45c0*/  F2FP.PACK_AB R3, R66, R67 ;  /* 0x000000434203723e */ /* 0x002fea00000000ff */
[----:B------:R-:W-:Y:S01]  /*45d0*/  STS [R222+0x12400], R3 ;  /* 0x01240003de007388 */ /* 0x000fe20000000800 */
[----:B---3--:R-:W-:Y:S05]  /*45e0*/  F2FP.PACK_AB R2, R60, R62 ;  /* 0x0000003e3c02723e */ /* 0x008fea00000000ff */
[----:B------:R1:W-:Y:S01]  /*45f0*/  STS [R223+0x12000], R2 ;  /* 0x01200002df007388 */ /* 0x0003e20000000800 */
[----:B--2---:R-:W-:Y:S05]  /*4600*/  F2FP.PACK_AB R0, R61, R63 ;  /* 0x0000003f3d00723e */ /* 0x004fea00000000ff */
        /* <DEDUP_REMOVED lines=132> */
.L_x_122:
        /* <DEDUP_REMOVED lines=24> */
[----:B------:R-:W5:Y:S01]  /*4fd0*/  LDSM.16.MT88.4 R60, [R185+0x12800] ;  /* 0x01280000b93c783b */ /* 0x000f620000004200 */
[-C--:B-1----:R-:W-:Y:S08]  /*4fe0*/  HMMA.16816.F32 R20, R4, R8.reuse, R20 ;  /* 0x000000080414723c */ /* 0x082ff00000001814 */
[C---:B--2---:R-:W-:Y:S08]  /*4ff0*/  HMMA.16816.F32 R24, R12.reuse, R8, R24 ;  /* 0x000000080c18723c */ /* 0x044ff00000001818 */
[-C--:B------:R-:W-:Y:S08]  /*5000*/  HMMA.16816.F32 R28, R12, R10.reuse, R28 ;  /* 0x0000000a0c1c723c */ /* 0x080ff0000000181c */
[C---:B------:R-:W-:Y:S01]  /*5010*/  HMMA.16816.F32 R32, R4.reuse, R10, R32 ;  /* 0x0000000a0420723c */ /* 0x040fe20000001820 */
[----:B------:R-:W1:Y:S07]  /*5020*/  LDSM.16.MT88.4 R8, [R0+0xa800] ;  /* 0x00a800000008783b */ /* 0x000e6e0000004200 */
[-C--:B---3--:R-:W-:Y:S08]  /*5030*/  HMMA.16816.F32 R36, R4, R16.reuse, R36 ;  /* 0x000000100424723c */ /* 0x088ff00000001824 */
[C---:B------:R-:W-:Y:S08]  /*5040*/  HMMA.16816.F32 R40, R12.reuse, R16, R40 ;  /* 0x000000100c28723c */ /* 0x040ff00000001828 */
[-C--:B------:R-:W-:Y:S01]  /*5050*/  HMMA.16816.F32 R44, R12, R18.reuse, R44 ;  /* 0x000000120c2c723c */ /* 0x080fe2000000182c */
[----:B------:R-:W-:Y:S07]  /*5060*/  LDSM.16.MT88.4 R12, [R0+0x9000] ;  /* 0x00900000000c783b */ /* 0x000fee0000004200 */
[----:B------:R-:W-:Y:S01]  /*5070*/  HMMA.16816.F32 R48, R4, R18, R48 ;  /* 0x000000120430723c */ /* 0x000fe20000001830 */
[----:B------:R-:W2:Y:S04]  /*5080*/  LDSM.16.MT88.4 R4, [R186+0x13000] ;  /* 0x01300000ba04783b */ /* 0x000ea80000004200 */
[----:B------:R-:W3:Y:S03]  /*5090*/  LDSM.16.MT88.4 R16, [R185+0x13000] ;  /* 0x01300000b910783b */ /* 0x000ee60000004200 */
[-C--:B----4-:R-:W-:Y:S08]  /*50a0*/  HMMA.16816.F32 R20, R52, R56.reuse, R20 ;  /* 0x000000383414723c */ /* 0x090ff00000001814 */
[C---:B-----5:R-:W-:Y:S08]  /*50b0*/  HMMA.16816.F32 R24, R60.reuse, R56, R24 ;  /* 0x000000383c18723c */ /* 0x060ff00000001818 */
[-C--:B------:R-:W-:Y:S08]  /*50c0*/  HMMA.16816.F32 R28, R60, R58.reuse, R28 ;  /* 0x0000003a3c1c723c */ /* 0x080ff0000000181c */
[C---:B------:R-:W-:Y:S01]  /*50d0*/  HMMA.16816.F32 R32, R52.reuse, R58, R32 ;  /* 0x0000003a3420723c */ /* 0x040fe20000001820 */
[----:B------:R-:W4:Y:S07]  /*50e0*/  LDSM.16.MT88.4 R56, [R0+0xb000] ;  /* 0x00b000000038783b */ /* 0x000f2e0000004200 */
[-C--:B-1----:R-:W-:Y:S08]  /*50f0*/  HMMA.16816.F32 R36, R52, R8.reuse, R36 ;  /* 0x000000083424723c */ /* 0x082ff00000001824 */
[C---:B------:R-:W-:Y:S08]  /*5100*/  HMMA.16816.F32 R40, R60.reuse, R8, R40 ;  /* 0x000000083c28723c */ /* 0x040ff00000001828 */
[-C--:B------:R-:W-:Y:S01]  /*5110*/  HMMA.16816.F32 R44, R60, R10.reuse, R44 ;  /* 0x0000000a3c2c723c */ /* 0x080fe2000000182c */
[----:B------:R-:W-:Y:S07]  /*5120*/  LDSM.16.MT88.4 R60, [R185+0x13800] ;  /* 0x01380000b93c783b */ /* 0x000fee0000004200 */
[----:B------:R-:W-:Y:S01]  /*5130*/  HMMA.16816.F32 R48, R52, R10, R48 ;  /* 0x0000000a3430723c */ /* 0x000fe20000001830 */
[----:B------:R-:W-:Y:S04]  /*5140*/  LDSM.16.MT88.4 R8, [R186+0x13800] ;  /* 0x01380000ba08783b */ /* 0x000fe80000004200 */
[----:B------:R-:W1:Y:S03]  /*5150*/  LDSM.16.MT88.4 R52, [R0+0x9800] ;  /* 0x009800000034783b */ /* 0x000e660000004200 */
[-C--:B--2---:R-:W-:Y:S08]  /*5160*/  HMMA.16816.F32 R20, R4, R12.reuse, R20 ;  /* 0x0000000c0414723c */ /* 0x084ff00000001814 */
[C---:B---3--:R-:W-:Y:S08]  /*5170*/  HMMA.16816.F32 R24, R16.reuse, R12, R24 ;  /* 0x0000000c1018723c */ /* 0x048ff00000001818 */
[-C--:B------:R-:W-:Y:S08]  /*5180*/  HMMA.16816.F32 R28, R16, R14.reuse, R28 ;  /* 0x0000000e101c723c */ /* 0x080ff0000000181c */
[C---:B------:R-:W-:Y:S01]  /*5190*/  HMMA.16816.F32 R32, R4.reuse, R14, R32 ;  /* 0x0000000e0420723c */ /* 0x040fe20000001820 */
[----:B------:R-:W2:Y:S04]  /*51a0*/  LDSM.16.MT88.4 R12, [R0+0xb800] ;  /* 0x00b80000000c783b */ /* 0x000ea80000004200 */
[----:B------:R-:W-:Y:S03]  /*51b0*/  BAR.SYNC.DEFER_BLOCKING 0x0 ;  /* 0x0000000000007b1d */ /* 0x000fe60000010000 */
[-C--:B----4-:R-:W-:Y:S08]  /*51c0*/  HMMA.16816.F32 R36, R4, R56.reuse, R36 ;  /* 0x000000380424723c */ /* 0x090ff00000001824 */
[C---:B------:R-:W-:Y:S08]  /*51d0*/  HMMA.16816.F32 R40, R16.reuse, R56, R40 ;  /* 0x000000381028723c */ /* 0x040ff00000001828 */
[-C--:B------:R-:W-:Y:S08]  /*51e0*/  HMMA.16816.F32 R44, R16, R58.reuse, R44 ;  /* 0x0000003a102c723c */ /* 0x080ff0000000182c */
[----:B------:R-:W-:Y:S08]  /*51f0*/  HMMA.16816.F32 R48, R4, R58, R48 ;  /* 0x0000003a0430723c */ /* 0x000ff00000001830 */
[-C--:B-1----:R-:W-:Y:S08]  /*5200*/  HMMA.16816.F32 R20, R8, R52.reuse, R20 ;  /* 0x000000340814723c */ /* 0x082ff00000001814 */
[C---:B------:R-:W-:Y:S08]  /*5210*/  HMMA.16816.F32 R24, R60.reuse, R52, R24 ;  /* 0x000000343c18723c */ /* 0x040ff00000001818 */
[-C--:B------:R-:W-:Y:S08]  /*5220*/  HMMA.16816.F32 R28, R60, R54.reuse, R28 ;  /* 0x000000363c1c723c */ /* 0x080ff0000000181c */
[C---:B------:R-:W-:Y:S08]  /*5230*/  HMMA.16816.F32 R32, R8.reuse, R54, R32 ;  /* 0x000000360820723c */ /* 0x040ff00000001820 */
[-C--:B--2---:R-:W-:Y:S08]  /*5240*/  HMMA.16816.F32 R36, R8, R12.reuse, R36 ;  /* 0x0000000c0824723c */ /* 0x084ff00000001824 */
        /* <DEDUP_REMOVED lines=42> */
.L_x_123:
        /* <DEDUP_REMOVED lines=46> */
[----:B------:R-:W-:Y:S02]  /*57d0*/  IMAD.SHL.U32 R171, R171, 0x10, RZ ;  /* 0x00000010abab7824 */ /* 0x000fe400078e00ff */
[----:B------:R-:W-:Y:S05]  /*57e0*/  IMAD R170, R170, 0x18, RZ ;  /* 0x00000018aaaa7824 */ /* 0x000fea00078e02ff */
[C---:B------:R-:W-:Y:S01]  /*57f0*/  LEA R168, P1, R170.reuse, R204, 0x2 ;  /* 0x000000ccaaa87211 */ /* 0x040fe200078210ff */
[----:B--2---:R-:W-:Y:S03]  /*5800*/  IMAD.MOV.U32 R0, RZ, RZ, c[0x0][0x22c] ;  /* 0x00008b00ff007624 */ /* 0x004fe600078e00ff */
[-C--:B------:R-:W-:Y:S01]  /*5810*/  LEA.HI.X.SX32 R169, R170, R205.reuse, 0x2, P1 ;  /* 0x000000cdaaa97211 */ /* 0x080fe200008f16ff */
[----:B------:R-:W-:Y:S02]  /*5820*/  IMAD R0, R0, c[0x0][0x1c0], RZ ;  /* 0x0000700000007a24 */ /* 0x000fe400078e02ff */
[----:B------:R-:W-:Y:S02]  /*5830*/  IMAD.MOV.U32 R170, RZ, RZ, c[0x0][0x22c] ;  /* 0x00008b00ffaa7624 */ /* 0x000fe400078e00ff */
[----:B------:R-:W-:Y:S01]  /*5840*/  IMAD R0, R0, 0x38, RZ ;  /* 0x0000003800007824 */ /* 0x000fe200078e02ff */
[-C--:B-1----:R-:W-:Y:S05]  /*5850*/  HMMA.16816.F32 R4, R172, R176.reuse, R4 ;  /* 0x000000b0ac04723c */ /* 0x082fea0000001804 */
[----:B------:R-:W-:Y:S03]  /*5860*/  IMAD R170, R170, c[0x0][0x1c0], RZ ;  /* 0x00007000aaaa7a24 */ /* 0x000fe600078e02ff */
[C---:B------:R-:W-:Y:S04]  /*5870*/  HMMA.16816.F32 R8, R180.reuse, R176, R8 ;  /* 0x000000b0b408723c */ /* 0x040fe80000001808 */
[----:B------:R-:W-:Y:S03]  /*5880*/  IMAD R170, R170, 0x30, RZ ;  /* 0x00000030aaaa7824 */ /* 0x000fe600078e02ff */
[----:B------:R-:W-:Y:S01]  /*5890*/  IMAD.MOV.U32 R176, RZ, RZ, c[0x0][0x22c] ;  /* 0x00008b00ffb07624 */ /* 0x000fe200078e00ff */
[-C--:B------:R-:W-:Y:S01]  /*58a0*/  HMMA.16816.F32 R12, R180, R178.reuse, R12 ;  /* 0x000000b2b40c723c */ /* 0x080fe2000000180c */
[----:B------:R-:W-:Y:S03]  /*58b0*/  IMAD.MOV.U32 R177, RZ, RZ, c[0x0][0x22c] ;  /* 0x00008b00ffb17624 */ /* 0x000fe600078e00ff */
[----:B------:R-:W-:Y:S02]  /*58c0*/  IMAD R176, R176, c[0x0][0x1c0], RZ ;  /* 0x00007000b0b07a24 */ /* 0x000fe400078e02ff */
[----:B------:R-:W-:Y:S02]  /*58d0*/  IMAD R177, R177, c[0x0][0x1c0], RZ ;  /* 0x00007000b1b17a24 */ /* 0x000fe400078e02ff */
[C---:B------:R-:W-:Y:S04]  /*58e0*/  HMMA.16816.F32 R16, R172.reuse, R178, R16 ;  /* 0x000000b2ac10723c */ /* 0x040fe80000001810 */
[----:B------:R-:W-:Y:S02]  /*58f0*/  IMAD.SHL.U32 R176, R176, 0x20, RZ ;  /* 0x00000020b0b07824 */ /* 0x000fe400078e00ff */
[----:B------:R-:W-:Y:S02]  /*5900*/  IMAD R177, R177, 0x28, RZ ;  /* 0x00000028b1b17824 */ /* 0x000fe400078e02ff */
        /* <DEDUP_REMOVED lines=12> */
[-C--:B------:R-:W-:Y:S02]  /*59d0*/  LEA R102, P0, R176, R204.reuse, 0x2 ;  /* 0x000000ccb0667211 */ /* 0x080fe400078010ff */
[-C--:B--2---:R-:W-:Y:S01]  /*59e0*/  LEA R4, P1, R170, R204.reuse, 0x2 ;  /* 0x000000ccaa047211 */ /* 0x084fe200078210ff */
[----:B------:R1:W-:Y:S01]  /*59f0*/  RED.E.ADD.F32.FTZ.RN.STRONG.GPU [R100.64], R6 ;  /* 0x000000066400798e */ /* 0x0003e2000c10e786 */
[-C--:B------:R-:W-:Y:S02]  /*5a00*/  LEA.HI.X.SX32 R103, R176, R205.reuse, 0x2, P0 ;  /* 0x000000cdb0677211 */ /* 0x080fe400000f16ff */
[-C--:B---3--:R-:W-:Y:S01]  /*5a10*/  LEA.HI.X.SX32 R5, R170, R205.reuse, 0x2, P1 ;  /* 0x000000cdaa057211 */ /* 0x088fe200008f16ff */
[----:B------:R2:W-:Y:S01]  /*5a20*/  RED.E.ADD.F32.FTZ.RN.STRONG.GPU [R168.64], R7 ;  /* 0x00000007a800798e */ /* 0x0005e2000c10e786 */
[----:B------:R-:W-:Y:S03]  /*5a30*/  IMAD.MOV.U32 R170, RZ, RZ, c[0x0][0x22c] ;  /* 0x00008b00ffaa7624 */ /* 0x000fe600078e00ff */
[----:B------:R3:W-:Y:S01]  /*5a40*/  RED.E.ADD.F32.FTZ.RN.STRONG.GPU [R102.64], R8 ;  /* 0x000000086600798e */ /* 0x0007e2000c10e786 */
[----:B------:R-:W-:Y:S04]  /*5a50*/  IMAD R170, R170, c[0x0][0x1c0], RZ ;  /* 0x00007000aaaa7a24 */ /* 0x000fe800078e02ff */
[----:B------:R-:W-:Y:S01]  /*5a60*/  IMAD.SHL.U32 R170, R170, 0x10, RZ ;  /* 0x00000010aaaa7824 */ /* 0x000fe200078e00ff */
[CC--:B-1----:R-:W-:Y:S02]  /*5a70*/  LEA R100, P2, R177.reuse, R204.reuse, 0x2 ;  /* 0x000000ccb1647211 */ /* 0x0c2fe400078410ff */
[CC--:B------:R-:W-:Y:S02]  /*5a80*/  LEA R6, P0, R0.reuse, R204.reuse, 0x2 ;  /* 0x000000cc00067211 */ /* 0x0c0fe400078010ff */
[-C--:B------:R-:W-:Y:S02]  /*5a90*/  LEA.HI.X.SX32 R101, R177, R205.reuse, 0x2, P2 ;  /* 0x000000cdb1657211 */ /* 0x080fe400010f16ff */
[-C--:B--2---:R-:W-:Y:S02]  /*5aa0*/  LEA.HI.X.SX32 R7, R0, R205.reuse, 0x2, P0 ;  /* 0x000000cd00077211 */ /* 0x084fe400000f16ff */
[C---:B------:R-:W-:Y:S01]  /*5ab0*/  IADD3 R177, R170.reuse, 0x20, RZ ;  /* 0x00000020aab17810 */ /* 0x040fe20007ffe0ff */
[----:B------:R1:W-:Y:S01]  /*5ac0*/  RED.E.ADD.F32.FTZ.RN.STRONG.GPU [R100.64], R9 ;  /* 0x000000096400798e */ /* 0x0003e2000c10e786 */
[C---:B------:R-:W-:Y:S02]  /*5ad0*/  IADD3 R0, R170.reuse, 0x20, RZ ;  /* 0x00000020aa007810 */ /* 0x040fe40007ffe0ff */
[----:B------:R-:W-:Y:S01]  /*5ae0*/  IADD3 R170, R170, 0x20, RZ ;  /* 0x00000020aaaa7810 */ /* 0x000fe20007ffe0ff */
[----:B------:R2:W-:Y:S01]  /*5af0*/  RED.E.ADD.F32.FTZ.RN.STRONG.GPU [R4.64], R10 ;  /* 0x0000000a0400798e */ /* 0x0005e2000c10e786 */
[-C--:B---3--:R-:W-:Y:S01]  /*5b00*/  LEA R8, P2, R235, R204.reuse, 0x2 ;  /* 0x000000cceb087211 */ /* 0x088fe200078410ff */
[C---:B------:R-:W-:Y:S02]  /*5b10*/  IMAD.IADD R0, R211.reuse, 0x1, R0 ;  /* 0x00000001d3007824 */ /* 0x040fe400078e0200 */
[----:B------:R3:W-:Y:S01]  /*5b20*/  RED.E.ADD.F32.FTZ.RN.STRONG.GPU [R6.64], R11 ;  /* 0x0000000b0600798e */ /* 0x0007e2000c10e786 */
[C---:B------:R-:W-:Y:S03]  /*5b30*/  IMAD.IADD R170, R211.reuse, 0x1, R170 ;  /* 0x00000001d3aa7824 */ /* 0x040fe600078e02aa */
[----:B------:R-:W-:Y:S01]  /*5b40*/  RED.E.ADD.F32.FTZ.RN.STRONG.GPU [R204.64+0x80], R16 ;  /* 0x00008010cc00798e */ /* 0x000fe2000c10e786 */
[----:B------:R-:W-:Y:S03]  /*5b50*/  IMAD.IADD R170, R211, 0x1, R170 ;  /* 0x00000001d3aa7824 */ /* 0x000fe600078e02aa */
[----:B------:R4:W-:Y:S04]  /*5b60*/  RED.E.ADD.F32.FTZ.RN.STRONG.GPU [R2.64+0x80], R17 ;  /* 0x000080110200798e */ /* 0x0009e8000c10e786 */
[----:B------:R-:W-:Y:S01]  /*5b70*/  LDSM.16.MT88.4 R100, [R184+0x2800] ;  /* 0x00280000b864783b */ /* 0x000fe20000004200 */
[-C--:B-1----:R-:W-:Y:S02]  /*5b80*/  LEA.HI.X.SX32 R9, R235, R205.reuse, 0x2, P2 ;  /* 0x000000cdeb097211 */ /* 0x082fe400010f16ff */
[CC--:B--2---:R-:W-:Y:S04]  /*5b90*/  LEA R4, P0, R177.reuse, R204.reuse, 0x2 ;  /* 0x000000ccb1047211 */ /* 0x0c4fe800078010ff */
[-C--:B------:R-:W-:Y:S02]  /*5ba0*/  LEA.HI.X.SX32 R5, R177, R205.reuse, 0x2, P0 ;  /* 0x000000cdb1057211 */ /* 0x080fe400000f16ff */
[-C--:B---3--:R-:W-:Y:S02]  /*5bb0*/  LEA R6, P1, R0, R204.reuse, 0x2 ;  /* 0x000000cc00067211 */ /* 0x088fe400078210ff */
[-C--:B------:R-:W-:Y:S01]  /*5bc0*/  LEA R10, P0, R170, R204.reuse, 0x2 ;  /* 0x000000ccaa0a7211 */ /* 0x080fe200078010ff */
[----:B------:R1:W-:Y:S01]  /*5bd0*/  RED.E.ADD.F32.FTZ.RN.STRONG.GPU [R4.64], R18 ;  /* 0x000000120400798e */ /* 0x0003e2000c10e786 */
[-C--:B------:R-:W-:Y:S01]  /*5be0*/  LEA.HI.X.SX32 R7, R0, R205.reuse, 0x2, P1 ;  /* 0x000000cd00077211 */ /* 0x080fe200008f16ff */
[----:B------:R-:W-:Y:S01]  /*5bf0*/  IMAD.MOV.U32 R0, RZ, RZ, c[0x0][0x22c] ;  /* 0x00008b00ff007624 */ /* 0x000fe200078e00ff */
[-C--:B------:R-:W-:Y:S02]  /*5c00*/  LEA.HI.X.SX32 R11, R170, R205.reuse, 0x2, P0 ;  /* 0x000000cdaa0b7211 */ /* 0x080fe400000f16ff */
[C---:B----4-:R-:W-:Y:S01]  /*5c10*/  IADD3 R17, R171.reuse, 0x60, RZ ;  /* 0x00000060ab117810 */ /* 0x050fe20007ffe0ff */
[----:B------:R2:W-:Y:S01]  /*5c20*/  RED.E.ADD.F32.FTZ.RN.STRONG.GPU [R6.64], R19 ;  /* 0x000000130600798e */ /* 0x0005e2000c10e786 */
[----:B------:R-:W-:Y:S01]  /*5c30*/  IMAD R0, R0, c[0x0][0x1c0], RZ ;  /* 0x0000700000007a24 */ /* 0x000fe200078e02ff */
[----:B------:R-:W-:Y:S02]  /*5c40*/  IADD3 R16, R171, 0x60, RZ ;  /* 0x00000060ab107810 */ /* 0x000fe40007ffe0ff */
[----:B------:R-:W-:Y:S01]  /*5c50*/  RED.E.ADD.F32.FTZ.RN.STRONG.GPU [R10.64], R12 ;  /* 0x0000000c0a00798e */ /* 0x000fe2000c10e786 */
[----:B------:R-:W-:Y:S02]  /*5c60*/  IMAD.SHL.U32 R0, R0, 0x10, RZ ;  /* 0x0000001000007824 */ /* 0x000fe400078e00ff */
[C---:B------:R-:W-:Y:S01]  /*5c70*/  IMAD.IADD R16, R211.reuse, 0x1, R16 ;  /* 0x00000001d3107824 */ /* 0x040fe200078e0210 */
[----:B------:R3:W-:Y:S02]  /*5c80*/  RED.E.ADD.F32.FTZ.RN.STRONG.GPU [R8.64], R13 ;  /* 0x0000000d0800798e */ /* 0x0007e4000c10e786 */
[C---:B------:R-:W-:Y:S02]  /*5c90*/  IADD3 R172, R0.reuse, 0x40, RZ ;  /* 0x0000004000ac7810 */ /* 0x040fe40007ffe0ff */
[C---:B------:R-:W-:Y:S02]  /*5ca0*/  IADD3 R170, R0.reuse, 0x40, RZ ;  /* 0x0000004000aa7810 */ /* 0x040fe40007ffe0ff */
[----:B------:R-:W-:Y:S03]  /*5cb0*/  IADD3 R0, R0, 0x40, RZ ;  /* 0x0000004000007810 */ /* 0x000fe60007ffe0ff */
[C---:B------:R-:W-:Y:S02]  /*5cc0*/  IMAD.IADD R170, R211.reuse, 0x1, R170 ;  /* 0x00000001d3aa7824 */ /* 0x040fe400078e02aa */
[C---:B------:R-:W-:Y:S01]  /*5cd0*/  IMAD.IADD R0, R211.reuse, 0x1, R0 ;  /* 0x00000001d3007824 */ /* 0x040fe200078e0200 */
[CC--:B-1----:R-:W-:Y:S03]  /*5ce0*/  LEA R4, P1, R234.reuse, R204.reuse, 0x2 ;  /* 0x000000ccea047211 */ /* 0x0c2fe600078210ff */
[----:B------:R-:W-:Y:S01]  /*5cf0*/  IMAD.IADD R0, R211, 0x1, R0 ;  /* 0x00000001d3007824 */ /* 0x000fe200078e0200 */
        /* <DEDUP_REMOVED lines=16> */
[-C--:B------:R-:W-:Y:S02]  /*5e00*/  LEA.HI.X.SX32 R11, R0, R205.reuse, 0x2, P0 ;  /* 0x000000cd000b7211 */ /* 0x080fe400000f16ff */
[----:B------:R-:W-:Y:S01]  /*5e10*/  IADD3 R0, R171, 0x60, RZ ;  /* 0x00000060ab007810 */ /* 0x000fe20007ffe0ff */
[----:B------:R2:W-:Y:S04]  /*5e20*/  RED.E.ADD.F32.FTZ.RN.STRONG.GPU [R6.64], R55 ;  /* 0x000000370600798e */ /* 0x0005e8000c10e786 */
[----:B------:R3:W-:Y:S01]  /*5e30*/  RED.E.ADD.F32.FTZ.RN.STRONG.GPU [R10.64], R56 ;  /* 0x000000380a00798e */ /* 0x0007e2000c10e786 */
[C---:B------:R-:W-:Y:S03]  /*5e40*/  IMAD.IADD R0, R211.reuse, 0x1, R0 ;  /* 0x00000001d3007824 */ /* 0x040fe600078e0200 */
[----:B------:R4:W-:Y:S01]  /*5e50*/  RED.E.ADD.F32.FTZ.RN.STRONG.GPU [R8.64], R57 ;  /* 0x000000390800798e */ /* 0x0009e2000c10e786 */
[----:B------:R-:W-:Y:S03]  /*5e60*/  IMAD.IADD R0, R211, 0x1, R0 ;  /* 0x00000001d3007824 */ /* 0x000fe600078e0200 */
        /* <DEDUP_REMOVED lines=17> */
[CC--:B--2---:R-:W-:Y:S01]  /*5f80*/  LEA R6, P2, R231.reuse, R204.reuse, 0x2 ;  /* 0x000000cce7067211 */ /* 0x0c4fe200078410ff */
[----:B------:R-:W-:Y:S03]  /*5f90*/  LDSM.16.MT88.4 R16, [R184+0x2000] ;  /* 0x00200000b810783b */ /* 0x000fe60000004200 */
[-C--:B------:R-:W-:Y:S01]  /*5fa0*/  LEA.HI.X.SX32 R7, R231, R205.reuse, 0x2, P2 ;  /* 0x000000cde7077211 */ /* 0x080fe200010f16ff */
[----:B------:R1:W-:Y:S01]  /*5fb0*/  RED.E.ADD.F32.FTZ.RN.STRONG.GPU [R4.64], R66 ;  /* 0x000000420400798e */ /* 0x0003e2000c10e786 */
[CC--:B---3--:R-:W-:Y:S03]  /*5fc0*/  LEA R2, P0, R237.reuse, R204.reuse, 0x2 ;  /* 0x000000cced027211 */ /* 0x0c8fe600078010ff */
[----:B------:R-:W-:Y:S01]  /*5fd0*/  RED.E.ADD.F32.FTZ.RN.STRONG.GPU [R10.64], R67 ;  /* 0x000000430a00798e */ /* 0x000fe2000c10e786 */
[-C--:B------:R-:W-:Y:S03]  /*5fe0*/  LEA.HI.X.SX32 R3, R237, R205.reuse, 0x2, P0 ;  /* 0x000000cded037211 */ /* 0x080fe600000f16ff */
[----:B------:R-:W-:Y:S01]  /*5ff0*/  RED.E.ADD.F32.FTZ.RN.STRONG.GPU [R8.64], R60 ;  /* 0x0000003c0800798e */ /* 0x000fe2000c10e786 */
[----:B------:R-:W-:Y:S02]  /*6000*/  ISETP.NE.U32.AND P0, PT, R0, 0x1, PT ;  /* 0x000000010000780c */ /* 0x000fe40003f05070 */
[----:B------:R-:W-:Y:S01]  /*6010*/  @P5 IADD3 R0, P2, R226, -0x100, RZ ;  /* 0xffffff00e2005810 */ /* 0x000fe20007f5e0ff */
[----:B------:R-:W-:Y:S04]  /*6020*/  RED.E.ADD.F32.FTZ.RN.STRONG.GPU [R6.64], R61 ;  /* 0x0000003d0600798e */ /* 0x000fe8000c10e786 */
[----:B------:R-:W-:Y:S01]  /*6030*/  LDSM.16.MT88.4 R8, [R184] ;  /* 0x00000000b808783b */ /* 0x000fe20000004200 */
[----:B------:R-:W-:Y:S01]  /*6040*/  @P5 IMAD.MOV.U32 R226, RZ, RZ, R0 ;  /* 0x000000ffffe25224 */ /* 0x000fe200078e0000 */
[C---:B------:R-:W-:Y:S02]  /*6050*/  IADD3 R0, R184.reuse, -0x4000, RZ ;  /* 0xffffc000b8007810 */ /* 0x040fe40007ffe0ff */
[----:B------:R-:W-:Y:S02]  /*6060*/  LDSM.16.MT88.4 R64, [R185+0x10800] ;  /* 0x01080000b940783b */ /* 0x000fe40000004200 */
        /* <DEDUP_REMOVED lines=55> */
[----:B------:R-:W2:Y:S04]  /*63e0*/  LDL R170, [R1+0xc] ;  /* 0x00000c0001aa7983 */ /* 0x000ea80000100800 */
        /* <DEDUP_REMOVED lines=117> */
.L_x_125:
        /* <DEDUP_REMOVED lines=15> */
.L_x_126:
[----:B------:R-:W2:Y:S04]  /*6c30*/  LDL R0, [R1+0x18] ;  /* 0x0000180001007983 */ /* 0x000ea80000100800 */
[----:B------:R-:W3:Y:S01]  /*6c40*/  LDL.64 R52, [R1] ;  /* 0x0000000001347983 */ /* 0x000ee20000100a00 */
[C---:B------:R-:W-:Y:S01]  /*6c50*/  IMAD.SHL.U32 R10, R236.reuse, 0x40, RZ ;  /* 0x00000040ec0a7824 */ /* 0x040fe200078e00ff */
[--C-:B------:R-:W-:Y:S01]  /*6c60*/  SHF.R.S32.HI R3, RZ, 0x1f, R216.reuse ;  /* 0x0000001fff037819 */ /* 0x100fe200000114d8 */
[----:B------:R-:W-:Y:S01]  /*6c70*/  IMAD.MOV.U32 R2, RZ, RZ, R216 ;  /* 0x000000ffff027224 */ /* 0x000fe200078e00d8 */
[----:B------:R-:W1:Y:S01]  /*6c80*/  S2R R11, SR_TID.X ;  /* 0x00000000000b7919 */ /* 0x000e620000002100 */
[----:B------:R-:W-:Y:S01]  /*6c90*/  IMAD R20, R236, -0x40, R227 ;  /* 0xffffffc0ec147824 */ /* 0x000fe200078e02e3 */
[----:B------:R-:W-:Y:S01]  /*6ca0*/  SHF.R.S32.HI R22, RZ, 0x1f, R10 ;  /* 0x0000001fff167819 */ /* 0x000fe2000001140a */
[----:B------:R-:W-:Y:S01]  /*6cb0*/  IMAD.WIDE.U32 R4, R10, c[0x0][0x3a0], R2 ;  /* 0x0000e8000a047a25 */ /* 0x000fe200078e0002 */
[----:B------:R-:W-:Y:S01]  /*6cc0*/  BSSY B0, `(.L_x_127) ;  /* 0x0000027000007945 */ /* 0x000fe20003800000 */
[----:B------:R-:W-:Y:S01]  /*6cd0*/  IADD3 R21, R216, 0x40, RZ ;  /* 0x00000040d8157810 */ /* 0x000fe20007ffe0ff */
[----:B------:R-:W-:Y:S02]  /*6ce0*/  BAR.SYNC.DEFER_BLOCKING 0x0 ;  /* 0x0000000000007b1d */ /* 0x000fe40000010000 */
[----:B------:R-:W-:-:S02]  /*6cf0*/  IADD3 R4, P0, R6, R4, RZ ;  /* 0x0000000406047210 */ /* 0x000fc40007f1e0ff */
[----:B-1----:R-:W-:-:S04]  /*6d00*/  SHF.R.S32.HI R7, RZ, 0x1f, R11 ;  /* 0x0000001fff077819 */ /* 0x002fc8000001140b */
[----:B------:R-:W-:Y:S01]  /*6d10*/  LEA.HI R7, R7, R11, RZ, 0x3 ;  /* 0x0000000b07077211 */ /* 0x000fe200078f18ff */
[----:B--2---:R-:W-:Y:S02]  /*6d20*/  IMAD.SHL.U32 R8, R0, 0x2, RZ ;  /* 0x0000000200087824 */ /* 0x004fe400078e00ff */
[----:B------:R-:W-:Y:S01]  /*6d30*/  IMAD R0, R22, c[0x0][0x3a0], RZ ;  /* 0x0000e80016007a24 */ /* 0x000fe200078e02ff */
[----:B---3--:R-:W-:Y:S02]  /*6d40*/  SHF.R.S32.HI R23, RZ, 0x1f, R52 ;  /* 0x0000001fff177819 */ /* 0x008fe40000011434 */
[----:B------:R1:W2:Y:S01]  /*6d50*/  LDS.128 R32, [R8+0xd000] ;  /* 0x00d0000008207984 */ /* 0x0002a20000000c00 */
[----:B------:R-:W-:-:S03]  /*6d60*/  IMAD R0, R10, c[0x0][0x3a4], R0 ;  /* 0x0000e9000a007a24 */ /* 0x000fc600078e0200 */
[----:B------:R1:W3:Y:S01]  /*6d70*/  LDS.128 R28, [R8+0xf000] ;  /* 0x00f00000081c7984 */ /* 0x0002e20000000c00 */
[----:B------:R-:W-:Y:S01]  /*6d80*/  IMAD R6, R23, c[0x0][0x3b8], RZ ;  /* 0x0000ee0017067a24 */ /* 0x000fe200078e02ff */
[----:B------:R-:W-:Y:S02]  /*6d90*/  IADD3.X R5, R9, R5, R0, P0, !PT ;  /* 0x0000000509057210 */ /* 0x000fe400007fe400 */
[----:B------:R1:W4:Y:S01]  /*6da0*/  LDS.128 R40, [R8+0x10000] ;  /* 0x0100000008287984 */ /* 0x0003220000000c00 */
[----:B------:R-:W-:Y:S01]  /*6db0*/  SHF.R.S32.HI R0, RZ, 0x3, R7 ;  /* 0x00000003ff007819 */ /* 0x000fe20000011407 */
[----:B------:R-:W-:Y:S02]  /*6dc0*/  IMAD R6, R52, c[0x0][0x3bc], R6 ;  /* 0x0000ef0034067a24 */ /* 0x000fe400078e0206 */
[----:B------:R1:W1:Y:S01]  /*6dd0*/  LDS.128 R48, [R8+0x11000] ;  /* 0x0110000008307984 */ /* 0x0002620000000c00 */
[----:B------:R-:W-:Y:S01]  /*6de0*/  ISETP.GE.AND P3, PT, R0, R20, PT ;  /* 0x000000140000720c */ /* 0x000fe20003f66270 */
[----:B------:R-:W-:Y:S01]  /*6df0*/  IMAD.WIDE.U32 R4, R52, c[0x0][0x3b8], R4 ;  /* 0x0000ee0034047a25 */ /* 0x000fe200078e0004 */
[----:B------:R-:W-:Y:S01]  /*6e00*/  SHF.R.S32.HI R27, RZ, 0x1f, R0 ;  /* 0x0000001fff1b7819 */ /* 0x000fe20000011400 */
[----:B------:R1:W1:Y:S02]  /*6e10*/  LDS.128 R36, [R8+0x12000] ;  /* 0x0120000008247984 */ /* 0x0002640000000c00 */
[----:B------:R-:W-:-:S02]  /*6e20*/  IMAD.IADD R11, R6, 0x1, R5 ;  /* 0x00000001060b7824 */ /* 0x000fc400078e0205 */
[----:B------:R1:W1:Y:S06]  /*6e30*/  LDS.128 R44, [R8+0x13000] ;  /* 0x01300000082c7984 */ /* 0x00026c0000000c00 */
[----:B------:R-:W-:Y:S05]  /*6e40*/  @P3 BRA `(.L_x_128) ;  /* 0x000000e000003947 */ /* 0x000fea0003800000 */
[----:B------:R-:W-:Y:S01]  /*6e50*/  ISETP.GE.AND P1, PT, R216, c[0x0][0x220], PT ;  /* 0x00008800d8007a0c */ /* 0x000fe20003f26270 */
[----:B------:R-:W-:Y:S01]  /*6e60*/  LDS.128 R16, [R8+0xe000] ;  /* 0x00e0000008107984 */ /* 0x000fe20000000c00 */
[----:B------:R-:W-:Y:S01]  /*6e70*/  MOV R7, R11 ;  /* 0x0000000b00077202 */ /* 0x000fe20000000f00 */
[----:B------:R-:W-:Y:S01]  /*6e80*/  IMAD.MOV.U32 R6, RZ, RZ, R4 ;  /* 0x000000ffff067224 */ /* 0x000fe200078e0004 */
[----:B------:R-:W-:Y:S01]  /*6e90*/  ISETP.GE.AND P0, PT, R21, c[0x0][0x220], PT ;  /* 0x0000880015007a0c */ /* 0x000fe20003f06270 */
[----:B------:R-:W-:-:S08]  /*6ea0*/  IMAD R26, R27, c[0x0][0x3a0], RZ ;  /* 0x0000e8001b1a7a24 */ /* 0x000fd000078e02ff */
[----:B------:R4:W3:Y:S02]  /*6eb0*/  @!P1 LDS.128 R12, [R8+0xc000] ;  /* 0x00c00000080c9984 */ /* 0x0008e40000000c00 */
[----:B-1--4-:R-:W-:-:S04]  /*6ec0*/  IMAD.WIDE.U32 R8, R0, c[0x0][0x3a0], R6 ;  /* 0x0000e80000087a25 */ /* 0x012fc800078e0006 */
[----:B------:R-:W-:-:S04]  /*6ed0*/  IMAD R6, R0, c[0x0][0x3a4], R26 ;  /* 0x0000e90000067a24 */ /* 0x000fc800078e021a */
[----:B------:R-:W-:Y:S01]  /*6ee0*/  IMAD.IADD R7, R6, 0x1, R9 ;  /* 0x0000000106077824 */ /* 0x000fe200078e0209 */
[----:B------:R-:W-:-:S04]  /*6ef0*/  LEA R6, P2, R8, c[0x0][0x340], 0x1 ;  /* 0x0000d00008067a11 */ /* 0x000fc800078408ff */
[----:B------:R-:W-:-:S05]  /*6f00*/  LEA.HI.X R7, R8, c[0x0][0x344], R7, 0x1, P2 ;  /* 0x0000d10008077a11 */ /* 0x000fca00010f0c07 */
[----:B---3--:R1:W-:Y:S04]  /*6f10*/  @!P1 STG.E.128 [R6.64], R12 ;  /* 0x0000000c06009986 */ /* 0x0083e8000c101d06 */
[----:B------:R1:W-:Y:S02]  /*6f20*/  @!P0 STG.E.128 [R6.64+0x80], R16 ;  /* 0x0000801006008986 */ /* 0x0003e4000c101d06 */
.L_x_128:
[----:B------:R-:W-:Y:S05]  /*6f30*/  BSYNC B0 ;  /* 0x0000000000007941 */ /* 0x000fea0003800000 */
.L_x_127:
[----:B-1----:R-:W-:Y:S01]  /*6f40*/  IADD3 R6, R0, 0x20, RZ ;  /* 0x0000002000067810 */ /* 0x002fe20007ffe0ff */
[----:B------:R-:W-:Y:S03]  /*6f50*/  BSSY B0, `(.L_x_129) ;  /* 0x0000011000007945 */ /* 0x000fe60003800000 */
[----:B------:R-:W-:-:S13]  /*6f60*/  ISETP.GE.AND P2, PT, R6, R20, PT ;  /* 0x000000140600720c */ /* 0x000fda0003f46270 */
[----:B------:R-:W-:Y:S05]  /*6f70*/  @P2 BRA `(.L_x_130) ;  /* 0x000000e000002947 */ /* 0x000fea0003800000 */
[----:B------:R-:W-:Y:S02]  /*6f80*/  IADD3 R5, P0, R0, 0x20, RZ ;  /* 0x0000002000057810 */ /* 0x000fe40007f1e0ff */
[----:B------:R-:W-:Y:S02]  /*6f90*/  MOV R7, R11 ;  /* 0x0000000b00077202 */ /* 0x000fe40000000f00 */
[----:B------:R-:W-:Y:S01]  /*6fa0*/  ISETP.GE.AND P1, PT, R216, c[0x0][0x220], PT ;  /* 0x00008800d8007a0c */ /* 0x000fe20003f26270 */
[----:B------:R-:W-:Y:S01]  /*6fb0*/  IMAD.X R6, RZ, RZ, R27, P0 ;  /* 0x000000ffff067224 */ /* 0x000fe200000e061b */
[----:B------:R-:W-:-:S03]  /*6fc0*/  ISETP.GE.AND P0, PT, R21, c[0x0][0x220], PT ;  /* 0x0000880015007a0c */ /* 0x000fc60003f06270 */
[----:B------:R-:W-:Y:S02]  /*6fd0*/  IMAD R8, R6, c[0x0][0x3a0], RZ ;  /* 0x0000e80006087a24 */ /* 0x000fe400078e02ff */
[----:B------:R-:W-:-:S04]  /*6fe0*/  IMAD.MOV.U32 R6, RZ, RZ, R4 ;  /* 0x000000ffff067224 */ /* 0x000fc800078e0004 */
[----:B------:R-:W-:-:S04]  /*6ff0*/  IMAD.WIDE.U32 R6, R5, c[0x0][0x3a0], R6 ;  /* 0x0000e80005067a25 */ /* 0x000fc800078e0006 */
[----:B------:R-:W-:Y:S01]  /*7000*/  IMAD R5, R5, c[0x0][0x3a4], R8 ;  /* 0x0000e90005057a24 */ /* 0x000fe200078e0208 */
[----:B------:R-:W-:-:S03]  /*7010*/  LEA R4, P4, R6, c[0x0][0x340], 0x1 ;  /* 0x0000d00006047a11 */ /* 0x000fc600078808ff */
[----:B------:R-:W-:-:S05]  /*7020*/  IMAD.IADD R5, R5, 0x1, R7 ;  /* 0x0000000105057824 */ /* 0x000fca00078e0207 */
[----:B------:R-:W-:-:S05]  /*7030*/  LEA.HI.X R5, R6, c[0x0][0x344], R5, 0x1, P4 ;  /* 0x0000d10006057a11 */ /* 0x000fca00020f0c05 */
[----:B--2---:R1:W-:Y:S04]  /*7040*/  @!P1 STG.E.128 [R4.64], R32 ;  /* 0x0000002004009986 */ /* 0x0043e8000c101d06 */
[----:B---3--:R1:W-:Y:S02]  /*7050*/  @!P0 STG.E.128 [R4.64+0x80], R28 ;  /* 0x0000801c04008986 */ /* 0x0083e4000c101d06 */
.L_x_130:
[----:B------:R-:W-:Y:S05]  /*7060*/  BSYNC B0 ;  /* 0x0000000000007941 */ /* 0x000fea0003800000 */
.L_x_129:
        /* <DEDUP_REMOVED lines=12> */
[----:B------:R-:W-:Y:S01]  /*7130*/  IMAD.MOV.U32 R4, RZ, RZ, R2 ;  /* 0x000000ffff047224 */ /* 0x000fe200078e0002 */
[----:B------:R-:W-:Y:S01]  /*7140*/  ISETP.GE.AND P1, PT, R216, c[0x0][0x220], PT ;  /* 0x00008800d8007a0c */ /* 0x000fe20003f26270 */
[----:B------:R-:W-:Y:S01]  /*7150*/  IMAD R9, R27, c[0x0][0x3a8], RZ ;  /* 0x0000ea001b097a24 */ /* 0x000fe200078e02ff */
[----:B------:R-:W-:Y:S01]  /*7160*/  ISETP.GE.AND P0, PT, R21, c[0x0][0x220], PT ;  /* 0x0000880015007a0c */ /* 0x000fe20003f06270 */
[----:B------:R-:W-:-:S04]  /*7170*/  IMAD.WIDE.U32 R6, R0, c[0x0][0x3a8], R4 ;  /* 0x0000ea0000067a25 */ /* 0x000fc800078e0004 */
[----:B------:R-:W-:-:S04]  /*7180*/  IMAD R4, R0, c[0x0][0x3ac], R9 ;  /* 0x0000eb0000047a24 */ /* 0x000fc800078e0209 */
[----:B------:R-:W-:Y:S01]  /*7190*/  IMAD.IADD R5, R4, 0x1, R7 ;  /* 0x0000000104057824 */ /* 0x000fe200078e0207 */
[----:B------:R-:W-:-:S04]  /*71a0*/  LEA R4, P3, R6, c[0x0][0x348], 0x1 ;  /* 0x0000d20006047a11 */ /* 0x000fc800078608ff */
[----:B------:R-:W-:-:S05]  /*71b0*/  LEA.HI.X R5, R6, c[0x0][0x34c], R5, 0x1, P3 ;  /* 0x0000d30006057a11 */ /* 0x000fca00018f0c05 */
[----:B----4-:R1:W-:Y:S04]  /*71c0*/  @!P1 STG.E.128 [R4.64], R40 ;  /* 0x0000002804009986 */ /* 0x0103e8000c101d06 */
[----:B------:R1:W-:Y:S02]  /*71d0*/  @!P0 STG.E.128 [R4.64+0x80], R36 ;  /* 0x0000802404008986 */ /* 0x0003e4000c101d06 */
.L_x_132:
[----:B------:R-:W-:Y:S05]  /*71e0*/  BSYNC B0 ;  /* 0x0000000000007941 */ /* 0x000fea0003800000 */
.L_x_131:
        /* <DEDUP_REMOVED lines=14> */
.L_x_103:
[----:B------:R-:W-:Y:S05]  /*72d0*/  BSYNC B1 ;  /* 0x0000000000017941 */ /* 0x000fea0003800000 */
.L_x_89:
        /* <DEDUP_REMOVED lines=9> */
.L_x_133:
[----:B------:R-:W-:Y:S05]  /*7370*/  EXIT ;  /* 0x000000000000794d */ /* 0x000fea0003800000 */
.L_x_135:
        /* <DEDUP_REMOVED lines=16> */
.L_x_1065:


//--------------------- .text._ZN5flash44flash_bwd_dq_dk_dv_loop_seqk_parallel_kernelI23Flash_bwd_kernel_traitsILi128ELi64ELi128ELi8ELi2ELi4ELi2ELb0ELb0EN7cutlass6half_tE19Flash_kernel_traitsILi128ELi64ELi128ELi8ES3_EELb0ELb1ELb0ELb0ELb0ELb0ELb0EEEvNS_16Flash_bwd_paramsE --------------------------
	.section	.text._ZN5flash44flash_bwd_dq_dk_dv_loop_seqk_parallel_kernelI23Flash_bwd_kernel_traitsILi128ELi64ELi128ELi8ELi2ELi4ELi2ELb0ELb0EN7cutlass6half_tE19Flash_kernel_traitsILi128ELi64ELi128ELi8ES3_EELb0ELb1ELb0ELb0ELb0ELb0ELb0EEEvNS_16Flash_bwd_paramsE,"ax",@progbits
	.sectioninfo	@"SHI_REGISTERS=255"
	.align	128
        .global         _ZN5flash44flash_bwd_dq_dk_dv_loop_seqk_parallel_kernelI23Flash_bwd_kernel_traitsILi128ELi64ELi128ELi8ELi2ELi4ELi2ELb0ELb0EN7cutlass6half_tE19Flash_kernel_traitsILi128ELi64ELi128ELi8ES3_EELb0ELb1ELb0ELb0ELb0ELb0ELb0EEEvNS_16Flash_bwd_paramsE
        .type           _ZN5flash44flash_bwd_dq_dk_dv_loop_seqk_parallel_kernelI23Flash_bwd_kernel_traitsILi128ELi64ELi128ELi8ELi2ELi4ELi2ELb0ELb0EN7cutlass6half_tE19Flash_kernel_traitsILi128ELi64ELi128ELi8ES3_EELb0ELb1ELb0ELb0ELb0ELb0ELb0EEEvNS_16Flash_bwd_paramsE,@function
        .size           _ZN5flash44flash_bwd_dq_dk_dv_loop_seqk_parallel_kernelI23Flash_bwd_kernel_traitsILi128ELi64ELi128ELi8ELi2ELi4ELi2ELb0ELb0EN7cutlass6half_tE19Flash_kernel_traitsILi128ELi64ELi128ELi8ES3_EELb0ELb1ELb0ELb0ELb0ELb0ELb0EEEvNS_16Flash_bwd_paramsE,(.L_x_1066 - _ZN5flash44flash_bwd_dq_dk_dv_loop_seqk_parallel_kernelI23Flash_bwd_kernel_traitsILi128ELi64ELi128ELi8ELi2ELi4ELi2ELb0ELb0EN7cutlass6half_tE19Flash_kernel_traitsILi128ELi64ELi128ELi8ES3_EELb0ELb1ELb0ELb0ELb0ELb0ELb0EEEvNS_16Flash_bwd_paramsE)
        .other          _ZN5flash44flash_bwd_dq_dk_dv_loop_seqk_parallel_kernelI23Flash_bwd_kernel_traitsILi128ELi64ELi128ELi8ELi2ELi4ELi2ELb0ELb0EN7cutlass6half_tE19Flash_kernel_traitsILi128ELi64ELi128ELi8ES3_EELb0ELb1ELb0ELb0ELb0ELb0ELb0EEEvNS_16Flash_bwd_paramsE,@"STO_CUDA_ENTRY STV_DEFAULT"
_ZN5flash44flash_bwd_dq_dk_dv_loop_seqk_parallel_kernelI23Flash_bwd_kernel_traitsILi128ELi64ELi128ELi8ELi2ELi4ELi2ELb0ELb0EN7cutlass6half_tE19Flash_kernel_traitsILi128ELi64ELi128ELi8ES3_EELb0ELb1ELb0ELb0ELb0ELb0ELb0EEEvNS_16Flash_bwd_paramsE:
.text._ZN5flash44flash_bwd_dq_dk_dv_loop_seqk_parallel_kernelI23Flash_bwd_kernel_traitsILi128ELi64ELi128ELi8ELi2ELi4ELi2ELb0ELb0EN7cutlass6half_tE19Flash_kernel_traitsILi128ELi64ELi128ELi8ES3_EELb0ELb1ELb0ELb0ELb0ELb0ELb0EEEvNS_16Flash_bwd_paramsE:
[----:B------:R-:W-:Y:S02]  /*0000*/  MOV R1, c[0x0][0x28] ;  /* 0x00000a0000017a02 */ /* 0x000fe40000000f00 */
[----:B------:R-:W1:Y:S01]  /*0010*/  S2UR UR20, SR_CTAID.X ;  /* 0x00000000001479c3 */ /* 0x000e620000002500 */
[----:B------:R-:W-:Y:S01]  /*0020*/  ULDC UR4, c[0x0][0x218] ;  /* 0x0000860000047ab9 */ /* 0x000fe20000000800 */
[----:B------:R-:W-:Y:S01]  /*0030*/  IADD3 R1, R1, -0x30, RZ ;  /* 0xffffffd001017810 */ /* 0x000fe20007ffe0ff */
[----:B------:R-:W-:-:S04]  /*0040*/  UIADD3 UR5, UR4, 0x7f, URZ ;  /* 0x0000007f04057890 */ /* 0x000fc8000fffe03f */
[----:B------:R-:W-:-:S04]  /*0050*/  USHF.R.S32.HI UR4, URZ, 0x1f, UR5 ;  /* 0x0000001f3f047899 */ /* 0x000fc80008011405 */
[----:B------:R-:W-:-:S04]  /*0060*/  ULEA.HI UR4, UR4, UR5, URZ, 0x7 ;  /* 0x0000000504047291 */ /* 0x000fc8000f8f383f */
[----:B------:R-:W-:-:S04]  /*0070*/  USHF.R.S32.HI UR4, URZ, 0x7, UR4 ;  /* 0x000000073f047899 */ /* 0x000fc80008011404 */
[----:B-1----:R-:W-:-:S06]  /*0080*/  UISETP.GE.AND UP0, UPT, UR20, UR4, UPT ;  /* 0x000000041400728c */ /* 0x002fcc000bf06270 */
[----:B------:R-:W-:-:S13]  /*0090*/  PLOP3.LUT P0, PT, PT, PT, UP0, 0x80, 0x0 ;  /* 0x000000000000781c */ /* 0x000fda0003f0f008 */
[----:B------:R-:W-:Y:S05]  /*00a0*/  @P0 EXIT ;  /* 0x000000000000094d */ /* 0x000fea0003800000 */
[----:B------:R-:W1:Y:S01]  /*00b0*/  S2R R13, SR_TID.X ;  /* 0x00000000000d7919 */ /* 0x000e620000002100 */
[----:B------:R-:W2:Y:S01]  /*00c0*/  S2UR UR33, SR_CTAID.Y ;  /* 0x00000000002179c3 */ /* 0x000ea20000002600 */
[----:B------:R-:W-:Y:S01]  /*00d0*/  ULDC UR14, c[0x0][0x224] ;  /* 0x00008900000e7ab9 */ /* 0x000fe20000000800 */
[----:B------:R-:W-:Y:S01]  /*00e0*/  IMAD.MOV.U32 R226, RZ, RZ, -0x10 ;  /* 0xfffffff0ffe27424 */ /* 0x000fe200078e00ff */
[----:B------:R-:W-:Y:S02]  /*00f0*/  USHF.R.S32.HI UR5, URZ, 0x1f, UR14 ;  /* 0x0000001f3f057899 */ /* 0x000fe4000801140e */
[----:B------:R-:W-:Y:S02]  /*0100*/  ULDC.U8 UR7, c[0x0][0x328] ;  /* 0x0000ca0000077ab9 */ /* 0x000fe40000000000 */
[----:B------:R-:W-:Y:S01]  /*0110*/  UISETP.NE.AND UP5, UPT, UR7, URZ, UPT ;  /* 0x0000003f0700728c */ /* 0x000fe2000bfa5270 */
[----:B------:R-:W3:Y:S01]  /*0120*/  S2UR UR35, SR_CTAID.Z ;  /* 0x00000000002379c3 */ /* 0x000ee20000002700 */
[----:B------:R-:W-:-:S02]  /*0130*/  ULDC UR46, c[0x0][0x22c] ;  /* 0x00008b00002e7ab9 */ /* 0x000fc40000000800 */
[----:B------:R-:W-:Y:S02]  /*0140*/  ULDC UR36, c[0x0][0x1c0] ;  /* 0x0000700000247ab9 */ /* 0x000fe40000000800 */
[----:B------:R-:W-:Y:S02]  /*0150*/  ULDC UR10, c[0x0][0x1c0] ;  /* 0x00007000000a7ab9 */ /* 0x000fe40000000800 */
[----:B------:R-:W-:Y:S01]  /*0160*/  UIMAD.WIDE UR36, UR46, UR36, URZ ;  /* 0x000000242e2472a5 */ /* 0x000fe2000f8e023f */
[----:B------:R-:W4:Y:S01]  /*0170*/  S2UR UR60, SR_CTAID.X ;  /* 0x00000000003c79c3 */ /* 0x000f220000002500 */
[----:B------:R-:W-:Y:S02]  /*0180*/  UMOV UR6, 0x80 ;  /* 0x0000008000067882 */ /* 0x000fe40000000000 */
[----:B------:R-:W-:Y:S02]  /*0190*/  ULDC UR4, c[0x0][0x210] ;  /* 0x0000840000047ab9 */ /* 0x000fe40000000800 */
[----:B------:R-:W-:Y:S01]  /*01a0*/  ULDC UR55, c[0x0][0x234] ;  /* 0x00008d0000377ab9 */ /* 0x000fe20000000800 */
[----:B-1----:R-:W-:Y:S01]  /*01b0*/  SHF.R.S32.HI R12, RZ, 0x1f, R13 ;  /* 0x0000001fff0c7819 */ /* 0x002fe2000001140d */
[----:B--2---:R-:W-:-:S02]  /*01c0*/  UIMAD.WIDE.U32 UR44, UR33, UR14, URZ ;  /* 0x0000000e212c72a5 */ /* 0x004fc4000f8e003f */
[----:B------:R-:W-:Y:S01]  /*01d0*/  USHF.L.U32 UR14, UR33, 0x7, URZ ;  /* 0x00000007210e7899 */ /* 0x000fe2000800063f */
[CC--:B------:R-:W-:Y:S01]  /*01e0*/  LEA.HI R4, R12.reuse, R13.reuse, RZ, 0x5 ;  /* 0x0000000d0c047211 */ /* 0x0c0fe200078f28ff */
[----:B------:R-:W-:Y:S01]  /*01f0*/  ULDC UR11, c[0x0][0x1c0] ;  /* 0x00007000000b7ab9 */ /* 0x000fe20000000800 */
[----:B------:R-:W-:Y:S01]  /*0200*/  LEA.HI R8, R12, R13, RZ, 0x4 ;  /* 0x0000000d0c087211 */ /* 0x000fe200078f20ff */
[----:B------:R-:W-:Y:S01]  /*0210*/  ULDC UR9, c[0x0][0x1c0] ;  /* 0x0000700000097ab9 */ /* 0x000fe20000000800 */
[--C-:B------:R-:W-:Y:S01]  /*0220*/  SHF.R.S32.HI R5, RZ, 0x5, R4.reuse ;  /* 0x00000005ff057819 */ /* 0x100fe20000011404 */
[----:B---3--:R-:W-:Y:S01]  /*0230*/  UIMAD UR47, UR35, UR46, URZ ;  /* 0x0000002e232f72a4 */ /* 0x008fe2000f8e023f */
[----:B------:R-:W-:Y:S01]  /*0240*/  SHF.R.S32.HI R0, RZ, 0x1f, R4 ;  /* 0x0000001fff007819 */ /* 0x000fe20000011404 */
[----:B------:R-:W-:Y:S01]  /*0250*/  UIMAD UR46, UR46, UR10, URZ ;  /* 0x0000000a2e2e72a4 */ /* 0x000fe2000f8e023f */
[-C--:B------:R-:W-:Y:S01]  /*0260*/  LEA.HI R2, R4, R5.reuse, RZ, 0x1 ;  /* 0x0000000504027211 */ /* 0x080fe200078f08ff */
[----:B------:R-:W-:Y:S01]  /*0270*/  UIMAD UR55, UR6, UR4, UR55 ;  /* 0x00000004063772a4 */ /* 0x000fe2000f8e0237 */
[----:B------:R-:W-:Y:S01]  /*0280*/  LEA.HI R0, R0, R5, RZ, 0x2 ;  /* 0x0000000500007211 */ /* 0x000fe200078f10ff */
[----:B------:R-:W-:Y:S01]  /*0290*/  UIMAD UR52, UR5, UR33, URZ ;  /* 0x00000021053472a4 */ /* 0x000fe2000f8e023f */
[----:B------:R-:W-:Y:S01]  /*02a0*/  SHF.R.S32.HI R6, RZ, 0x4, R8 ;  /* 0x00000004ff067819 */ /* 0x000fe20000011408 */
[----:B------:R-:W-:Y:S01]  /*02b0*/  UIMAD UR4, UR33, UR9, UR35 ;  /* 0x00000009210472a4 */ /* 0x000fe2000f8e0223 */
[----:B------:R-:W-:Y:S01]  /*02c0*/  LOP3.LUT R0, R0, 0xfffffffc, RZ, 0xc0, !PT ;  /* 0xfffffffc00007812 */ /* 0x000fe200078ec0ff */
[----:B------:R-:W-:Y:S01]  /*02d0*/  @!UP5 UIMAD UR5, UR33, UR11, UR35 ;  /* 0x0000000b2105d2a4 */ /* 0x000fe2000f8e0223 */
[----:B------:R-:W-:Y:S01]  /*02e0*/  LOP3.LUT R2, R2, 0xfffffffe, RZ, 0xc0, !PT ;  /* 0xfffffffe02027812 */ /* 0x000fe200078ec0ff */
[----:B------:R-:W-:Y:S01]  /*02f0*/  USHF.L.U32 UR41, UR46, 0x6, URZ ;  /* 0x000000062e297899 */ /* 0x000fe2000800063f */
[----:B------:R-:W-:Y:S01]  /*0300*/  LEA.HI R3, R8, R6, RZ, 0x1 ;  /* 0x0000000608037211 */ /* 0x000fe200078f08ff */
[C---:B------:R-:W-:Y:S01]  /*0310*/  IMAD.IADD R10, R5.reuse, 0x1, -R0 ;  /* 0x00000001050a7824 */ /* 0x040fe200078e0a00 */
[----:B------:R-:W-:Y:S01]  /*0320*/  LEA.HI R16, R12, R13, RZ, 0x2 ;  /* 0x0000000d0c107211 */ /* 0x000fe200078f10ff */
[----:B------:R-:W-:Y:S01]  /*0330*/  IMAD.IADD R220, R5, 0x1, -R2 ;  /* 0x0000000105dc7824 */ /* 0x000fe200078e0a02 */
[----:B------:R-:W-:Y:S01]  /*0340*/  LOP3.LUT R0, R3, 0xfffffffe, RZ, 0xc0, !PT ;  /* 0xfffffffe03007812 */ /* 0x000fe200078ec0ff */
[----:B------:R-:W-:Y:S01]  /*0350*/  ULDC UR49, c[0x0][0x214] ;  /* 0x0000850000317ab9 */ /* 0x000fe20000000800 */
[--C-:B------:R-:W-:Y:S01]  /*0360*/  SHF.R.S32.HI R5, RZ, 0x2, R16.reuse ;  /* 0x00000002ff057819 */ /* 0x100fe20000011410 */
[----:B------:R-:W-:Y:S01]  /*0370*/  ULDC UR56, c[0x0][0x1c8] ;  /* 0x0000720000387ab9 */ /* 0x000fe20000000800 */
[----:B------:R-:W-:Y:S01]  /*0380*/  SHF.R.S32.HI R2, RZ, 0x1f, R16 ;  /* 0x0000001fff027819 */ /* 0x000fe20000011410 */
[----:B------:R-:W-:Y:S01]  /*0390*/  IMAD.IADD R9, R6, 0x1, -R0 ;  /* 0x0000000106097824 */ /* 0x000fe200078e0a00 */
[----:B------:R-:W-:Y:S01]  /*03a0*/  LOP3.LUT R3, R4, 0xffffffe0, RZ, 0xc0, !PT ;  /* 0xffffffe004037812 */ /* 0x000fe200078ec0ff */
[----:B------:R-:W-:Y:S01]  /*03b0*/  ULDC.U8 UR8, c[0x0][0x3d0] ;  /* 0x0000f40000087ab9 */ /* 0x000fe20000000000 */
[----:B------:R-:W-:Y:S01]  /*03c0*/  LEA.HI R0, R2, R5, RZ, 0x3 ;  /* 0x0000000502007211 */ /* 0x000fe200078f18ff */
[----:B------:R-:W-:Y:S01]  /*03d0*/  ULDC UR50, c[0x0][0x224] ;  /* 0x0000890000327ab9 */ /* 0x000fe20000000800 */
[----:B------:R-:W-:Y:S01]  /*03e0*/  LEA.HI R6, R12, R13, RZ, 0x3 ;  /* 0x0000000d0c067211 */ /* 0x000fe200078f18ff */
[----:B------:R-:W-:Y:S01]  /*03f0*/  @UP5 UIMAD UR54, UR33, UR49, URZ ;  /* 0x00000031213652a4 */ /* 0x000fe2000f8e023f */
[----:B------:R-:W-:Y:S01]  /*0400*/  LOP3.LUT R2, R0, 0xfffffff8, RZ, 0xc0, !PT ;  /* 0xfffffff800027812 */ /* 0x000fe200078ec0ff */
[----:B------:R-:W-:Y:S01]  /*0410*/  IMAD.IADD R0, R13, 0x1, -R3 ;  /* 0x000000010d007824 */ /* 0x000fe200078e0a03 */
[----:B------:R-:W-:Y:S01]  /*0420*/  LOP3.LUT R4, R6, 0xfffffff8, RZ, 0xc0, !PT ;  /* 0xfffffff806047812 */ /* 0x000fe200078ec0ff */
[----:B------:R-:W-:-:S02]  /*0430*/  ULDC.64 UR12, c[0x0][0x118] ;  /* 0x00004600000c7ab9 */ /* 0x000fc40000000a00 */
[----:B------:R-:W-:Y:S01]  /*0440*/  IMAD.IADD R7, R5, 0x1, -R2 ;  /* 0x0000000105077824 */ /* 0x000fe200078e0a02 */
[----:B------:R-:W-:Y:S01]  /*0450*/  SHF.R.S32.HI R2, RZ, 0x1f, R0 ;  /* 0x0000001fff027819 */ /* 0x000fe20000011400 */
[----:B------:R-:W-:Y:S02]  /*0460*/  UMOV UR61, 0x4 ;  /* 0x00000004003d7882 */ /* 0x000fe40000000000 */
[----:B------:R-:W-:Y:S01]  /*0470*/  ULOP3.LUT UR56, UR35, UR56, URZ, 0x3c, !UPT ;  /* 0x0000003823387292 */ /* 0x000fe2000f8e3c3f */
[----:B------:R-:W-:Y:S01]  /*0480*/  LEA.HI R15, R2, R0, RZ, 0x2 ;  /* 0x00000000020f7211 */ /* 0x000fe200078f10ff */
[----:B------:R-:W-:Y:S01]  /*0490*/  USHF.R.S32.HI UR57, URZ, 0x1f, UR35 ;  /* 0x0000001f3f397899 */ /* 0x000fe20008011423 */
[----:B------:R-:W-:Y:S01]  /*04a0*/  LOP3.LUT R2, R8, 0xfffffff0, RZ, 0xc0, !PT ;  /* 0xfffffff008027812 */ /* 0x000fe200078ec0ff */
[----:B------:R-:W-:Y:S01]  /*04b0*/  UISETP.NE.AND UP6, UPT, UR8, URZ, UPT ;  /* 0x0000003f0800728c */ /* 0x000fe2000bfc5270 */
[----:B------:R-:W-:Y:S01]  /*04c0*/  SHF.R.S32.HI R0, RZ, 0x3, R6 ;  /* 0x00000003ff007819 */ /* 0x000fe20000011406 */
[----:B------:R-:W-:-:S02]  /*04d0*/  USHF.R.S32.HI UR59, URZ, 0x1f, UR33 ;  /* 0x0000001f3f3b7899 */ /* 0x000fc40008011421 */
[C---:B------:R-:W-:Y:S01]  /*04e0*/  IMAD.IADD R2, R13.reuse, 0x1, -R2 ;  /* 0x000000010d027824 */ /* 0x040fe200078e0a02 */
[----:B------:R-:W-:Y:S01]  /*04f0*/  USHF.R.S32.HI UR58, URZ, 0x1f, UR35 ;  /* 0x0000001f3f3a7899 */ /* 0x000fe20008011423 */
[----:B------:R-:W-:Y:S01]  /*0500*/  IMAD.SHL.U32 R3, R0, 0x40, RZ ;  /* 0x0000004000037824 */ /* 0x000fe200078e00ff */
[----:B------:R-:W-:Y:S01]  /*0510*/  UIMAD.WIDE.U32 UR42, UR36, UR44, URZ ;  /* 0x0000002c242a72a5 */ /* 0x000fe2000f8e003f */
[----:B------:R-:W-:Y:S01]  /*0520*/  IMAD.IADD R0, R13, 0x1, -R4 ;  /* 0x000000010d007824 */ /* 0x000fe200078e0a04 */
[----:B------:R-:W-:Y:S01]  /*0530*/  SHF.R.S32.HI R4, RZ, 0x1f, R2 ;  /* 0x0000001fff047819 */ /* 0x000fe20000011402 */
[----:B------:R-:W-:Y:S01]  /*0540*/  UIMAD UR51, UR37, UR44, URZ ;  /* 0x0000002c253372a4 */ /* 0x000fe2000f8e023f */
[----:B------:R-:W-:Y:S01]  /*0550*/  LOP3.LUT R3, R3, 0x1c0, RZ, 0xc0, !PT ;  /* 0x000001c003037812 */ /* 0x000fe200078ec0ff */
[----:B------:R-:W-:Y:S01]  /*0560*/  IMAD.SHL.U32 R234, R0, 0x8, RZ ;  /* 0x0000000800ea7824 */ /* 0x000fe200078e00ff */
[----:B------:R-:W-:Y:S01]  /*0570*/  LEA.HI R11, R4, R2, RZ, 0x3 ;  /* 0x00000002040b7211 */ /* 0x000fe200078f18ff */
[----:B------:R-:W-:Y:S01]  /*0580*/  USHF.R.S32.HI UR53, URZ, 0x1f, UR47 ;  /* 0x0000001f3f357899 */ /* 0x000fe2000801142f */
[----:B------:R-:W-:Y:S01]  /*0590*/  SHF.R.U32.HI R4, RZ, 0x3, R3 ;  /* 0x00000003ff047819 */ /* 0x000fe20000011603 */
[----:B------:R-:W-:Y:S01]  /*05a0*/  UIMAD UR50, UR4, UR50, URZ ;  /* 0x00000032043272a4 */ /* 0x000fe2000f8e023f */
[----:B------:R-:W-:Y:S01]  /*05b0*/  LOP3.LUT R5, R3, 0x38, R234, 0xf8, !PT ;  /* 0x0000003803057812 */ /* 0x000fe200078ef8ea */
[----:B------:R-:W-:Y:S01]  /*05c0*/  @!UP5 UIMAD UR49, UR5, UR49, URZ ;  /* 0x000000310531d2a4 */ /* 0x000fe2000f8e023f */
[----:B------:R-:W-:Y:S01]  /*05d0*/  LOP3.LUT R3, R11, 0xfffffff8, RZ, 0xc0, !PT ;  /* 0xfffffff80b037812 */ /* 0x000fe200078ec0ff */
[----:B------:R-:W-:Y:S01]  /*05e0*/  USHF.R.S32.HI UR48, URZ, 0x1f, UR41 ;  /* 0x0000001f3f307899 */ /* 0x000fe20008011429 */
[C---:B------:R-:W-:Y:S01]  /*05f0*/  LOP3.LUT P4, RZ, R0.reuse, 0x2, RZ, 0xc0, !PT ;  /* 0x0000000200ff7812 */ /* 0x040fe2000788c0ff */
[----:B------:R-:W-:Y:S01]  /*0600*/  UMOV UR40, 0xffffc000 ;  /* 0xffffc00000287882 */ /* 0x000fe20000000000 */
[C---:B------:R-:W-:Y:S01]  /*0610*/  LOP3.LUT P3, RZ, R0.reuse, 0x4, RZ, 0xc0, !PT ;  /* 0x0000000400ff7812 */ /* 0x040fe2000786c0ff */
[----:B------:R-:W-:Y:S01]  /*0620*/  IMAD.SHL.U32 R0, R0, 0x40, RZ ;  /* 0x0000004000007824 */ /* 0x000fe200078e00ff */
[----:B------:R-:W-:Y:S01]  /*0630*/  LOP3.LUT R249, R5, R4, RZ, 0x3c, !PT ;  /* 0x0000000405f97212 */ /* 0x000fe200078e3cff */
[----:B------:R-:W-:Y:S01]  /*0640*/  IMAD.IADD R14, R2, 0x1, -R3 ;  /* 0x00000001020e7824 */ /* 0x000fe200078e0a03 */
[----:B------:R-:W-:Y:S01]  /*0650*/  LEA.HI R2, R12, R13, RZ, 0x6 ;  /* 0x0000000d0c027211 */ /* 0x000fe200078f30ff */
[----:B------:R-:W-:Y:S01]  /*0660*/  IMAD.SHL.U32 R3, R10, 0x10, RZ ;  /* 0x000000100a037824 */ /* 0x000fe200078e00ff */
[----:B------:R-:W-:Y:S01]  /*0670*/  LOP3.LUT R0, R0, 0x1c0, RZ, 0xc0, !PT ;  /* 0x000001c000007812 */ /* 0x000fe200078ec0ff */
[----:B------:R-:W-:Y:S01]  /*0680*/  IMAD.SHL.U32 R5, R9, 0x200, RZ ;  /* 0x0000020009057824 */ /* 0x000fe200078e00ff */
[----:B------:R-:W-:-:S02]  /*0690*/  LOP3.LUT R4, R7, 0x1, RZ, 0xc0, !PT ;  /* 0x0000000107047812 */ /* 0x000fc400078ec0ff */
[----:B------:R-:W-:Y:S02]  /*06a0*/  SHF.R.S32.HI R2, RZ, 0x6, R2 ;  /* 0x00000006ff027819 */ /* 0x000fe40000011402 */
[C---:B------:R-:W-:Y:S02]  /*06b0*/  LOP3.LUT R211, R0.reuse, 0x8, R6, 0xf8, !PT ;  /* 0x0000000800d37812 */ /* 0x040fe400078ef806 */
[----:B------:R-:W-:Y:S01]  /*06c0*/  LOP3.LUT R3, R0, 0x30, R3, 0xf8, !PT ;  /* 0x0000003000037812 */ /* 0x000fe200078ef803 */
[C---:B------:R-:W-:Y:S01]  /*06d0*/  IMAD R249, R2.reuse, 0x200, R249 ;  /* 0x0000020002f97824 */ /* 0x040fe200078e02f9 */
[----:B------:R-:W-:Y:S01]  /*06e0*/  SHF.R.U32.HI R206, RZ, 0x3, R0 ;  /* 0x00000003ffce7819 */ /* 0x000fe20000011600 */
[----:B------:R-:W-:Y:S01]  /*06f0*/  IMAD R0, R2, 0x800, R5 ;  /* 0x0000080002007824 */ /* 0x000fe200078e0205 */
[----:B------:R-:W-:Y:S02]  /*0700*/  ISETP.NE.U32.AND P0, PT, R4, 0x1, PT ;  /* 0x000000010400780c */ /* 0x000fe40003f05070 */
[----:B------:R-:W-:-:S02]  /*0710*/  LOP3.LUT R211, R211, R206, RZ, 0x3c, !PT ;  /* 0x000000ced3d37212 */ /* 0x000fc400078e3cff */
[----:B------:R-:W-:Y:S01]  /*0720*/  LOP3.LUT R4, R3, 0x8, R6, 0xf8, !PT ;  /* 0x0000000803047812 */ /* 0x000fe200078ef806 */
[----:B------:R-:W-:Y:S01]  /*0730*/  IMAD.SHL.U32 R3, R9, 0x20, RZ ;  /* 0x0000002009037824 */ /* 0x000fe200078e00ff */
[----:B------:R-:W-:Y:S01]  /*0740*/  R2P PR, R7, 0x6 ;  /* 0x0000000607007804 */ /* 0x000fe20000000000 */
[----:B------:R-:W-:Y:S01]  /*0750*/  IMAD.IADD R211, R0, 0x1, R211 ;  /* 0x0000000100d37824 */ /* 0x000fe200078e02d3 */
[----:B------:R-:W-:Y:S01]  /*0760*/  LOP3.LUT R206, R5, R4, R206, 0xf6, !PT ;  /* 0x0000000405ce7212 */ /* 0x000fe200078ef6ce */
[----:B------:R-:W-:Y:S01]  /*0770*/  IMAD.SHL.U32 R6, R2, 0x8, RZ ;  /* 0x0000000802067824 */ /* 0x000fe200078e00ff */
[----:B------:R-:W-:Y:S01]  /*0780*/  LOP3.LUT R0, R3, 0x20, RZ, 0xc0, !PT ;  /* 0x0000002003007812 */ /* 0x000fe200078ec0ff */
[----:B------:R-:W-:Y:S01]  /*0790*/  IMAD.SHL.U32 R4, R7, 0x40, RZ ;  /* 0x0000004007047824 */ /* 0x000fe200078e00ff */
[----:B------:R-:W-:Y:S01]  /*07a0*/  LOP3.LUT R3, R16, 0x7ffffffc, RZ, 0xc0, !PT ;  /* 0x7ffffffc10037812 */ /* 0x000fe200078ec0ff */
[----:B------:R-:W-:Y:S01]  /*07b0*/  IMAD.SHL.U32 R2, R2, 0x20, RZ ;  /* 0x0000002002027824 */ /* 0x000fe200078e00ff */
[----:B------:R-:W-:Y:S01]  /*07c0*/  LOP3.LUT R205, R0, 0x18, R6, 0xf8, !PT ;  /* 0x0000001800cd7812 */ /* 0x000fe200078ef806 */
[----:B------:R-:W-:Y:S01]  /*07d0*/  IMAD.U32 R6, RZ, RZ, UR14 ;  /* 0x0000000eff067e24 */ /* 0x000fe2000f8e00ff */
[----:B------:R-:W-:Y:S01]  /*07e0*/  LEA.HI R0, R12, R13, RZ, 0x7 ;  /* 0x0000000d0c007211 */ /* 0x000fe200078f38ff */
[C---:B------:R-:W-:Y:S01]  /*07f0*/  IMAD.IADD R3, R13.reuse, 0x1, -R3 ;  /* 0x000000010d037824 */ /* 0x040fe200078e0a03 */
[----:B------:R-:W-:Y:S01]  /*0800*/  SEL R226, R226, 0x10, !P0 ;  /* 0x00000010e2e27807 */ /* 0x000fe20004000000 */
[----:B------:R-:W-:Y:S01]  /*0810*/  IMAD.SHL.U32 R13, R13, 0x2, RZ ;  /* 0x000000020d0d7824 */ /* 0x000fe200078e00ff */
[----:B------:R-:W-:Y:S01]  /*0820*/  SHF.R.S32.HI R0, RZ, 0x7, R0 ;  /* 0x00000007ff007819 */ /* 0x000fe20000011400 */
[----:B------:R-:W-:Y:S01]  /*0830*/  IMAD.SHL.U32 R3, R3, 0x2, RZ ;  /* 0x0000000203037824 */ /* 0x000fe200078e00ff */
[----:B------:R-:W-:Y:S01]  /*0840*/  IADD3 R240, R234, 0x40, RZ ;  /* 0x00000040eaf07810 */ /* 0x000fe20007ffe0ff */
[----:B------:R-:W-:-:S02]  /*0850*/  IMAD.SHL.U32 R211, R211, 0x2, RZ ;  /* 0x00000002d3d37824 */ /* 0x000fc400078e00ff */
[--C-:B------:R-:W-:Y:S02]  /*0860*/  IMAD R8, R10, 0x400, R3.reuse ;  /* 0x000004000a087824 */ /* 0x100fe400078e0203 */
[C---:B------:R-:W-:Y:S02]  /*0870*/  IMAD R6, R0.reuse, 0x1000, R3 ;  /* 0x0000100000067824 */ /* 0x040fe400078e0203 */
[----:B------:R-:W-:Y:S01]  /*0880*/  IMAD.SHL.U32 R3, R0, 0x8, RZ ;  /* 0x0000000800037824 */ /* 0x000fe200078e00ff */
[----:B------:R-:W-:Y:S01]  /*0890*/  LOP3.LUT R0, R4, 0x1c0, RZ, 0xc0, !PT ;  /* 0x000001c004007812 */ /* 0x000fe200078ec0ff */
[----:B------:R-:W-:Y:S01]  /*08a0*/  IMAD R6, R220, 0x400, R6 ;  /* 0x00000400dc067824 */ /* 0x000fe200078e0206 */
[----:B------:R-:W-:Y:S01]  /*08b0*/  LOP3.LUT R4, R2, 0x6, R13, 0xf8, !PT ;  /* 0x0000000602047812 */ /* 0x000fe200078ef80d */
[----:B------:R-:W-:Y:S01]  /*08c0*/  IMAD.SHL.U32 R206, R206, 0x2, RZ ;  /* 0x00000002cece7824 */ /* 0x000fe200078e00ff */
[----:B------:R-:W-:Y:S02]  /*08d0*/  LOP3.LUT R5, R0, 0x20, R2, 0xf8, !PT ;  /* 0x0000002000057812 */ /* 0x000fe400078ef802 */
[----:B------:R-:W-:Y:S01]  /*08e0*/  LOP3.LUT R3, R3, 0x8, RZ, 0xc0, !PT ;  /* 0x0000000803037812 */ /* 0x000fe200078ec0ff */
[----:B------:R1:W-:Y:S01]  /*08f0*/  STL [R1+0x14], R4 ;  /* 0x0000140401007387 */ /* 0x0003e20000100800 */
[----:B------:R-:W-:-:S04]  /*0900*/  SHF.R.U32.HI R2, RZ, 0x3, R0 ;  /* 0x00000003ff027819 */ /* 0x000fc80000011600 */
[----:B------:R-:W-:Y:S02]  /*0910*/  LOP3.LUT R5, R5, R2, RZ, 0x3c, !PT ;  /* 0x0000000205057212 */ /* 0x000fe400078e3cff */
[----:B------:R-:W-:Y:S02]  /*0920*/  LOP3.LUT R0, R2, R0, R3, 0x1e, !PT ;  /* 0x0000000002007212 */ /* 0x000fe400078e1e03 */
[----:B------:R-:W-:Y:S01]  /*0930*/  SHF.R.S32.HI R2, RZ, 0x2, R15 ;  /* 0x00000002ff027819 */ /* 0x000fe2000001140f */
[----:B------:R-:W-:Y:S02]  /*0940*/  IMAD.IADD R224, R5, 0x1, R6 ;  /* 0x0000000105e07824 */ /* 0x000fe400078e0206 */
[----:B------:R-:W-:Y:S02]  /*0950*/  IMAD.IADD R8, R8, 0x1, R0 ;  /* 0x0000000108087824 */ /* 0x000fe400078e0200 */
[----:B------:R-:W-:Y:S02]  /*0960*/  IMAD R10, R220, 0x10, R2 ;  /* 0x00000010dc0a7824 */ /* 0x000fe400078e0202 */
[----:B------:R-:W-:Y:S01]  /*0970*/  IMAD.SHL.U32 R0, R11, 0x40, RZ ;  /* 0x000000400b007824 */ /* 0x000fe200078e00ff */
[----:B------:R-:W-:Y:S01]  /*0980*/  LEA R8, R8, 0xc000, 0x1 ;  /* 0x0000c00008087811 */ /* 0x000fe200078e08ff */
[----:B------:R-:W-:Y:S01]  /*0990*/  IMAD.SHL.U32 R224, R224, 0x2, RZ ;  /* 0x00000002e0e07824 */ /* 0x000fe200078e00ff */
[----:B------:R-:W-:Y:S01]  /*09a0*/  IADD3 R2, R10, -0x40, RZ ;  /* 0xffffffc00a027810 */ /* 0x000fe20007ffe0ff */
[----:B------:R-:W-:Y:S01]  /*09b0*/  STL [R1+0x20], R10 ;  /* 0x0000200a01007387 */ /* 0x000fe20000100800 */
[----:B------:R-:W-:Y:S01]  /*09c0*/  LOP3.LUT R0, R0, 0xfffffe00, RZ, 0xc0, !PT ;  /* 0xfffffe0000007812 */ /* 0x000fe200078ec0ff */
[----:B------:R-:W-:Y:S01]  /*09d0*/  IMAD.SHL.U32 R5, R9, 0x8, RZ ;  /* 0x0000000809057824 */ /* 0x000fe200078e00ff */
[----:B------:R-:W-:Y:S01]  /*09e0*/  SHF.R.S32.HI R6, RZ, 0x1f, R2 ;  /* 0x0000001fff067819 */ /* 0x000fe20000011402 */
[----:B------:R-:W-:-:S02]  /*09f0*/  IMAD.IADD R227, R224, 0x1, R226 ;  /* 0x00000001e0e37824 */ /* 0x000fc400078e02e2 */
[----:B-1----:R-:W-:Y:S01]  /*0a00*/  IMAD.SHL.U32 R4, R9, 0x10, RZ ;  /* 0x0000001009047824 */ /* 0x002fe200078e00ff */
[----:B------:R-:W-:Y:S01]  /*0a10*/  SHF.L.U64.HI R2, R2, 0x2, R6 ;  /* 0x0000000202027819 */ /* 0x000fe20000010206 */
[----:B------:R-:W-:Y:S01]  /*0a20*/  IMAD R220, R220, 0x400, R0 ;  /* 0x00000400dcdc7824 */ /* 0x000fe200078e0200 */
[----:B------:R-:W-:Y:S02]  /*0a30*/  IADD3 R9, R8, 0x420, RZ ;  /* 0x0000042008097810 */ /* 0x000fe40007ffe0ff */
[----:B------:R-:W-:Y:S01]  /*0a40*/  LOP3.LUT R7, R3, 0x10, R4, 0xf8, !PT ;  /* 0x0000001003077812 */ /* 0x000fe200078ef804 */
[----:B------:R-:W-:Y:S01]  /*0a50*/  IMAD.SHL.U32 R3, R14, 0x40, RZ ;  /* 0x000000400e037824 */ /* 0x000fe200078e00ff */
[----:B------:R1:W-:Y:S01]  /*0a60*/  STL [R1+0x10], R2 ;  /* 0x0000100201007387 */ /* 0x0003e20000100800 */
[----:B------:R-:W-:-:S03]  /*0a70*/  @P1 IADD3 R9, R8, 0x3e0, RZ ;  /* 0x000003e008091810 */ /* 0x000fc60007ffe0ff */
[----:B------:R-:W-:Y:S01]  /*0a80*/  LOP3.LUT R3, R3, 0x1c0, RZ, 0xc0, !PT ;  /* 0x000001c003037812 */ /* 0x000fe200078ec0ff */
[----:B------:R-:W-:Y:S03]  /*0a90*/  STL [R1+0x8], R8 ;  /* 0x0000080801007387 */ /* 0x000fe60000100800 */
[----:B------:R-:W-:Y:S02]  /*0aa0*/  SHF.R.U32.HI R4, RZ, 0x3, R3 ;  /* 0x00000003ff047819 */ /* 0x000fe40000011603 */
[----:B------:R-:W-:Y:S02]  /*0ab0*/  LOP3.LUT R5, R3, 0x8, R5, 0xf8, !PT ;  /* 0x0000000803057812 */ /* 0x000fe400078ef805 */
[----:B------:R-:W-:Y:S02]  /*0ac0*/  LOP3.LUT R205, R4, R205, R3, 0x1e, !PT ;  /* 0x000000cd04cd7212 */ /* 0x000fe400078e1e03 */
[----:B------:R-:W-:-:S02]  /*0ad0*/  LOP3.LUT R5, R5, R4, RZ, 0x3c, !PT ;  /* 0x0000000405057212 */ /* 0x000fc400078e3cff */
[----:B------:R-:W-:-:S03]  /*0ae0*/  LOP3.LUT R205, R205, R0, RZ, 0xfc, !PT ;  /* 0x00000000cdcd7212 */ /* 0x000fc600078efcff */
[----:B------:R-:W-:Y:S01]  /*0af0*/  IMAD.IADD R220, R220, 0x1, R5 ;  /* 0x00000001dcdc7824 */ /* 0x000fe200078e0205 */
[----:B------:R-:W-:Y:S02]  /*0b00*/  LEA R205, R205, 0xc000, 0x1 ;  /* 0x0000c000cdcd7811 */ /* 0x000fe400078e08ff */
[----:B-1----:R-:W-:-:S04]  /*0b10*/  LOP3.LUT R2, R4, R7, R3, 0x1e, !PT ;  /* 0x0000000704027212 */ /* 0x002fc800078e1e03 */
[----:B------:R-:W-:Y:S01]  /*0b20*/  LOP3.LUT R217, R2, R0, RZ, 0xfc, !PT ;  /* 0x0000000002d97212 */ /* 0x000fe200078efcff */
[----:B------:R-:W-:Y:S02]  /*0b30*/  IMAD.MOV.U32 R2, RZ, RZ, 0x20 ;  /* 0x00000020ff027424 */ /* 0x000fe400078e00ff */
[----:B------:R-:W-:-:S03]  /*0b40*/  IMAD.MOV.U32 R0, RZ, RZ, 0x40 ;  /* 0x00000040ff007424 */ /* 0x000fc600078e00ff */
[----:B------:R-:W-:Y:S02]  /*0b50*/  SEL R212, R2, 0xffffffe0, !P4 ;  /* 0xffffffe002d47807 */ /* 0x000fe40006000000 */
[----:B------:R-:W-:Y:S02]  /*0b60*/  SEL R213, R0, 0xffffffc0, !P3 ;  /* 0xffffffc000d57807 */ /* 0x000fe40005800000 */
[----:B------:R-:W-:Y:S01]  /*0b70*/  SEL R2, R2, 0xffffffe0, !P1 ;  /* 0xffffffe002027807 */ /* 0x000fe20004800000 */
[C---:B------:R-:W-:Y:S01]  /*0b80*/  IMAD.IADD R212, R211.reuse, 0x1, R212 ;  /* 0x00000001d3d47824 */ /* 0x040fe200078e02d4 */
[----:B------:R-:W-:Y:S01]  /*0b90*/  SEL R0, R0, 0xffffffc0, !P2 ;  /* 0xffffffc000007807 */ /* 0x000fe20005000000 */
[----:B------:R-:W-:Y:S02]  /*0ba0*/  IMAD.IADD R214, R211, 0x1, R213 ;  /* 0x00000001d3d67824 */ /* 0x000fe400078e02d5 */
[----:B------:R-:W-:Y:S02]  /*0bb0*/  IMAD.IADD R225, R224, 0x1, R2 ;  /* 0x00000001e0e17824 */ /* 0x000fe400078e0202 */
[----:B------:R-:W-:-:S02]  /*0bc0*/  IMAD.IADD R10, R2, 0x1, R8 ;  /* 0x00000001020a7824 */ /* 0x000fc400078e0208 */
[----:B------:R-:W-:Y:S02]  /*0bd0*/  IMAD.IADD R2, R8, 0x1, R0 ;  /* 0x0000000108027824 */ /* 0x000fe400078e0200 */
[----:B------:R-:W-:Y:S01]  /*0be0*/  IMAD.IADD R213, R213, 0x1, R212 ;  /* 0x00000001d5d57824 */ /* 0x000fe200078e02d4 */
[----:B------:R-:W-:Y:S01]  /*0bf0*/  STL [R1+0x18], R10 ;  /* 0x0000180a01007387 */ /* 0x000fe20000100800 */
[----:B------:R-:W-:-:S03]  /*0c00*/  IMAD.IADD R226, R226, 0x1, R225 ;  /* 0x00000001e2e27824 */ /* 0x000fc600078e02e1 */
[----:B------:R1:W-:Y:S04]  /*0c10*/  STL [R1+0xc], R2 ;  /* 0x00000c0201007387 */ /* 0x0003e80000100800 */
[----:B------:R2:W-:Y:S01]  /*0c20*/  STL [R1+0x28], R9 ;  /* 0x0000280901007387 */ /* 0x0005e20000100800 */
[----:B-1----:R-:W-:Y:S02]  /*0c30*/  IMAD.IADD R2, R10, 0x1, R0 ;  /* 0x000000010a027824 */ /* 0x002fe400078e0200 */
[----:B------:R-:W-:-:S03]  /*0c40*/  IMAD.IADD R0, R0, 0x1, R9 ;  /* 0x0000000100007824 */ /* 0x000fc600078e0209 */
[----:B------:R2:W-:Y:S04]  /*0c50*/  STL [R1+0x1c], R2 ;  /* 0x00001c0201007387 */ /* 0x0005e80000100800 */
[----:B----4-:R2:W-:Y:S02]  /*0c60*/  STL [R1+0x24], R0 ;  /* 0x0000240001007387 */ /* 0x0105e40000100800 */
.L_x_206:
[----:B------:R-:W-:Y:S02]  /*0c70*/  ULDC.64 UR4, c[0x0][0x240] ;  /* 0x0000900000047ab9 */ /* 0x000fe40000000a00 */
[----:B------:R-:W-:Y:S02]  /*0c80*/  UISETP.NE.U32.AND UP1, UPT, URZ, UR4, UPT ;  /* 0x000000043f00728c */ /* 0x000fe4000bf25070 */
[----:B------:R-:W-:Y:S02]  /*0c90*/  USHF.L.U32 UR11, UR33, 0x2, URZ ;  /* 0x00000002210b7899 */ /* 0x000fe4000800063f */
[----:B------:R-:W-:-:S02]  /*0ca0*/  USHF.R.S32.HI UR39, URZ, 0x1f, UR33 ;  /* 0x0000001f3f277899 */ /* 0x000fc40008011421 */
[----:B------:R-:W-:Y:S02]  /*0cb0*/  UISETP.NE.AND.EX UP1, UPT, URZ, UR5, UPT, UP1 ;  /* 0x000000053f00728c */ /* 0x000fe4000bf25310 */
[----:B------:R-:W-:Y:S02]  /*0cc0*/  ULDC.64 UR8, c[0x0][0x250] ;  /* 0x0000940000087ab9 */ /* 0x000fe40000000a00 */
[----:B------:R-:W-:Y:S02]  /*0cd0*/  UISETP.NE.U32.AND UP3, UPT, URZ, UR8, UPT ;  /* 0x000000083f00728c */ /* 0x000fe4000bf65070 */
[----:B------:R-:W-:Y:S01]  /*0ce0*/  USHF.L.U64.HI UR10, UR33, 0x2, UR39 ;  /* 0x00000002210a7899 */ /* 0x000fe20008010227 */
[----:B------:R-:W-:Y:S01]  /*0cf0*/  PLOP3.LUT P2, PT, PT, PT, UP1, 0x80, 0x0 ;  /* 0x000000000000781c */ /* 0x000fe20003f4f018 */
[----:B------:R-:W-:Y:S02]  /*0d00*/  UIADD3 UR4, UP0, UR11, UR4, URZ ;  /* 0x000000040b047290 */ /* 0x000fe4000ff1e03f */
[----:B------:R-:W-:-:S02]  /*0d10*/  UISETP.NE.AND.EX UP3, UPT, URZ, UR9, UPT, UP3 ;  /* 0x000000093f00728c */ /* 0x000fc4000bf65330 */
[----:B------:R-:W-:Y:S02]  /*0d20*/  UIADD3.X UR5, UR10, UR5, URZ, UP0, !UPT ;  /* 0x000000050a057290 */ /* 0x000fe400087fe43f */
[----:B-123--:R-:W-:Y:S01]  /*0d30*/  IMAD.U32 R2, RZ, RZ, UR4 ;  /* 0x00000004ff027e24 */ /* 0x00efe2000f8e00ff */
[----:B------:R-:W-:Y:S01]  /*0d40*/  ULDC.U8 UR14, c[0x0][0x312] ;  /* 0x0000c480000e7ab9 */ /* 0x000fe20000000000 */
[----:B------:R-:W-:Y:S01]  /*0d50*/  PLOP3.LUT P0, PT, PT, PT, UP3, 0x80, 0x0 ;  /* 0x000000000000781c */ /* 0x000fe20003f0f038 */
[----:B------:R-:W-:Y:S01]  /*0d60*/  ULDC.64 UR6, c[0x0][0x248] ;  /* 0x0000920000067ab9 */ /* 0x000fe20000000a00 */
[----:B------:R-:W-:Y:S01]  /*0d70*/  IMAD.U32 R3, RZ, RZ, UR5 ;  /* 0x00000005ff037e24 */ /* 0x000fe2000f8e00ff */
[----:B------:R-:W-:Y:S02]  /*0d80*/  UISETP.NE.AND UP4, UPT, UR14, URZ, UPT ;  /* 0x0000003f0e00728c */ /* 0x000fe4000bf85270 */
[----:B------:R-:W-:Y:S02]  /*0d90*/  @UP3 UIADD3 UR4, UP0, UR11, UR8, URZ ;  /* 0x000000080b043290 */ /* 0x000fe4000ff1e03f */
[----:B------:R1:W2:Y:S01]  /*0da0*/  @P2 LDG.E R7, [R2.64] ;  /* 0x0000000c02072981 */ /* 0x0002a2000c1e1900 */
[----:B------:R-:W-:-:S02]  /*0db0*/  UISETP.EQ.U32.AND UP2, UPT, URZ, UR6, UPT ;  /* 0x000000063f00728c */ /* 0x000fc4000bf42070 */
[----:B------:R-:W-:Y:S01]  /*0dc0*/  @UP3 UIADD3.X UR5, UR10, UR9, URZ, UP0, !UPT ;  /* 0x000000090a053290 */ /* 0x000fe200087fe43f */
[----:B------:R1:W3:Y:S01]  /*0dd0*/  @P2 LDG.E R6, [R2.64+0x4] ;  /* 0x0000040c02062981 */ /* 0x0002e2000c1e1900 */
[----:B------:R-:W-:Y:S01]  /*0de0*/  MOV R4, UR4 ;  /* 0x0000000400047c02 */ /* 0x000fe20008000f00 */
[----:B------:R-:W-:-:S03]  /*0df0*/  UISETP.EQ.OR.EX UP2, UPT, URZ, UR7, !UP4, UP2 ;  /* 0x000000073f00728c */ /* 0x000fc6000e742720 */
[----:B------:R-:W-:Y:S01]  /*0e00*/  IMAD.U32 R5, RZ, RZ, UR5 ;  /* 0x00000005ff057e24 */ /* 0x000fe2000f8e00ff */
[----:B------:R-:W-:-:S04]  /*0e10*/  UIADD3 UR6, UP0, UR11, UR6, URZ ;  /* 0x000000060b067290 */ /* 0x000fc8000ff1e03f */
[----:B------:R-:W4:Y:S01]  /*0e20*/  @P0 LDG.E R4, [R4.64] ;  /* 0x0000000c04040981 */ /* 0x000f22000c1e1900 */
[----:B------:R-:W-:Y:S01]  /*0e30*/  PLOP3.LUT P1, PT, PT, PT, UP2, 0x80, 0x0 ;  /* 0x000000000000781c */ /* 0x000fe20003f2f028 */
[----:B------:R-:W-:Y:S01]  /*0e40*/  UIADD3.X UR7, UR10, UR7, URZ, UP0, !UPT ;  /* 0x000000070a077290 */ /* 0x000fe200087fe43f */
[----:B-1----:R-:W-:-:S05]  /*0e50*/  IMAD.U32 R2, RZ, RZ, UR6 ;  /* 0x00000006ff027e24 */ /* 0x002fca000f8e00ff */
[----:B------:R-:W-:-:S06]  /*0e60*/  MOV R3, UR7 ;  /* 0x0000000700037c02 */ /* 0x000fcc0008000f00 */
[----:B-----5:R-:W5:Y:S01]  /*0e70*/  @!P1 LDG.E R0, [R2.64] ;  /* 0x0000000c02009981 */ /* 0x020f62000c1e1900 */
[----:B------:R-:W-:Y:S02]  /*0e80*/  UMOV UR16, 0xffffffff ;  /* 0xffffffff00107882 */ /* 0x000fe40000000000 */
[----:B------:R-:W-:Y:S02]  /*0e90*/  UMOV UR21, URZ ;  /* 0x0000003f00157c82 */ /* 0x000fe40008000000 */
[----:B------:R-:W-:Y:S02]  /*0ea0*/  UMOV UR26, 0xffffffff ;  /* 0xffffffff001a7882 */ /* 0x000fe40000000000 */
[----:B------:R-:W-:Y:S01]  /*0eb0*/  ULDC UR6, c[0x0][0x218] ;  /* 0x0000860000067ab9 */ /* 0x000fe20000000800 */
[----:B--2---:R-:W1:Y:S08]  /*0ec0*/  @P2 R2UR UR16, R7 ;  /* 0x00000000071023c2 */ /* 0x004e7000000e0000 */
[----:B---3--:R-:W1:Y:S08]  /*0ed0*/  @P2 R2UR UR4, R6 ;  /* 0x00000000060423c2 */ /* 0x008e7000000e0000 */
[----:B----4-:R2:W3:Y:S01]  /*0ee0*/  @P0 R2UR UR21, R4 ;  /* 0x00000000041503c2 */ /* 0x0104e200000e0000 */
[----:B------:R-:W-:-:S04]  /*0ef0*/  ISETP.NE.U32.AND P0, PT, RZ, c[0x0][0x248], PT ;  /* 0x00009200ff007a0c */ /* 0x000fc80003f05070 */
[----:B------:R-:W-:Y:S01]  /*0f00*/  ISETP.NE.AND.EX P0, PT, RZ, c[0x0][0x24c], PT, P0 ;  /* 0x00009300ff007a0c */ /* 0x000fe20003f05300 */
[----:B-1----:R-:W-:Y:S02]  /*0f10*/  @UP1 UIADD3 UR25, UR4, -UR16, URZ ;  /* 0x8000001004191290 */ /* 0x002fe4000fffe03f */
[----:B-----5:R2:W1:Y:S05]  /*0f20*/  @!P1 R2UR UR26, R0 ;  /* 0x00000000001a93c2 */ /* 0x02046a00000e0000 */
[----:B------:R-:W-:-:S05]  /*0f30*/  @!UP1 ULDC UR25, c[0x0][0x214] ;  /* 0x0000850000199ab9 */ /* 0x000fca0000000800 */
[----:B------:R-:W-:Y:S05]  /*0f40*/  @!P0 BRA `(.L_x_136) ;  /* 0x0000007000008947 */ /* 0x000fea0003800000 */
[----:B---3--:R-:W-:-:S13]  /*0f50*/  PLOP3.LUT P0, PT, PT, PT, UP4, 0x80, 0x0 ;  /* 0x000000000000781c */ /* 0x008fda0003f0f048 */
[----:B--2---:R-:W2:Y:S04]  /*0f60*/  @P0 LDG.E R0, [R2.64+0x4] ;  /* 0x0000040c02000981 */ /* 0x004ea8000c1e1900 */
[----:B------:R-:W3:Y:S01]  /*0f70*/  @!P0 LDG.E R2, [R2.64] ;  /* 0x0000000c02028981 */ /* 0x000ee2000c1e1900 */
[----:B--2---:R-:W2:Y:S02]  /*0f80*/  @P0 R2UR UR4, R0 ;  /* 0x00000000000403c2 */ /* 0x004ea400000e0000 */
[----:B-12---:R-:W-:-:S11]  /*0f90*/  @UP4 UIADD3 UR6, UR4, -UR26, URZ ;  /* 0x8000001a04064290 */ /* 0x006fd6000fffe03f */
[----:B---3--:R1:W2:Y:S01]  /*0fa0*/  @!P0 R2UR UR6, R2 ;  /* 0x00000000020683c2 */ /* 0x0082a200000e0000 */
[----:B------:R-:W-:-:S07]  /*0fb0*/  DEPBAR.LE SB1, 0x0, {2} ;  /* 0x000090040000791a */ /* 0x000fce0000000000 */
.L_x_136:
[----:B---3--:R-:W-:Y:S02]  /*0fc0*/  ULDC.64 UR4, c[0x0][0x258] ;  /* 0x0000960000047ab9 */ /* 0x008fe40000000a00 */
[----:B------:R-:W-:-:S04]  /*0fd0*/  UISETP.NE.U32.AND UP2, UPT, URZ, UR4, UPT ;  /* 0x000000043f00728c */ /* 0x000fc8000bf45070 */
[----:B------:R-:W-:-:S06]  /*0fe0*/  UISETP.NE.AND.EX UP2, UPT, URZ, UR5, UPT, UP2 ;  /* 0x000000053f00728c */ /* 0x000fcc000bf45320 */
[----:B------:R-:W-:-:S05]  /*0ff0*/  PLOP3.LUT P0, PT, PT, PT, UP2, 0x80, 0x0 ;  /* 0x000000000000781c */ /* 0x000fca0003f0f028 */
[----:B------:R-:W-:-:S04]  /*1000*/  @UP2 UIADD3 UR4, UP0, UR11, UR4, URZ ;  /* 0x000000040b042290 */ /* 0x000fc8000ff1e03f */
[----:B------:R-:W-:Y:S02]  /*1010*/  @UP2 UIADD3.X UR5, UR10, UR5, URZ, UP0, !UPT ;  /* 0x000000050a052290 */ /* 0x000fe400087fe43f */
[----:B------:R-:W-:-:S04]  /*1020*/  IMAD.U32 R2, RZ, RZ, UR4 ;  /* 0x00000004ff027e24 */ /* 0x000fc8000f8e00ff */
[----:B------:R-:W-:Y:S01]  /*1030*/  IMAD.U32 R3, RZ, RZ, UR5 ;  /* 0x00000005ff037e24 */ /* 0x000fe2000f8e00ff */
[----:B------:R-:W-:-:S04]  /*1040*/  ULDC.64 UR4, c[0x0][0x268] ;  /* 0x00009a0000047ab9 */ /* 0x000fc80000000a00 */
[----:B--2---:R-:W2:Y:S01]  /*1050*/  @P0 LDG.E R0, [R2.64] ;  /* 0x0000000c02000981 */ /* 0x004ea2000c1e1900 */
[----:B------:R-:W-:Y:S02]  /*1060*/  @!UP2 UISETP.NE.U32.AND UP0, UPT, URZ, UR4, UPT ;  /* 0x000000043f00a28c */ /* 0x000fe4000bf05070 */
[----:B------:R-:W-:Y:S02]  /*1070*/  ULDC UR7, c[0x0][0x21c] ;  /* 0x0000870000077ab9 */ /* 0x000fe40000000800 */
[----:B------:R-:W-:Y:S02]  /*1080*/  @!UP2 UISETP.NE.AND.EX UP0, UPT, URZ, UR5, UPT, UP0 ;  /* 0x000000053f00a28c */ /* 0x000fe4000bf05300 */
[----:B------:R-:W-:Y:S02]  /*1090*/  USHF.L.U32 UR24, UR20, 0x7, URZ ;  /* 0x0000000714187899 */ /* 0x000fe4000800063f */
[----:B------:R-:W-:Y:S01]  /*10a0*/  @!UP2 USEL UR4, URZ, UR7, !UP0 ;  /* 0x000000073f04a287 */ /* 0x000fe2000c000000 */
[----:B--2---:R-:W2:Y:S02]  /*10b0*/  @P0 R2UR UR17, R0 ;  /* 0x00000000001103c2 */ /* 0x004ea400000e0000 */
[----:B--2---:R-:W-:-:S02]  /*10c0*/  @UP2 UIADD3 UR17, UR17, -UR21, URZ ;  /* 0x8000001511112290 */ /* 0x004fc4000fffe03f */
[----:B------:R-:W-:-:S04]  /*10d0*/  @!UP2 UIADD3 UR17, UR4, UR6, -UR21 ;  /* 0x000000060411a290 */ /* 0x000fc8000fffe815 */
[----:B------:R-:W-:-:S06]  /*10e0*/  UISETP.GT.AND UP0, UPT, UR17, UR24, UPT ;  /* 0x000000181100728c */ /* 0x000fcc000bf04270 */
[----:B------:R-:W-:-:S13]  /*10f0*/  PLOP3.LUT P0, PT, PT, PT, UP0, 0x80, 0x0 ;  /* 0x000000000000781c */ /* 0x000fda0003f0f008 */
[----:B------:R-:W-:Y:S05]  /*1100*/  @!P0 BRA `(.L_x_137) ;  /* 0x000096b000008947 */ /* 0x000fea0003800000 */
[----:B------:R-:W-:Y:S02]  /*1110*/  ULDC.64 UR4, c[0x0][0x190] ;  /* 0x0000640000047ab9 */ /* 0x000fe40000000a00 */
[----:B-1----:R-:W-:Y:S02]  /*1120*/  UISETP.NE.AND UP0, UPT, UR26, -0x1, UPT ;  /* 0xffffffff1a00788c */ /* 0x002fe4000bf05270 */
[----:B------:R-:W-:Y:S02]  /*1130*/  UIMAD.WIDE.U32 UR6, UR16, UR4, URZ ;  /* 0x00000004100672a5 */ /* 0x000fe4000f8e003f */
[----:B------:R-:W-:Y:S02]  /*1140*/  UIADD3 UR4, UR25, 0x3f, URZ ;  /* 0x0000003f19047890 */ /* 0x000fe4000fffe03f */
[----:B------:R-:W-:Y:S01]  /*1150*/  PLOP3.LUT P1, PT, PT, PT, UP0, 0x80, 0x0 ;  /* 0x000000000000781c */ /* 0x000fe20003f2f008 */
[----:B------:R-:W-:Y:S02]  /*1160*/  UISETP.NE.AND UP2, UPT, UR16, -0x1, UPT ;  /* 0xffffffff1000788c */ /* 0x000fe4000bf45270 */
[----:B------:R-:W-:-:S02]  /*1170*/  USHF.R.S32.HI UR10, URZ, 0x1f, UR4 ;  /* 0x0000001f3f0a7899 */ /* 0x000fc40008011404 */
[----:B------:R-:W-:Y:S02]  /*1180*/  ULDC.64 UR14, c[0x0][0x178] ;  /* 0x00005e00000e7ab9 */ /* 0x000fe40000000a00 */
[----:B------:R-:W-:Y:S02]  /*1190*/  ULEA.HI UR10, UR10, UR4, URZ, 0x6 ;  /* 0x000000040a0a7291 */ /* 0x000fe4000f8f303f */
[----:B------:R-:W-:Y:S02]  /*11a0*/  @UP0 UIADD3 UR11, UR21, UR26, URZ ;  /* 0x0000001a150b0290 */ /* 0x000fe4000fffe03f */
[----:B------:R-:W-:Y:S02]  /*11b0*/  ULDC.64 UR18, c[0x0][0x198] ;  /* 0x0000660000127ab9 */ /* 0x000fe40000000a00 */
[----:B------:R-:W-:Y:S02]  /*11c0*/  UIMAD UR22, UR39, UR14, URZ ;  /* 0x0000000e271672a4 */ /* 0x000fe4000f8e023f */
[----:B------:R-:W-:-:S02]  /*11d0*/  USHF.R.S32.HI UR34, URZ, 0x6, UR10 ;  /* 0x000000063f227899 */ /* 0x000fc4000801140a */
[----:B------:R-:W-:Y:S02]  /*11e0*/  UIMAD UR23, UR16, UR5, URZ ;  /* 0x00000005101772a4 */ /* 0x000fe4000f8e023f */
[----:B------:R-:W-:Y:S02]  /*11f0*/  ULOP3.LUT UR10, UR10, 0xffffffc0, URZ, 0xc0, !UPT ;  /* 0xffffffc00a0a7892 */ /* 0x000fe4000f8ec03f */
[----:B------:R-:W-:Y:S02]  /*1200*/  @UP0 UIMAD.WIDE.U32 UR4, UR11, UR18, URZ ;  /* 0x000000120b0402a5 */ /* 0x000fe4000f8e003f */
[----:B------:R-:W-:Y:S02]  /*1210*/  UIMAD.WIDE.U32 UR8, UR33, UR14, URZ ;  /* 0x0000000e210872a5 */ /* 0x000fe4000f8e003f */
[----:B------:R-:W-:Y:S02]  /*1220*/  UIMAD UR15, UR33, UR15, UR22 ;  /* 0x0000000f210f72a4 */ /* 0x000fe4000f8e0216 */
[----:B------:R-:W-:-:S02]  /*1230*/  UIADD3 UR14, UR10, -0x40, URZ ;  /* 0xffffffc00a0e7890 */ /* 0x000fc4000fffe03f */
[----:B------:R-:W-:Y:S02]  /*1240*/  UIADD3 UR32, UR9, UR15, URZ ;  /* 0x0000000f09207290 */ /* 0x000fe4000fffe03f */
[----:B------:R-:W-:Y:S02]  /*1250*/  @UP0 UIMAD UR28, UR11, UR19, UR5 ;  /* 0x000000130b1c02a4 */ /* 0x000fe4000f8e0205 */
[----:B------:R-:W-:Y:S02]  /*1260*/  USEL UR38, UR8, UR6, !UP2 ;  /* 0x0000000608267287 */ /* 0x000fe4000d000000 */
[----:B------:R-:W-:Y:S02]  /*1270*/  @UP2 UIADD3 UR32, UR7, UR23, URZ ;  /* 0x0000001707202290 */ /* 0x000fe4000fffe03f */
[----:B------:R-:W-:Y:S02]  /*1280*/  USHF.R.S32.HI UR31, URZ, 0x1f, UR14 ;  /* 0x0000001f3f1f7899 */ /* 0x000fe4000801140e */
[----:B------:R-:W-:Y:S01]  /*1290*/  @UP0 UMOV UR22, UR4 ;  /* 0x0000000400160c82 */ /* 0x000fe20008000000 */
[----:B------:R-:W-:Y:S05]  /*12a0*/  @P1 BRA `(.L_x_138) ;  /* 0x000000c000001947 */ /* 0x000fea0003800000 */
[----:B------:R-:W-:Y:S02]  /*12b0*/  USHF.R.S32.HI UR4, URZ, 0x1f, UR21 ;  /* 0x0000001f3f047899 */ /* 0x000fe40008011415 */
[----:B------:R-:W-:-:S02]  /*12c0*/  ULDC.64 UR6, c[0x0][0x198] ;  /* 0x0000660000067ab9 */ /* 0x000fc40000000a00 */
[----:B------:R-:W-:Y:S02]  /*12d0*/  UIMAD UR8, UR4, UR6, URZ ;  /* 0x00000006040872a4 */ /* 0x000fe4000f8e023f */
[----:B------:R-:W-:Y:S02]  /*12e0*/  UIMAD.WIDE.U32 UR4, UR21, UR6, URZ ;  /* 0x00000006150472a5 */ /* 0x000fe4000f8e003f */
[----:B------:R-:W-:-:S03]  /*12f0*/  UIMAD UR7, UR21, UR7, UR8 ;  /* 0x00000007150772a4 */ /* 0x000fc6000f8e0208 */
[----:B------:R-:W-:Y:S02]  /*1300*/  ULDC.64 UR8, c[0x0][0x180] ;  /* 0x0000600000087ab9 */ /* 0x000fe40000000a00 */
[----:B------:R-:W-:Y:S02]  /*1310*/  UIADD3 UR5, UR5, UR7, URZ ;  /* 0x0000000705057290 */ /* 0x000fe4000fffe03f */
[----:B------:R-:W-:Y:S02]  /*1320*/  UIMAD UR6, UR39, UR8, URZ ;  /* 0x00000008270672a4 */ /* 0x000fe4000f8e023f */
[----:B------:R-:W-:Y:S02]  /*1330*/  UIMAD.WIDE.U32 UR4, UR33, UR8, UR4 ;  /* 0x00000008210472a5 */ /* 0x000fe4000f8e0004 */
[----:B------:R-:W-:-:S04]  /*1340*/  UIMAD UR6, UR33, UR9, UR6 ;  /* 0x00000009210672a4 */ /* 0x000fc8000f8e0206 */
[----:B------:R-:W-:Y:S02]  /*1350*/  UIADD3 UR28, UR5, UR6, URZ ;  /* 0x00000006051c7290 */ /* 0x000fe4000fffe03f */
[----:B------:R-:W-:Y:S02]  /*1360*/  UMOV UR22, UR4 ;  /* 0x0000000400167c82 */ /* 0x000fe40008000000 */
.L_x_138:
[----:B------:R-:W-:Y:S02]  /*1370*/  @UP0 UIADD3 UR6, UR21, UR26, URZ ;  /* 0x0000001a15060290 */ /* 0x000fe4000fffe03f */
[----:B------:R-:W-:Y:S02]  /*1380*/  ULDC.64 UR8, c[0x0][0x1a0] ;  /* 0x0000680000087ab9 */ /* 0x000fe40000000a00 */
[----:B------:R-:W-:-:S04]  /*1390*/  @UP0 UIMAD.WIDE.U32 UR4, UR6, UR8, URZ ;  /* 0x00000008060402a5 */ /* 0x000fc8000f8e003f */
[----:B------:R-:W-:-:S03]  /*13a0*/  @UP0 UIMAD UR27, UR6, UR9, UR5 ;  /* 0x00000009061b02a4 */ /* 0x000fc6000f8e0205 */
[----:B------:R-:W-:Y:S01]  /*13b0*/  @UP0 UMOV UR23, UR4 ;  /* 0x0000000400170c82 */ /* 0x000fe20008000000 */
[----:B------:R-:W-:Y:S05]  /*13c0*/  @P1 BRA `(.L_x_139) ;  /* 0x000000c000001947 */ /* 0x000fea0003800000 */
[----:B------:R-:W-:Y:S02]  /*13d0*/  USHF.R.S32.HI UR4, URZ, 0x1f, UR21 ;  /* 0x0000001f3f047899 */ /* 0x000fe40008011415 */
[----:B------:R-:W-:Y:S02]  /*13e0*/  ULDC.64 UR6, c[0x0][0x1a0] ;  /* 0x0000680000067ab9 */ /* 0x000fe40000000a00 */
        /* <DEDUP_REMOVED lines=10> */
.L_x_139:
[----:B------:R-:W-:Y:S01]  /*1490*/  IABS R5, c[0x0][0x1c8] ;  /* 0x0000720000057a13 */ /* 0x000fe20000000000 */
[----:B------:R-:W-:Y:S01]  /*14a0*/  ULDC.64 UR6, c[0x0][0x370] ;  /* 0x0000dc0000067ab9 */ /* 0x000fe20000000a00 */
[----:B------:R-:W-:Y:S01]  /*14b0*/  IABS R4, UR35 ;  /* 0x0000002300047c13 */ /* 0x000fe20008000000 */
[----:B------:R-:W-:Y:S01]  /*14c0*/  @UP2 UIMAD.WIDE.U32 UR4, UR16, UR6, URZ ;  /* 0x00000006100422a5 */ /* 0x000fe2000f8e003f */
[----:B------:R-:W1:Y:S01]  /*14d0*/  I2F.RP R2, R5 ;  /* 0x0000000500027306 */ /* 0x000e620000209400 */
[----:B------:R-:W-:Y:S01]  /*14e0*/  ULDC UR8, c[0x0][0x224] ;  /* 0x0000890000087ab9 */ /* 0x000fe20000000800 */
[----:B------:R-:W-:Y:S01]  /*14f0*/  ISETP.NE.AND P2, PT, RZ, c[0x0][0x1c8], PT ;  /* 0x00007200ff007a0c */ /* 0x000fe20003f45270 */
[----:B------:R-:W-:Y:S02]  /*1500*/  @UP2 UIMAD UR30, UR16, UR7, UR5 ;  /* 0x00000007101e22a4 */ /* 0x000fe4000f8e0205 */
[----:B------:R-:W-:-:S02]  /*1510*/  USHF.R.S32.HI UR19, URZ, 0x1f, UR24 ;  /* 0x0000001f3f137899 */ /* 0x000fc40008011418 */
[----:B------:R-:W-:Y:S02]  /*1520*/  @UP2 UMOV UR29, UR4 ;  /* 0x00000004001d2c82 */ /* 0x000fe40008000000 */
[----:B------:R-:W-:Y:S02]  /*1530*/  ULDC.64 UR4, c[0x0][0x368] ;  /* 0x0000da0000047ab9 */ /* 0x000fe40000000a00 */
[----:B------:R-:W-:-:S04]  /*1540*/  @!UP2 UIMAD UR6, UR39, UR4, URZ ;  /* 0x000000042706a2a4 */ /* 0x000fc8000f8e023f */
[----:B------:R-:W-:Y:S01]  /*1550*/  @!UP2 UIMAD UR6, UR33, UR5, UR6 ;  /* 0x000000052106a2a4 */ /* 0x000fe2000f8e0206 */
[----:B-1----:R-:W1:Y:S01]  /*1560*/  MUFU.RCP R2, R2 ;  /* 0x0000000200027308 */ /* 0x002e620000001000 */
[----:B------:R-:W-:-:S04]  /*1570*/  @!UP2 UIMAD.WIDE.U32 UR4, UR33, UR4, URZ ;  /* 0x000000042104a2a5 */ /* 0x000fc8000f8e003f */
[----:B------:R-:W-:Y:S02]  /*1580*/  @!UP2 UIADD3 UR30, UR5, UR6, URZ ;  /* 0x00000006051ea290 */ /* 0x000fe4000fffe03f */
[----:B------:R-:W-:Y:S02]  /*1590*/  UIMAD UR6, UR37, UR16, URZ ;  /* 0x00000010250672a4 */ /* 0x000fe4000f8e023f */
[----:B------:R-:W-:Y:S02]  /*15a0*/  @!UP2 UMOV UR29, UR4 ;  /* 0x00000004001dac82 */ /* 0x000fe40008000000 */
[----:B------:R-:W-:Y:S02]  /*15b0*/  UIMAD UR4, UR39, UR8, UR52 ;  /* 0x00000008270472a4 */ /* 0x000fe4000f8e0234 */
[----:B------:R-:W-:Y:S02]  /*15c0*/  USHF.L.U32 UR8, UR33, 0x7, URZ ;  /* 0x0000000721087899 */ /* 0x000fe4000800063f */
[----:B------:R-:W-:Y:S01]  /*15d0*/  UIADD3 UR4, UR45, UR4, URZ ;  /* 0x000000042d047290 */ /* 0x000fe2000fffe03f */
[----:B-1----:R-:W-:-:S03]  /*15e0*/  IADD3 R2, R2, 0xffffffe, RZ ;  /* 0x0ffffffe02027810 */ /* 0x002fc60007ffe0ff */
[----:B------:R-:W-:Y:S01]  /*15f0*/  UIMAD UR4, UR36, UR4, UR51 ;  /* 0x00000004240472a4 */ /* 0x000fe2000f8e0233 */
[----:B------:R-:W1:Y:S03]  /*1600*/  F2I.FTZ.U32.TRUNC.NTZ R3, R2 ;  /* 0x0000000200037305 */ /* 0x000e66000021f000 */
[----:B------:R-:W-:Y:S02]  /*1610*/  UIADD3 UR11, UR43, UR4, URZ ;  /* 0x000000042b0b7290 */ /* 0x000fe4000fffe03f */
[----:B------:R-:W-:-:S04]  /*1620*/  UIMAD.WIDE.U32 UR4, UR36, UR16, URZ ;  /* 0x00000010240472a5 */ /* 0x000fc8000f8e003f */
[----:B------:R-:W-:Y:S02]  /*1630*/  @UP2 UIADD3 UR11, UR5, UR6, URZ ;  /* 0x00000006050b2290 */ /* 0x000fe4000fffe03f */
[----:B------:R-:W-:Y:S02]  /*1640*/  USEL UR18, UR42, UR4, !UP2 ;  /* 0x000000042a127287 */ /* 0x000fe4000d000000 */
[----:B------:R-:W-:Y:S02]  /*1650*/  ULDC.64 UR6, c[0x0][0x3d8] ;  /* 0x0000f60000067ab9 */ /* 0x000fe40000000a00 */
[----:B------:R-:W-:Y:S01]  /*1660*/  UIMAD.WIDE.U32 UR4, UR60, UR6, URZ ;  /* 0x000000063c0472a5 */ /* 0x000fe2000f8e003f */
[----:B-1----:R-:W-:Y:S02]  /*1670*/  IMAD.MOV R0, RZ, RZ, -R3 ;  /* 0x000000ffff007224 */ /* 0x002fe400078e0a03 */
[----:B------:R-:W-:Y:S01]  /*1680*/  IMAD.MOV.U32 R2, RZ, RZ, RZ ;  /* 0x000000ffff027224 */ /* 0x000fe200078e00ff */
[----:B------:R-:W-:Y:S01]  /*1690*/  USEL UR15, UR4, URZ, UP6 ;  /* 0x0000003f040f7287 */ /* 0x000fe2000b000000 */
[----:B------:R-:W-:Y:S01]  /*16a0*/  IMAD R0, R0, R5, RZ ;  /* 0x0000000500007224 */ /* 0x000fe200078e02ff */
[----:B------:R-:W-:-:S02]  /*16b0*/  USHF.L.U64.HI UR4, UR33, 0x7, UR39 ;  /* 0x0000000721047899 */ /* 0x000fc40008010227 */
[----:B------:R-:W-:Y:S01]  /*16c0*/  UIMAD UR7, UR60, UR7, UR5 ;  /* 0x000000073c0772a4 */ /* 0x000fe2000f8e0205 */
[----:B------:R-:W-:Y:S01]  /*16d0*/  IMAD.HI.U32 R0, R3, R0, R2 ;  /* 0x0000000003007227 */ /* 0x000fe200078e0002 */
[----:B------:R-:W-:Y:S02]  /*16e0*/  USEL UR5, UR4, URZ, UP1 ;  /* 0x0000003f04057287 */ /* 0x000fe40008800000 */
[----:B------:R-:W-:Y:S01]  /*16f0*/  USEL UR4, UR8, URZ, UP1 ;  /* 0x0000003f08047287 */ /* 0x000fe20008800000 */
[----:B------:R-:W-:Y:S01]  /*1700*/  IMAD.MOV.U32 R2, RZ, RZ, R4 ;  /* 0x000000ffff027224 */ /* 0x000fe200078e0004 */
[----:B------:R-:W-:Y:S02]  /*1710*/  USEL UR9, UR7, URZ, UP6 ;  /* 0x0000003f07097287 */ /* 0x000fe4000b000000 */
[----:B------:R-:W-:Y:S01]  /*1720*/  UIADD3 UR4, UP1, UR14, UR4, URZ ;  /* 0x000000040e047290 */ /* 0x000fe2000ff3e03f */
[----:B------:R-:W-:Y:S01]  /*1730*/  IMAD.HI.U32 R0, R0, R2, RZ ;  /* 0x0000000200007227 */ /* 0x000fe200078e00ff */
[----:B------:R-:W-:-:S02]  /*1740*/  ULDC UR8, c[0x0][0x234] ;  /* 0x00008d0000087ab9 */ /* 0x000fc40000000800 */
[----:B------:R-:W-:Y:S01]  /*1750*/  UIADD3.X UR6, UR31, UR5, URZ, UP1, !UPT ;  /* 0x000000051f067290 */ /* 0x000fe20008ffe43f */
[----:B------:R-:W-:Y:S01]  /*1760*/  IMAD.MOV R3, RZ, RZ, -R0 ;  /* 0x000000ffff037224 */ /* 0x000fe200078e0a00 */
[----:B------:R-:W-:-:S03]  /*1770*/  UIMAD UR5, UR37, UR4, URZ ;  /* 0x00000004250572a4 */ /* 0x000fc6000f8e023f */
[C---:B------:R-:W-:Y:S01]  /*1780*/  IMAD R2, R5.reuse, R3, R2 ;  /* 0x0000000305027224 */ /* 0x040fe200078e0202 */
[----:B------:R-:W-:Y:S02]  /*1790*/  UIMAD UR6, UR36, UR6, UR5 ;  /* 0x00000006240672a4 */ /* 0x000fe4000f8e0205 */
[----:B------:R-:W-:Y:S02]  /*17a0*/  @UP5 USEL UR5, UR54, UR16, !UP2 ;  /* 0x0000001036055287 */ /* 0x000fe4000d000000 */
[----:B------:R-:W-:Y:S02]  /*17b0*/  ISETP.GT.U32.AND P0, PT, R5, R2, PT ;  /* 0x000000020500720c */ /* 0x000fe40003f04070 */
[----:B------:R-:W-:Y:S02]  /*17c0*/  @UP5 UIMAD UR10, UR35, UR8, UR5 ;  /* 0x00000008230a52a4 */ /* 0x000fe4000f8e0205 */
[----:B------:R-:W-:-:S04]  /*17d0*/  UIMAD.WIDE.U32 UR4, UR36, UR4, URZ ;  /* 0x00000004240472a5 */ /* 0x000fc8000f8e003f */
[----:B------:R-:W-:Y:S02]  /*17e0*/  UIADD3 UR7, UR5, UR6, URZ ;  /* 0x0000000605077290 */ /* 0x000fe4000fffe03f */
[----:B------:R-:W-:-:S03]  /*17f0*/  @!UP5 UMOV UR10, UR49 ;  /* 0x00000031000adc82 */ /* 0x000fc60008000000 */
[----:B------:R-:W-:Y:S01]  /*1800*/  @!P0 IMAD.IADD R2, R2, 0x1, -R5 ;  /* 0x0000000102028824 */ /* 0x000fe200078e0a05 */
[----:B------:R-:W-:Y:S02]  /*1810*/  @!P0 IADD3 R0, R0, 0x1, RZ ;  /* 0x0000000100008810 */ /* 0x000fe40007ffe0ff */
[----:B------:R-:W-:Y:S02]  /*1820*/  ISETP.LE.AND P0, PT, RZ, UR56, PT ;  /* 0x00000038ff007c0c */ /* 0x000fe4000bf03270 */
[----:B------:R-:W-:-:S13]  /*1830*/  ISETP.GE.U32.AND P3, PT, R2, R5, PT ;  /* 0x000000050200720c */ /* 0x000fda0003f66070 */
[----:B------:R-:W-:-:S05]  /*1840*/  @P3 IADD3 R0, R0, 0x1, RZ ;  /* 0x0000000100003810 */ /* 0x000fca0007ffe0ff */
[----:B------:R-:W-:-:S04]  /*1850*/  IMAD.MOV.U32 R11, RZ, RZ, R0 ;  /* 0x000000ffff0b7224 */ /* 0x000fc800078e0000 */
[----:B------:R-:W-:Y:S01]  /*1860*/  @!P0 IMAD.MOV R11, RZ, RZ, -R11 ;  /* 0x000000ffff0b8224 */ /* 0x000fe200078e0a0b */
[----:B------:R-:W-:Y:S02]  /*1870*/  PLOP3.LUT P0, PT, PT, PT, UP5, 0x80, 0x0 ;  /* 0x000000000000781c */ /* 0x000fe40003f0f058 */
[----:B------:R-:W-:-:S04]  /*1880*/  @!P2 LOP3.LUT R11, RZ, c[0x0][0x1c8], RZ, 0x33, !PT ;  /* 0x00007200ff0baa12 */ /* 0x000fc800078e33ff */
[----:B------:R-:W-:-:S07]  /*1890*/  SHF.R.S32.HI R13, RZ, 0x1f, R11 ;  /* 0x0000001fff0d7819 */ /* 0x000fce000001140b */
[----:B------:R-:W-:Y:S05]  /*18a0*/  @!P0 BRA `(.L_x_140) ;  /* 0x0000005000008947 */ /* 0x000fea0003800000 */
[----:B------:R-:W-:Y:S02]  /*18b0*/  ULDC UR6, c[0x0][0x224] ;  /* 0x0000890000067ab9 */ /* 0x000fe40000000800 */
[----:B------:R-:W-:-:S04]  /*18c0*/  @!UP2 UIMAD UR16, UR33, UR6, URZ ;  /* 0x000000062110a2a4 */ /* 0x000fc8000f8e023f */
[----:B------:R-:W-:-:S04]  /*18d0*/  ULEA UR6, UR33, UR16, 0x7 ;  /* 0x0000001021067291 */ /* 0x000fc8000f8e383f */
[----:B------:R-:W-:Y:S01]  /*18e0*/  UIMAD UR8, UR55, UR35, UR6 ;  /* 0x00000023370872a4 */ /* 0x000fe2000f8e0206 */
[----:B------:R-:W-:Y:S05]  /*18f0*/  BRA `(.L_x_141) ;  /* 0x0000001000007947 */ /* 0x000fea0003800000 */
.L_x_140:
[----:B------:R-:W-:Y:S02]  /*1900*/  UMOV UR8, UR50 ;  /* 0x0000003200087c82 */ /* 0x000fe40008000000 */
.L_x_141:
[----:B------:R-:W1:Y:S01]  /*1910*/  S2R R17, SR_TID.X ;  /* 0x0000000000117919 */ /* 0x000e620000002100 */
[----:B------:R-:W-:Y:S01]  /*1920*/  UIADD3 UR4, UP4, UP3, UR4, UR41, UR47 ;  /* 0x0000002904047290 */ /* 0x000fe2000fb9e02f */
[----:B------:R-:W-:Y:S01]  /*1930*/  SHF.R.S32.HI R235, RZ, 0x1f, R234 ;  /* 0x0000001fffeb7819 */ /* 0x000fe200000114ea */
[----:B------:R-:W-:Y:S01]  /*1940*/  IMAD.U32 R6, RZ, RZ, UR35 ;  /* 0x00000023ff067e24 */ /* 0x000fe2000f8e00ff */
[----:B------:R-:W-:Y:S01]  /*1950*/  UIADD3 UR8, UR14, UR8, URZ ;  /* 0x000000080e087290 */ /* 0x000fe2000fffe03f */
[----:B------:R-:W-:Y:S01]  /*1960*/  IMAD.U32 R7, RZ, RZ, UR35 ;  /* 0x00000023ff077e24 */ /* 0x000fe2000f8e00ff */
[----:B------:R-:W-:Y:S01]  /*1970*/  UIADD3 UR16, UP2, UP1, UR15, UR4, UR18 ;  /* 0x000000040f107290 */ /* 0x000fe2000f95e012 */
[----:B------:R-:W-:Y:S01]  /*1980*/  BSSY B1, `(.L_x_137) ;  /* 0x00008e3000017945 */ /* 0x000fe20003800000 */
[----:B------:R-:W-:Y:S02]  /*1990*/  UIADD3.X UR4, UR7, UR48, UR53, UP4, UP3 ;  /* 0x0000003007047290 */ /* 0x000fe4000a7e6435 */
[----:B------:R-:W-:-:S02]  /*19a0*/  ULDC UR18, c[0x0][0x2e8] ;  /* 0x0000ba0000127ab9 */ /* 0x000fc40000000800 */
[----:B------:R-:W-:Y:S02]  /*19b0*/  UIADD3.X UR11, UR9, UR4, UR11, UP2, UP1 ;  /* 0x00000004090b7290 */ /* 0x000fe400097e240b */
[----:B------:R-:W-:Y:S02]  /*19c0*/  UIADD3 UR7, UR14, UR10, URZ ;  /* 0x0000000a0e077290 */ /* 0x000fe4000fffe03f */
[----:B------:R-:W-:Y:S02]  /*19d0*/  ULDC.64 UR4, c[0x0][0x1a8] ;  /* 0x00006a0000047ab9 */ /* 0x000fe40000000a00 */
[----:B------:R-:W-:Y:S02]  /*19e0*/  UIMAD UR4, UR57, UR4, URZ ;  /* 0x00000004390472a4 */ /* 0x000fe4000f8e023f */
[----:B------:R-:W-:Y:S02]  /*19f0*/  UIADD3 UR10, UR34, -0x1, URZ ;  /* 0xffffffff220a7890 */ /* 0x000fe4000fffe03f */
[----:B------:R-:W-:Y:S01]  /*1a00*/  UIMAD UR15, UR35, UR5, UR4 ;  /* 0x00000005230f72a4 */ /* 0x000fe2000f8e0204 */
[----:B-1----:R-:W-:-:S02]  /*1a10*/  SHF.R.S32.HI R18, RZ, 0x1f, R17 ;  /* 0x0000001fff127819 */ /* 0x002fc40000011411 */
[----:B------:R-:W-:Y:S02]  /*1a20*/  ULDC.64 UR4, c[0x0][0x378] ;  /* 0x0000de0000047ab9 */ /* 0x000fe40000000a00 */
[----:B------:R-:W-:Y:S01]  /*1a30*/  UIMAD UR4, UR57, UR4, URZ ;  /* 0x00000004390472a4 */ /* 0x000fe2000f8e023f */
[----:B------:R-:W-:-:S03]  /*1a40*/  LEA.HI R2, R18, R17, RZ, 0x3 ;  /* 0x0000001112027211 */ /* 0x000fc600078f18ff */
[----:B------:R-:W-:Y:S01]  /*1a50*/  UIMAD UR9, UR35, UR5, UR4 ;  /* 0x00000005230972a4 */ /* 0x000fe2000f8e0204 */
[----:B------:R-:W-:Y:S02]  /*1a60*/  SHF.R.S32.HI R2, RZ, 0x3, R2 ;  /* 0x00000003ff027819 */ /* 0x000fe40000011402 */
[----:B------:R-:W-:Y:S02]  /*1a70*/  ULDC.64 UR4, c[0x0][0x370] ;  /* 0x0000dc0000047ab9 */ /* 0x000fe40000000a00 */
[----:B------:R-:W-:Y:S01]  /*1a80*/  SHF.R.S32.HI R16, RZ, 0x1f, R2 ;  /* 0x0000001fff107819 */ /* 0x000fe20000011402 */
[----:B------:R-:W-:Y:S01]  /*1a90*/  UIMAD UR4, UR31, UR4, URZ ;  /* 0x000000041f0472a4 */ /* 0x000fe2000f8e023f */
[----:B------:R-:W-:-:S03]  /*1aa0*/  IADD3 R0, P0, R2, UR14, RZ ;  /* 0x0000000e02007c10 */ /* 0x000fc6000ff1e0ff */
[----:B------:R-:W-:Y:S01]  /*1ab0*/  UIMAD UR6, UR14, UR5, UR4 ;  /* 0x000000050e0672a4 */ /* 0x000fe2000f8e0204 */
[----:B------:R-:W-:Y:S01]  /*1ac0*/  IADD3.X R3, R16, UR31, RZ, P0, !PT ;  /* 0x0000001f10037c10 */ /* 0x000fe200087fe4ff */
[----:B------:R-:W-:Y:S01]  /*1ad0*/  IMAD.WIDE.U32 R4, R0, c[0x0][0x190], R234 ;  /* 0x0000640000047a25 */ /* 0x000fe200078e00ea */
[----:B------:R-:W-:-:S03]  /*1ae0*/  UIADD3 UR4, -UR17, UR25, UR24 ;  /* 0x0000001911047290 */ /* 0x000fc6000fffe118 */
[----:B------:R-:W-:Y:S01]  /*1af0*/  IMAD R3, R3, c[0x0][0x190], RZ ;  /* 0x0000640003037a24 */ /* 0x000fe200078e02ff */
[----:B------:R-:W-:Y:S01]  /*1b00*/  IADD3 R8, P0, R4, UR38, RZ ;  /* 0x0000002604087c10 */ /* 0x000fe2000ff1e0ff */
[----:B------:R-:W-:Y:S02]  /*1b10*/  UIADD3 UR4, UR4, -UR18, URZ ;  /* 0x8000001204047290 */ /* 0x000fe4000fffe03f */
[----:B------:R-:W-:Y:S01]  /*1b20*/  IMAD R0, R0, c[0x0][0x194], R3 ;  /* 0x0000650000007a24 */ /* 0x000fe200078e0203 */
[----:B------:R-:W-:Y:S01]  /*1b30*/  LEA.HI R3, R18, R17, RZ, 0x5 ;  /* 0x0000001112037211 */ /* 0x000fe200078f28ff */
[----:B------:R-:W-:-:S03]  /*1b40*/  USHF.R.S32.HI UR5, URZ, 0x1f, UR4 ;  /* 0x0000001f3f057899 */ /* 0x000fc60008011404 */
[----:B------:R-:W-:Y:S01]  /*1b50*/  IADD3.X R9, R5, UR32, R0, P0, !PT ;  /* 0x0000002005097c10 */ /* 0x000fe200087fe400 */
[----:B------:R-:W-:Y:S01]  /*1b60*/  IMAD.U32 R0, RZ, RZ, UR14 ;  /* 0x0000000eff007e24 */ /* 0x000fe2000f8e00ff */
[----:B------:R-:W-:Y:S01]  /*1b70*/  IADD3 R4, P0, R234, UR29, RZ ;  /* 0x0000001dea047c10 */ /* 0x000fe2000ff1e0ff */
[----:B------:R-:W-:-:S03]  /*1b80*/  ULEA.HI UR4, UR5, UR4, URZ, 0x6 ;  /* 0x0000000405047291 */ /* 0x000fc6000f8f303f */
[----:B------:R-:W-:Y:S01]  /*1b90*/  IADD3.X R5, R235, UR30, RZ, P0, !PT ;  /* 0x0000001eeb057c10 */ /* 0x000fe200087fe4ff */
[----:B------:R-:W-:Y:S02]  /*1ba0*/  USHF.R.S32.HI UR4, URZ, 0x6, UR4 ;  /* 0x000000063f047899 */ /* 0x000fe40008011404 */
[----:B------:R-:W-:Y:S02]  /*1bb0*/  ULDC.64 UR30, c[0x0][0x200] ;  /* 0x00008000001e7ab9 */ /* 0x000fe40000000a00 */
[----:B------:R-:W-:Y:S01]  /*1bc0*/  IMAD.WIDE.U32 R4, R0, c[0x0][0x370], R4 ;  /* 0x0000dc0000047a25 */ /* 0x000fe200078e0004 */
[----:B------:R-:W-:Y:S01]  /*1bd0*/  LOP3.LUT R0, R3, 0xffffffe0, RZ, 0xc0, !PT ;  /* 0xffffffe003007812 */ /* 0x000fe200078ec0ff */
[----:B------:R-:W-:Y:S01]  /*1be0*/  UISETP.LT.AND UP1, UPT, URZ, UR4, UPT ;  /* 0x000000043f00728c */ /* 0x000fe2000bf21270 */
[----:B------:R-:W-:Y:S02]  /*1bf0*/  SHF.R.S32.HI R3, RZ, 0x5, R3 ;  /* 0x00000005ff037819 */ /* 0x000fe40000011403 */
[----:B------:R-:W-:Y:S01]  /*1c00*/  IADD3 R5, R5, UR6, RZ ;  /* 0x0000000605057c10 */ /* 0x000fe2000fffe0ff */
[----:B------:R-:W-:Y:S01]  /*1c10*/  IMAD.IADD R0, R17, 0x1, -R0 ;  /* 0x0000000111007824 */ /* 0x000fe200078e0a00 */
[----:B------:R-:W-:-:S02]  /*1c20*/  USEL UR18, URZ, UR4, !UP1 ;  /* 0x000000043f127287 */ /* 0x000fc4000c800000 */
[----:B------:R-:W-:Y:S01]  /*1c30*/  UIMAD.WIDE UR4, UR7, UR61, UR30 ;  /* 0x0000003d070472a5 */ /* 0x000fe2000f8e021e */
[----:B------:R-:W-:Y:S01]  /*1c40*/  IMAD R0, R3, UR46, R0 ;  /* 0x0000002e03007c24 */ /* 0x000fe2000f8e0200 */
[----:B------:R-:W-:Y:S01]  /*1c50*/  UISETP.GT.AND UP1, UPT, UR34, UR18, UPT ;  /* 0x000000122200728c */ /* 0x000fe2000bf24270 */
[----:B------:R-:W-:Y:S01]  /*1c60*/  IMAD.WIDE.U32 R4, R6, c[0x0][0x378], R4 ;  /* 0x0000de0006047a25 */ /* 0x000fe200078e0004 */
[----:B------:R-:W-:Y:S02]  /*1c70*/  ULDC.64 UR30, c[0x0][0x3c8] ;  /* 0x0000f200001e7ab9 */ /* 0x000fe40000000a00 */
[----:B------:R-:W-:Y:S01]  /*1c80*/  IADD3 R3, P0, R0, UR16, RZ ;  /* 0x0000001000037c10 */ /* 0x000fe2000ff1e0ff */
[----:B------:R-:W-:Y:S01]  /*1c90*/  IMAD R6, R16, c[0x0][0x370], RZ ;  /* 0x0000dc0010067a24 */ /* 0x000fe200078e02ff */
[----:B------:R-:W-:Y:S01]  /*1ca0*/  IADD3 R5, R5, UR9, RZ ;  /* 0x0000000905057c10 */ /* 0x000fe2000fffe0ff */
[----:B------:R-:W-:Y:S01]  /*1cb0*/  UIMAD.WIDE UR6, UR8, UR61, UR30 ;  /* 0x0000003d080672a5 */ /* 0x000fe2000f8e021e */
[----:B------:R-:W-:Y:S01]  /*1cc0*/  LEA.HI.X.SX32 R0, R0, UR11, 0x1, P0 ;  /* 0x0000000b00007c11 */ /* 0x000fe200080f0eff */
[C---:B------:R-:W-:Y:S01]  /*1cd0*/  IMAD R10, R2.reuse, c[0x0][0x374], R6 ;  /* 0x0000dd00020a7a24 */ /* 0x040fe200078e0206 */
[----:B------:R-:W-:Y:S01]  /*1ce0*/  LEA R222, P0, R3, c[0x0][0x350], 0x2 ;  /* 0x0000d40003de7a11 */ /* 0x000fe200078010ff */
[----:B------:R-:W-:Y:S01]  /*1cf0*/  IMAD.WIDE.U32 R4, R2, c[0x0][0x370], R4 ;  /* 0x0000dc0002047a25 */ /* 0x000fe200078e0004 */
[----:B------:R-:W-:-:S02]  /*1d00*/  UMOV UR14, UR4 ;  /* 0x00000004000e7c82 */ /* 0x000fc40008000000 */
[----:B------:R-:W-:Y:S01]  /*1d10*/  LEA.HI.X R223, R3, c[0x0][0x354], R0, 0x2, P0 ;  /* 0x0000d50003df7a11 */ /* 0x000fe200000f1400 */
[----:B------:R-:W-:Y:S01]  /*1d20*/  IMAD.WIDE.U32 R6, R7, c[0x0][0x1a8], R8 ;  /* 0x00006a0007067a25 */ /* 0x000fe200078e0008 */
[----:B------:R-:W-:Y:S01]  /*1d30*/  PLOP3.LUT P0, PT, PT, PT, UP1, 0x80, 0x0 ;  /* 0x000000000000781c */ /* 0x000fe20003f0f018 */
[----:B------:R-:W-:Y:S01]  /*1d40*/  UMOV UR11, UR5 ;  /* 0x00000005000b7c82 */ /* 0x000fe20008000000 */
[----:B------:R-:W-:Y:S01]  /*1d50*/  LEA R230, P2, R4, c[0x0][0x330], 0x1 ;  /* 0x0000cc0004e67a11 */ /* 0x000fe200078408ff */
[----:B------:R-:W-:Y:S01]  /*1d60*/  IMAD.IADD R3, R5, 0x1, R10 ;  /* 0x0000000105037824 */ /* 0x000fe200078e020a */
[----:B------:R-:W-:Y:S01]  /*1d70*/  IADD3 R10, R7, UR15, RZ ;  /* 0x0000000f070a7c10 */ /* 0x000fe2000fffe0ff */
[----:B------:R-:W-:Y:S01]  /*1d80*/  UMOV UR16, UR6 ;  /* 0x0000000600107c82 */ /* 0x000fe20008000000 */
[----:B------:R-:W-:Y:S01]  /*1d90*/  LEA R232, P3, R6, c[0x0][0x160], 0x1 ;  /* 0x0000580006e87a11 */ /* 0x000fe200078608ff */
[----:B------:R-:W-:Y:S01]  /*1da0*/  UMOV UR15, UR7 ;  /* 0x00000007000f7c82 */ /* 0x000fe20008000000 */
[----:B------:R-:W-:-:S02]  /*1db0*/  LEA.HI.X R231, R4, c[0x0][0x334], R3, 0x1, P2 ;  /* 0x0000cd0004e77a11 */ /* 0x000fc400010f0c03 */
[----:B------:R-:W-:-:S03]  /*1dc0*/  LEA.HI.X R233, R6, c[0x0][0x164], R10, 0x1, P3 ;  /* 0x0000590006e97a11 */ /* 0x000fc600018f0c0a */
[----:B------:R-:W-:Y:S05]  /*1dd0*/  @P0 BRA `(.L_x_142) ;  /* 0x00000c9000000947 */ /* 0x000fea0003800000 */
        /* <DEDUP_REMOVED lines=18> */
.L_x_143:
        /* <DEDUP_REMOVED lines=18> */
.L_x_144:
[----:B------:R-:W-:Y:S01]  /*2020*/  ULDC.64 UR4, c[0x0][0x3a0] ;  /* 0x0000e80000047ab9 */ /* 0x000fe20000000a00 */
[----:B------:R-:W-:Y:S01]  /*2030*/  IMAD.U32 R11, RZ, RZ, UR24 ;  /* 0x00000018ff0b7e24 */ /* 0x000fe2000f8e00ff */
[----:B------:R-:W-:Y:S01]  /*2040*/  UIMAD UR4, UR19, UR4, URZ ;  /* 0x00000004130472a4 */ /* 0x000fe2000f8e023f */
[----:B------:R-:W-:Y:S01]  /*2050*/  BSSY B0, `(.L_x_145) ;  /* 0x000001b000007945 */ /* 0x000fe20003800000 */
[----:B------:R-:W-:Y:S01]  /*2060*/  ULDC.64 UR6, c[0x0][0x3b8] ;  /* 0x0000ee0000067ab9 */ /* 0x000fe20000000a00 */
[----:B------:R-:W-:Y:S01]  /*2070*/  IMAD.WIDE.U32 R4, R11, c[0x0][0x3a0], R234 ;  /* 0x0000e8000b047a25 */ /* 0x000fe200078e00ea */
[----:B------:R-:W-:Y:S02]  /*2080*/  UIMAD UR5, UR24, UR5, UR4 ;  /* 0x00000005180572a4 */ /* 0x000fe4000f8e0204 */
[----:B------:R-:W-:-:S02]  /*2090*/  UIMAD UR4, UR20, -0x80, UR17 ;  /* 0xffffff80140478a4 */ /* 0x000fc4000f8e0211 */
[----:B------:R-:W-:Y:S02]  /*20a0*/  IADD3 R4, P0, R4, UR10, RZ ;  /* 0x0000000a04047c10 */ /* 0x000fe4000ff1e0ff */
[----:B------:R-:W-:Y:S01]  /*20b0*/  MOV R0, UR5 ;  /* 0x0000000500007c02 */ /* 0x000fe20008000f00 */
[----:B------:R-:W-:Y:S01]  /*20c0*/  UIMAD UR5, UR57, UR6, URZ ;  /* 0x00000006390572a4 */ /* 0x000fe2000f8e023f */
[----:B------:R-:W-:Y:S02]  /*20d0*/  ISETP.GE.AND P5, PT, R2, UR4, PT ;  /* 0x0000000402007c0c */ /* 0x000fe4000bfa6270 */
[----:B------:R-:W-:Y:S01]  /*20e0*/  IADD3.X R5, R5, UR11, R0, P0, !PT ;  /* 0x0000000b05057c10 */ /* 0x000fe200087fe400 */
[----:B------:R-:W-:Y:S01]  /*20f0*/  IMAD.U32 R0, RZ, RZ, UR35 ;  /* 0x00000023ff007e24 */ /* 0x000fe2000f8e00ff */
[----:B------:R-:W-:-:S03]  /*2100*/  UIMAD UR5, UR35, UR7, UR5 ;  /* 0x00000007230572a4 */ /* 0x000fc6000f8e0205 */
[----:B------:R-:W-:-:S05]  /*2110*/  IMAD.WIDE.U32 R4, R0, c[0x0][0x3b8], R4 ;  /* 0x0000ee0000047a25 */ /* 0x000fca00078e0004 */
[----:B------:R-:W-:Y:S01]  /*2120*/  IADD3 R3, R5, UR5, RZ ;  /* 0x0000000505037c10 */ /* 0x000fe2000fffe0ff */
        /* <DEDUP_REMOVED lines=13> */
.L_x_146:
[----:B------:R-:W-:Y:S05]  /*2200*/  BSYNC B0 ;  /* 0x0000000000007941 */ /* 0x000fea0003800000 */
.L_x_145:
[----:B------:R-:W-:Y:S01]  /*2210*/  IADD3 R0, R2, 0x20, RZ ;  /* 0x0000002002007810 */ /* 0x000fe20007ffe0ff */
[----:B------:R-:W-:Y:S03]  /*2220*/  BSSY B0, `(.L_x_147) ;  /* 0x0000011000007945 */ /* 0x000fe60003800000 */
[----:B------:R-:W-:-:S13]  /*2230*/  ISETP.GE.AND P4, PT, R0, UR4, PT ;  /* 0x0000000400007c0c */ /* 0x000fda000bf86270 */
[----:B------:R-:W-:Y:S05]  /*2240*/  @P4 BRA `(.L_x_148) ;  /* 0x000000e000004947 */ /* 0x000fea0003800000 */
[----:B------:R-:W-:Y:S02]  /*2250*/  IADD3 R0, P0, R2, 0x20, RZ ;  /* 0x0000002002007810 */ /* 0x000fe40007f1e0ff */
[----:B-1----:R-:W-:Y:S02]  /*2260*/  MOV R7, R3 ;  /* 0x0000000300077202 */ /* 0x002fe40000000f00 */
        /* <DEDUP_REMOVED lines=10> */
[----:B------:R1:W-:Y:S04]  /*2310*/  @!P1 STG.E.128 [R6.64], RZ ;  /* 0x000000ff06009986 */ /* 0x0003e8000c101d0c */
[----:B------:R1:W-:Y:S02]  /*2320*/  @!P0 STG.E.128 [R6.64+0x80], RZ ;  /* 0x000080ff06008986 */ /* 0x0003e4000c101d0c */
.L_x_148:
[----:B------:R-:W-:Y:S05]  /*2330*/  BSYNC B0 ;  /* 0x0000000000007941 */ /* 0x000fea0003800000 */
.L_x_147:
        /* <DEDUP_REMOVED lines=18> */
.L_x_150:
[----:B------:R-:W-:Y:S05]  /*2460*/  BSYNC B0 ;  /* 0x0000000000007941 */ /* 0x000fea0003800000 */
.L_x_149:
[----:B------:R-:W-:Y:S01]  /*2470*/  IADD3 R0, R2, 0x60, RZ ;  /* 0x0000006002007810 */ /* 0x000fe20007ffe0ff */
[----:B------:R-:W-:Y:S03]  /*2480*/  BSSY B0, `(.L_x_151) ;  /* 0x0000010000007945 */ /* 0x000fe60003800000 */
[----:B------:R-:W-:-:S13]  /*2490*/  ISETP.GE.AND P2, PT, R0, UR4, PT ;  /* 0x0000000400007c0c */ /* 0x000fda000bf46270 */
        /* <DEDUP_REMOVED lines=14> */
.L_x_152:
[----:B------:R-:W-:Y:S05]  /*2580*/  BSYNC B0 ;  /* 0x0000000000007941 */ /* 0x000fea0003800000 */
.L_x_151:
[----:B------:R-:W-:Y:S01]  /*2590*/  ULDC.64 UR4, c[0x0][0x3a8] ;  /* 0x0000ea0000047ab9 */ /* 0x000fe20000000a00 */
[----:B-1----:R-:W-:Y:S01]  /*25a0*/  IMAD.WIDE.U32 R4, R11, c[0x0][0x3a8], R234 ;  /* 0x0000ea000b047a25 */ /* 0x002fe200078e00ea */
[----:B------:R-:W-:Y:S01]  /*25b0*/  UIMAD UR4, UR19, UR4, URZ ;  /* 0x00000004130472a4 */ /* 0x000fe2000f8e023f */
[----:B------:R-:W-:Y:S03]  /*25c0*/  BSSY B0, `(.L_x_153) ;  /* 0x0000018000007945 */ /* 0x000fe60003800000 */
[----:B------:R-:W-:Y:S01]  /*25d0*/  UIMAD UR4, UR24, UR5, UR4 ;  /* 0x00000005180472a4 */ /* 0x000fe2000f8e0204 */
[----:B------:R-:W-:-:S05]  /*25e0*/  IADD3 R4, P0, R4, UR8, RZ ;  /* 0x0000000804047c10 */ /* 0x000fca000ff1e0ff */
[----:B------:R-:W-:Y:S01]  /*25f0*/  IMAD.U32 R0, RZ, RZ, UR4 ;  /* 0x00000004ff007e24 */ /* 0x000fe2000f8e00ff */
[----:B------:R-:W-:Y:S02]  /*2600*/  ULDC.64 UR4, c[0x0][0x3c0] ;  /* 0x0000f00000047ab9 */ /* 0x000fe40000000a00 */
[----:B------:R-:W-:Y:S02]  /*2610*/  UIMAD UR4, UR57, UR4, URZ ;  /* 0x00000004390472a4 */ /* 0x000fe4000f8e023f */
[----:B------:R-:W-:Y:S02]  /*2620*/  IADD3.X R5, R5, UR9, R0, P0, !PT ;  /* 0x0000000905057c10 */ /* 0x000fe400087fe400 */
[----:B------:R-:W-:Y:S01]  /*2630*/  MOV R0, UR35 ;  /* 0x0000002300007c02 */ /* 0x000fe20008000f00 */
[----:B------:R-:W-:-:S04]  /*2640*/  UIMAD UR4, UR35, UR5, UR4 ;  /* 0x00000005230472a4 */ /* 0x000fc8000f8e0204 */
        /* <DEDUP_REMOVED lines=15> */
.L_x_154:
[----:B------:R-:W-:Y:S05]  /*2740*/  BSYNC B0 ;  /* 0x0000000000007941 */ /* 0x000fea0003800000 */
.L_x_153:
[----:B------:R-:W-:Y:S01]  /*2750*/  BSSY B0, `(.L_x_155) ;  /* 0x0000010000007945 */ /* 0x000fe20003800000 */
        /* <DEDUP_REMOVED lines=15> */
.L_x_156:
[----:B------:R-:W-:Y:S05]  /*2850*/  BSYNC B0 ;  /* 0x0000000000007941 */ /* 0x000fea0003800000 */
.L_x_155:
        /* <DEDUP_REMOVED lines=16> */
.L_x_158:
[----:B------:R-:W-:Y:S05]  /*2960*/  BSYNC B0 ;  /* 0x0000000000007941 */ /* 0x000fea0003800000 */
.L_x_157:
[----:B------:R-:W-:Y:S05]  /*2970*/  @P2 BRA `(.L_x_159) ;  /* 0x00007e3000002947 */ /* 0x000fea0003800000 */
[----:B------:R-:W-:Y:S02]  /*2980*/  IADD3 R2, P0, R2, 0x60, RZ ;  /* 0x0000006002027810 */ /* 0x000fe40007f1e0ff */
[----:B------:R-:W-:-:S03]  /*2990*/  MOV R5, R3 ;  /* 0x0000000300057202 */ /* 0x000fc60000000f00 */
[----:B------:R-:W-:Y:S01]  /*29a0*/  IMAD.X R0, RZ, RZ, R16, P0 ;  /* 0x000000ffff007224 */ /* 0x000fe200000e0610 */
[----:B------:R-:W-:Y:S01]  /*29b0*/  ISETP.GE.AND P0, PT, R234, c[0x0][0x220], PT ;  /* 0x00008800ea007a0c */ /* 0x000fe20003f06270 */
[----:B------:R-:W-:-:S04]  /*29c0*/  IMAD.WIDE.U32 R4, R2, c[0x0][0x3a8], R4 ;  /* 0x0000ea0002047a25 */ /* 0x000fc800078e0004 */
[----:B------:R-:W-:-:S04]  /*29d0*/  IMAD R0, R0, c[0x0][0x3a8], RZ ;  /* 0x0000ea0000007a24 */ /* 0x000fc800078e02ff */
        /* <DEDUP_REMOVED lines=9> */
.L_x_142:
[----:B------:R-:W-:Y:S01]  /*2a70*/  PLOP3.LUT P0, PT, PT, PT, UP6, 0x80, 0x0 ;  /* 0x000000000000781c */ /* 0x000fe20003f0f068 */
[----:B------:R-:W-:Y:S01]  /*2a80*/  UIMAD UR4, UR10, -0x40, UR25 ;  /* 0xffffffc00a0478a4 */ /* 0x000fe2000f8e0219 */
[----:B------:R-:W-:Y:S01]  /*2a90*/  IMAD.SHL.U32 R0, R249, 0x2, RZ ;  /* 0x00000002f9007824 */ /* 0x000fe200078e00ff */
[----:B------:R-:W-:Y:S01]  /*2aa0*/  ULEA.HI UR5, UR10, UR10, URZ, 0x1 ;  /* 0x0000000a0a057291 */ /* 0x000fe2000f8f083f */
[----:B------:R-:W-:Y:S09]  /*2ab0*/  BSSY B0, `(.L_x_160) ;  /* 0x0000016000007945 */ /* 0x000ff20003800000 */
[----:B------:R-:W-:Y:S01]  /*2ac0*/  @P0 BAR.SYNC.DEFER_BLOCKING 0x0 ;  /* 0x0000000000000b1d */ /* 0x000fe20000010000 */
[----:B------:R-:W-:Y:S01]  /*2ad0*/  ISETP.GE.AND P2, PT, R2, UR4, PT ;  /* 0x0000000402007c0c */ /* 0x000fe2000bf46270 */
[----:B------:R-:W-:-:S04]  /*2ae0*/  ULOP3.LUT UR5, UR5, 0xfffffffe, URZ, 0xc0, !UPT ;  /* 0xfffffffe05057892 */ /* 0x000fc8000f8ec03f */
[----:B------:R-:W-:-:S04]  /*2af0*/  UIADD3 UR5, UR10, -UR5, URZ ;  /* 0x800000050a057290 */ /* 0x000fc8000fffe03f */
[----:B------:R-:W-:-:S04]  /*2b00*/  UISETP.NE.AND UP0, UPT, UR5, 0x1, UPT ;  /* 0x000000010500788c */ /* 0x000fc8000bf05270 */
        /* <DEDUP_REMOVED lines=16> */
.L_x_161:
[----:B------:R-:W-:Y:S05]  /*2c10*/  BSYNC B0 ;  /* 0x0000000000007941 */ /* 0x000fea0003800000 */
.L_x_160:
[----:B------:R-:W-:Y:S01]  /*2c20*/  IADD3 R14, R2, 0x20, RZ ;  /* 0x00000020020e7810 */ /* 0x000fe20007ffe0ff */
[----:B------:R-:W-:Y:S03]  /*2c30*/  BSSY B0, `(.L_x_162) ;  /* 0x000001c000007945 */ /* 0x000fe60003800000 */
[----:B------:R-:W-:-:S13]  /*2c40*/  ISETP.GE.AND P0, PT, R14, UR4, PT ;  /* 0x000000040e007c0c */ /* 0x000fda000bf06270 */
[----:B------:R4:W-:Y:S04]  /*2c50*/  @P0 STS.128 [R0+0x9000], RZ ;  /* 0x009000ff00000388 */ /* 0x0009e80000000c00 */
[----:B------:R4:W-:Y:S01]  /*2c60*/  @P0 STS.128 [R0+0xb000], RZ ;  /* 0x00b000ff00000388 */ /* 0x0009e20000000c00 */
[----:B------:R-:W-:Y:S05]  /*2c70*/  @P0 BRA `(.L_x_163) ;  /* 0x0000017000000947 */ /* 0x000fea0003800000 */
[----:B------:R-:W-:Y:S02]  /*2c80*/  ISETP.GE.AND P3, PT, R234, c[0x0][0x220], PT ;  /* 0x00008800ea007a0c */ /* 0x000fe40003f66270 */
[----:B------:R-:W-:-:S11]  /*2c90*/  ISETP.GE.AND P1, PT, R240, c[0x0][0x220], PT ;  /* 0x00008800f0007a0c */ /* 0x000fd60003f26270 */
[----:B------:R-:W-:Y:S01]  /*2ca0*/  @!P3 IMAD.MOV.U32 R9, RZ, RZ, c[0x0][0x370] ;  /* 0x0000dc00ff09b624 */ /* 0x000fe200078e00ff */
[----:B------:R1:W-:Y:S01]  /*2cb0*/  @P3 STS.128 [R0+0x9000], RZ ;  /* 0x009000ff00003388 */ /* 0x0003e20000000c00 */
[----:B------:R-:W-:-:S03]  /*2cc0*/  @!P3 IMAD.MOV.U32 R12, RZ, RZ, c[0x0][0x374] ;  /* 0x0000dd00ff0cb624 */ /* 0x000fc600078e00ff */
[----:B------:R-:W-:-:S04]  /*2cd0*/  @!P3 LEA R8, P4, R9, R230, 0x6 ;  /* 0x000000e60908b211 */ /* 0x000fc800078830ff */
[----:B------:R-:W-:-:S05]  /*2ce0*/  @!P3 LEA.HI.X R9, R9, R231, R12, 0x6, P4 ;  /* 0x000000e70909b211 */ /* 0x000fca00020f340c */
[----:B------:R-:W-:Y:S01]  /*2cf0*/  @!PT LDS RZ, [RZ] ;  /* 0x00000000fffff984 */ /* 0x000fe20000000800 */
[----:B------:R-:W-:Y:S01]  /*2d00*/  @!PT LDS RZ, [RZ] ;  /* 0x00000000fffff984 */ /* 0x000fe20000000800 */
[----:B------:R-:W-:Y:S01]  /*2d10*/  @!PT LDS RZ, [RZ] ;  /* 0x00000000fffff984 */ /* 0x000fe20000000800 */
[----:B------:R1:W-:Y:S04]  /*2d20*/  @!P3 LDGSTS.E.BYPASS.LTC128B.128 [R0+0x9000], [R8.64] ;  /* 0x090000000800bfae */ /* 0x0003e8000b901d4c */
[----:B------:R1:W-:Y:S01]  /*2d30*/  @P1 STS.128 [R0+0xb000], RZ ;  /* 0x00b000ff00001388 */ /* 0x0003e20000000c00 */
[----:B------:R-:W-:Y:S05]  /*2d40*/  @P1 BRA `(.L_x_163) ;  /* 0x000000a000001947 */ /* 0x000fea0003800000 */
[----:B-1----:R-:W-:Y:S02]  /*2d50*/  IMAD.MOV.U32 R8, RZ, RZ, c[0x0][0x370] ;  /* 0x0000dc00ff087624 */ /* 0x002fe400078e00ff */
[----:B------:R-:W-:-:S03]  /*2d60*/  IMAD.MOV.U32 R9, RZ, RZ, c[0x0][0x374] ;  /* 0x0000dd00ff097624 */ /* 0x000fc600078e00ff */
        /* <DEDUP_REMOVED lines=8> */
.L_x_163:
[----:B------:R-:W-:Y:S05]  /*2df0*/  BSYNC B0 ;  /* 0x0000000000007941 */ /* 0x000fea0003800000 */
.L_x_162:
[----:B------:R-:W-:Y:S01]  /*2e00*/  PLOP3.LUT P1, PT, PT, PT, UP0, 0x80, 0x0 ;  /* 0x000000000000781c */ /* 0x000fe20003f2f008 */
[----:B------:R-:W-:Y:S01]  /*2e10*/  BSSY B0, `(.L_x_164) ;  /* 0x0000021000007945 */ /* 0x000fe20003800000 */
[----:B------:R-:W-:-:S04]  /*2e20*/  IADD3 R3, R249, 0x2000, RZ ;  /* 0x00002000f9037810 */ /* 0x000fc80007ffe0ff */
        /* <DEDUP_REMOVED lines=12> */
.L_x_165:
        /* <DEDUP_REMOVED lines=19> */
.L_x_166:
[----:B------:R-:W-:Y:S05]  /*3020*/  BSYNC B0 ;  /* 0x0000000000007941 */ /* 0x000fea0003800000 */
.L_x_164:
[----:B------:R-:W-:Y:S01]  /*3030*/  MOV R219, 0x20 ;  /* 0x0000002000db7802 */ /* 0x000fe20000000f00 */
[----:B------:R-:W-:Y:S04]  /*3040*/  BSSY B0, `(.L_x_167) ;  /* 0x0000028000007945 */ /* 0x000fe80003800000 */
[----:B------:R-:W-:-:S02]  /*3050*/  IMAD R12, R219, c[0x0][0x194], RZ ;  /* 0x00006500db0c7a24 */ /* 0x000fc400078e02ff */
[----:B-1----:R-:W-:Y:S01]  /*3060*/  IMAD.WIDE.U32 R8, R219, c[0x0][0x190], RZ ;  /* 0x00006400db087a25 */ /* 0x002fe200078e00ff */
        /* <DEDUP_REMOVED lines=10> */
.L_x_168:
        /* <DEDUP_REMOVED lines=27> */
.L_x_169:
[----:B------:R-:W-:Y:S05]  /*32c0*/  BSYNC B0 ;  /* 0x0000000000007941 */ /* 0x000fea0003800000 */
.L_x_167:
[----:B--2---:R-:W2:Y:S01]  /*32d0*/  LDL R19, [R1+0x20] ;  /* 0x0000200001137983 */ /* 0x004ea20000100800 */
[----:B------:R-:W-:Y:S01]  /*32e0*/  IMAD.MOV.U32 R247, RZ, RZ, 0x7f800000 ;  /* 0x7f800000fff77424 */ /* 0x000fe200078e00ff */
[----:B------:R-:W-:Y:S01]  /*32f0*/  ULDC.64 UR6, c[0x0][0x198] ;  /* 0x0000660000067ab9 */ /* 0x000fe20000000a00 */
[----:B------:R-:W-:Y:S01]  /*3300*/  IMAD.MOV.U32 R248, RZ, RZ, 0x7f800000 ;  /* 0x7f800000fff87424 */ /* 0x000fe200078e00ff */
[----:B------:R-:W-:Y:S01]  /*3310*/  UIMAD UR5, UR19, UR6, URZ ;  /* 0x00000006130572a4 */ /* 0x000fe2000f8e023f */
[----:B------:R-:W-:Y:S02]  /*3320*/  IMAD.MOV.U32 R245, RZ, RZ, 0x7f800000 ;  /* 0x7f800000fff57424 */ /* 0x000fe400078e00ff */
[----:B------:R-:W-:Y:S01]  /*3330*/  IMAD.U32 R12, RZ, RZ, UR24 ;  /* 0x00000018ff0c7e24 */ /* 0x000fe2000f8e00ff */
[----:B------:R-:W-:Y:S01]  /*3340*/  UIMAD UR5, UR24, UR7, UR5 ;  /* 0x00000007180572a4 */ /* 0x000fe2000f8e0205 */
[----:B------:R-:W-:Y:S01]  /*3350*/  IMAD.MOV.U32 R246, RZ, RZ, 0x7f800000 ;  /* 0x7f800000fff67424 */ /* 0x000fe200078e00ff */
[----:B------:R-:W-:Y:S01]  /*3360*/  BSSY B0, `(.L_x_170) ;  /* 0x0000038000007945 */ /* 0x000fe20003800000 */
[----:B--2---:R-:W-:-:S02]  /*3370*/  IADD3 R3, R19, 0x28, RZ ;  /* 0x0000002813037810 */ /* 0x004fc40007ffe0ff */
[----:B-1----:R-:W-:Y:S02]  /*3380*/  IADD3 R4, R19, 0x8, RZ ;  /* 0x0000000813047810 */ /* 0x002fe40007ffe0ff */
[----:B------:R-:W-:Y:S02]  /*3390*/  ISETP.GE.AND P3, PT, R3, UR4, PT ;  /* 0x0000000403007c0c */ /* 0x000fe4000bf66270 */
[C---:B------:R-:W-:Y:S02]  /*33a0*/  IADD3 R5, R19.reuse, 0x20, RZ ;  /* 0x0000002013057810 */ /* 0x040fe40007ffe0ff */
[----:B------:R-:W-:Y:S01]  /*33b0*/  ISETP.GE.AND P5, PT, R4, UR4, PT ;  /* 0x0000000404007c0c */ /* 0x000fe2000bfa6270 */
[C---:B------:R-:W-:Y:S01]  /*33c0*/  IMAD.SHL.U32 R4, R19.reuse, 0x4, RZ ;  /* 0x0000000413047824 */ /* 0x040fe200078e00ff */
[----:B------:R-:W-:Y:S02]  /*33d0*/  ISETP.GE.AND P6, PT, R19, UR4, PT ;  /* 0x0000000413007c0c */ /* 0x000fe4000bfc6270 */
[----:B------:R-:W-:-:S02]  /*33e0*/  SHF.R.S32.HI R15, RZ, 0x1f, R19 ;  /* 0x0000001fff0f7819 */ /* 0x000fc40000011413 */
[----:B------:R-:W-:Y:S02]  /*33f0*/  ISETP.GE.AND P4, PT, R5, UR4, PT ;  /* 0x0000000405007c0c */ /* 0x000fe4000bf86270 */
[----:B------:R-:W-:Y:S02]  /*3400*/  SHF.R.S32.HI R5, RZ, 0x1f, R3 ;  /* 0x0000001fff057819 */ /* 0x000fe40000011403 */
[----:B------:R-:W-:Y:S02]  /*3410*/  @!P3 LEA R6, P0, R3, UR14, 0x2 ;  /* 0x0000000e0306bc11 */ /* 0x000fe4000f8010ff */
[----:B------:R-:W-:Y:S02]  /*3420*/  IADD3 R4, P2, R4, UR14, RZ ;  /* 0x0000000e04047c10 */ /* 0x000fe4000ff5e0ff */
[----:B------:R-:W-:Y:S01]  /*3430*/  SHF.L.U64.HI R8, R19, 0x2, R15 ;  /* 0x0000000213087819 */ /* 0x000fe2000001020f */
[----:B------:R-:W-:Y:S01]  /*3440*/  UIMAD UR4, UR20, -0x80, UR17 ;  /* 0xffffff80140478a4 */ /* 0x000fe2000f8e0211 */
[----:B------:R-:W-:-:S02]  /*3450*/  @!P3 LEA.HI.X R7, R3, UR11, R5, 0x2, P0 ;  /* 0x0000000b0307bc11 */ /* 0x000fc400080f1405 */
[----:B------:R-:W-:Y:S01]  /*3460*/  IADD3.X R5, R8, UR11, RZ, P2, !PT ;  /* 0x0000000b08057c10 */ /* 0x000fe200097fe4ff */
[----:B------:R-:W-:Y:S02]  /*3470*/  IMAD.U32 R3, RZ, RZ, UR5 ;  /* 0x00000005ff037e24 */ /* 0x000fe4000f8e00ff */
[----:B------:R1:W5:Y:S04]  /*3480*/  @!P3 LDG.E R246, [R6.64] ;  /* 0x0000000c06f6b981 */ /* 0x000368000c1e1900 */
[----:B------:R2:W5:Y:S01]  /*3490*/  @!P6 LDG.E R247, [R4.64] ;  /* 0x0000000c04f7e981 */ /* 0x000562000c1e1900 */
[----:B------:R-:W-:-:S03]  /*34a0*/  ISETP.GE.AND P6, PT, R2, UR4, PT ;  /* 0x0000000402007c0c */ /* 0x000fc6000bfc6270 */
[----:B------:R2:W5:Y:S04]  /*34b0*/  @!P5 LDG.E R248, [R4.64+0x20] ;  /* 0x0000200c04f8d981 */ /* 0x000568000c1e1900 */
[----:B------:R2:W5:Y:S06]  /*34c0*/  @!P4 LDG.E R245, [R4.64+0x80] ;  /* 0x0000800c04f5c981 */ /* 0x00056c000c1e1900 */
[----:B------:R3:W-:Y:S04]  /*34d0*/  @P6 STS.128 [R0+0xc000], RZ ;  /* 0x00c000ff00006388 */ /* 0x0007e80000000c00 */
[----:B------:R3:W-:Y:S01]  /*34e0*/  @P6 STS.128 [R0+0x10000], RZ ;  /* 0x010000ff00006388 */ /* 0x0007e20000000c00 */
[----:B--2---:R-:W-:-:S05]  /*34f0*/  IMAD.WIDE.U32 R4, R12, c[0x0][0x198], R234 ;  /* 0x000066000c047a25 */ /* 0x004fca00078e00ea */
[----:B-1----:R-:W-:-:S04]  /*3500*/  IADD3 R6, P0, R4, UR22, RZ ;  /* 0x0000001604067c10 */ /* 0x002fc8000ff1e0ff */
[----:B------:R-:W-:Y:S01]  /*3510*/  IADD3.X R7, R5, UR28, R3, P0, !PT ;  /* 0x0000001c05077c10 */ /* 0x000fe200087fe403 */
[----:B------:R-:W-:-:S04]  /*3520*/  IMAD R3, R13, c[0x0][0x1b0], RZ ;  /* 0x00006c000d037a24 */ /* 0x000fc800078e02ff */
[C---:B------:R-:W-:Y:S02]  /*3530*/  IMAD R3, R11.reuse, c[0x0][0x1b4], R3 ;  /* 0x00006d000b037a24 */ /* 0x040fe400078e0203 */
[----:B------:R-:W-:-:S04]  /*3540*/  IMAD.WIDE.U32 R6, R11, c[0x0][0x1b0], R6 ;  /* 0x00006c000b067a25 */ /* 0x000fc800078e0006 */
[----:B------:R-:W-:Y:S01]  /*3550*/  IMAD.IADD R10, R7, 0x1, R3 ;  /* 0x00000001070a7824 */ /* 0x000fe200078e0203 */
[----:B------:R-:W-:Y:S05]  /*3560*/  @P6 BRA `(.L_x_171) ;  /* 0x0000017000006947 */ /* 0x000fea0003800000 */
[----:B---3--:R-:W-:Y:S01]  /*3570*/  ISETP.GE.AND P2, PT, R234, c[0x0][0x220], PT ;  /* 0x00008800ea007a0c */ /* 0x008fe20003f46270 */
        /* <DEDUP_REMOVED lines=22> */
.L_x_171:
[----:B---3--:R-:W-:Y:S05]  /*36e0*/  BSYNC B0 ;  /* 0x0000000000007941 */ /* 0x008fea0003800000 */
.L_x_170:
[----:B------:R-:W-:Y:S01]  /*36f0*/  ISETP.GE.AND P5, PT, R14, UR4, PT ;  /* 0x000000040e007c0c */ /* 0x000fe2000bfa6270 */
[----:B------:R-:W-:-:S12]  /*3700*/  BSSY B0, `(.L_x_172) ;  /* 0x000001d000007945 */ /* 0x000fd80003800000 */
        /* <DEDUP_REMOVED lines=8> */
[----:B-1----:R-:W-:Y:S02]  /*3790*/  IMAD R8, R4, c[0x0][0x198], RZ ;  /* 0x0000660004087a24 */ /* 0x002fe400078e02ff */
[----:B------:R-:W-:-:S04]  /*37a0*/  IMAD.MOV.U32 R4, RZ, RZ, R6 ;  /* 0x000000ffff047224 */ /* 0x000fc800078e0006 */
[C---:B------:R-:W-:Y:S01]  /*37b0*/  IMAD.WIDE.U32 R4, R3.reuse, c[0x0][0x198], R4 ;  /* 0x0000660003047a25 */ /* 0x040fe200078e0004 */
[----:B------:R1:W-:Y:S03]  /*37c0*/  @P2 STS.128 [R0+0xd000], RZ ;  /* 0x00d000ff00002388 */ /* 0x0003e60000000c00 */
[----:B------:R-:W-:Y:S01]  /*37d0*/  IMAD R3, R3, c[0x0][0x19c], R8 ;  /* 0x0000670003037a24 */ /* 0x000fe200078e0208 */
[----:B------:R-:W-:-:S03]  /*37e0*/  @!P2 LEA R8, P3, R4, c[0x0][0x168], 0x1 ;  /* 0x00005a000408aa11 */ /* 0x000fc600078608ff */
        /* <DEDUP_REMOVED lines=14> */
.L_x_173:
[----:B------:R-:W-:Y:S05]  /*38d0*/  BSYNC B0 ;  /* 0x0000000000007941 */ /* 0x000fea0003800000 */
.L_x_172:
[----:B------:R-:W-:Y:S01]  /*38e0*/  IADD3 R3, R2, 0x40, RZ ;  /* 0x0000004002037810 */ /* 0x000fe20007ffe0ff */
[----:B------:R-:W-:Y:S03]  /*38f0*/  BSSY B0, `(.L_x_174) ;  /* 0x000001e000007945 */ /* 0x000fe60003800000 */
[----:B------:R-:W-:-:S13]  /*3900*/  ISETP.GE.AND P4, PT, R3, UR4, PT ;  /* 0x0000000403007c0c */ /* 0x000fda000bf86270 */
        /* <DEDUP_REMOVED lines=28> */
.L_x_175:
[----:B------:R-:W-:Y:S05]  /*3ad0*/  BSYNC B0 ;  /* 0x0000000000007941 */ /* 0x000fea0003800000 */
.L_x_174:
        /* <DEDUP_REMOVED lines=9> */
[----:B------:R-:W-:-:S04]  /*3b70*/  IMAD.X R4, RZ, RZ, R16, P0 ;  /* 0x000000ffff047224 */ /* 0x000fc800000e0610 */
[----:B------:R-:W-:Y:S02]  /*3b80*/  IMAD R4, R4, c[0x0][0x198], RZ ;  /* 0x0000660004047a24 */ /* 0x000fe400078e02ff */
[----:B------:R-:W-:-:S04]  /*3b90*/  IMAD.WIDE.U32 R6, R3, c[0x0][0x198], R6 ;  /* 0x0000660003067a25 */ /* 0x000fc800078e0006 */
[----:B------:R-:W-:Y:S01]  /*3ba0*/  IMAD R3, R3, c[0x0][0x19c], R4 ;  /* 0x0000670003037a24 */ /* 0x000fe200078e0204 */
[----:B------:R-:W-:Y:S01]  /*3bb0*/  @!P2 LEA R4, P0, R6, c[0x0][0x168], 0x1 ;  /* 0x00005a000604aa11 */ /* 0x000fe200078008ff */
[----:B------:R1:W-:Y:S02]  /*3bc0*/  @P2 STS.128 [R0+0xf000], RZ ;  /* 0x00f000ff00002388 */ /* 0x0003e40000000c00 */
[----:B------:R-:W-:-:S05]  /*3bd0*/  IMAD.IADD R3, R7, 0x1, R3 ;  /* 0x0000000107037824 */ /* 0x000fca00078e0203 */
[----:B------:R-:W-:Y:S02]  /*3be0*/  @!P2 LEA.HI.X R5, R6, c[0x0][0x16c], R3, 0x1, P0 ;  /* 0x00005b000605aa11 */ /* 0x000fe400000f0c03 */
[----:B------:R-:W-:-:S03]  /*3bf0*/  ISETP.GE.AND P0, PT, R240, c[0x0][0x220], PT ;  /* 0x00008800f0007a0c */ /* 0x000fc60003f06270 */
[----:B------:R-:W-:Y:S01]  /*3c00*/  @!PT LDS RZ, [RZ] ;  /* 0x00000000fffff984 */ /* 0x000fe20000000800 */
[----:B------:R-:W-:Y:S01]  /*3c10*/  @!PT LDS RZ, [RZ] ;  /* 0x00000000fffff984 */ /* 0x000fe20000000800 */
[----:B------:R-:W-:Y:S01]  /*3c20*/  @!PT LDS RZ, [RZ] ;  /* 0x00000000fffff984 */ /* 0x000fe20000000800 */
[----:B------:R1:W-:Y:S10]  /*3c30*/  @!P2 LDGSTS.E.BYPASS.LTC128B.128 [R0+0xf000], [R4.64] ;  /* 0x0f0000000400afae */ /* 0x0003f4000b901d4c */
        /* <DEDUP_REMOVED lines=8> */
.L_x_177:
[----:B------:R-:W-:Y:S05]  /*3cc0*/  BSYNC B0 ;  /* 0x0000000000007941 */ /* 0x000fea0003800000 */
.L_x_176:
[----:B------:R-:W-:Y:S01]  /*3cd0*/  ULDC.64 UR4, c[0x0][0x1a0] ;  /* 0x0000680000047ab9 */ /* 0x000fe20000000a00 */
[----:B------:R1:W-:Y:S01]  /*3ce0*/  @P6 STS.128 [R0+0x14000], RZ ;  /* 0x014000ff00006388 */ /* 0x0003e20000000c00 */
[----:B------:R-:W-:Y:S01]  /*3cf0*/  UIMAD UR4, UR19, UR4, URZ ;  /* 0x00000004130472a4 */ /* 0x000fe2000f8e023f */
[----:B-1----:R-:W-:Y:S01]  /*3d00*/  IMAD.WIDE.U32 R4, R12, c[0x0][0x1a0], R234 ;  /* 0x000068000c047a25 */ /* 0x002fe200078e00ea */
[----:B------:R-:W-:Y:S01]  /*3d10*/  BSSY B0, `(.L_x_178) ;  /* 0x0000022000007945 */ /* 0x000fe20003800000 */
[----:B------:R1:W-:Y:S01]  /*3d20*/  @P6 STS.128 [R0+0x18000], RZ ;  /* 0x018000ff00006388 */ /* 0x0003e20000000c00 */
[----:B------:R-:W-:Y:S02]  /*3d30*/  UIMAD UR4, UR24, UR5, UR4 ;  /* 0x00000005180472a4 */ /* 0x000fe4000f8e0204 */
[----:B------:R-:W-:-:S04]  /*3d40*/  IADD3 R6, P0, R4, UR23, RZ ;  /* 0x0000001704067c10 */ /* 0x000fc8000ff1e0ff */
[----:B------:R-:W-:-:S04]  /*3d50*/  MOV R3, UR4 ;  /* 0x0000000400037c02 */ /* 0x000fc80008000f00 */
[----:B------:R-:W-:Y:S01]  /*3d60*/  IADD3.X R7, R5, UR27, R3, P0, !PT ;  /* 0x0000001b05077c10 */ /* 0x000fe200087fe403 */
[----:B------:R-:W-:-:S04]  /*3d70*/  IMAD R3, R13, c[0x0][0x1b8], RZ ;  /* 0x00006e000d037a24 */ /* 0x000fc800078e02ff */
[C---:B------:R-:W-:Y:S02]  /*3d80*/  IMAD R3, R11.reuse, c[0x0][0x1bc], R3 ;  /* 0x00006f000b037a24 */ /* 0x040fe400078e0203 */
[----:B------:R-:W-:-:S05]  /*3d90*/  IMAD.WIDE.U32 R6, R11, c[0x0][0x1b8], R6 ;  /* 0x00006e000b067a25 */ /* 0x000fca00078e0006 */
[----:B------:R-:W-:Y:S01]  /*3da0*/  IADD3 R10, R7, R3, RZ ;  /* 0x00000003070a7210 */ /* 0x000fe20007ffe0ff */
        /* <DEDUP_REMOVED lines=24> */
.L_x_179:
[----:B-1----:R-:W-:Y:S05]  /*3f30*/  BSYNC B0 ;  /* 0x0000000000007941 */ /* 0x002fea0003800000 */
.L_x_178:
        /* <DEDUP_REMOVED lines=29> */
.L_x_181:
[----:B------:R-:W-:Y:S05]  /*4110*/  BSYNC B0 ;  /* 0x0000000000007941 */ /* 0x000fea0003800000 */
.L_x_180:
        /* <DEDUP_REMOVED lines=29> */
.L_x_183:
[----:B------:R-:W-:Y:S05]  /*42f0*/  BSYNC B0 ;  /* 0x0000000000007941 */ /* 0x000fea0003800000 */
.L_x_182:
        /* <DEDUP_REMOVED lines=28> */
.L_x_185:
[----:B------:R-:W-:Y:S05]  /*44c0*/  BSYNC B0 ;  /* 0x0000000000007941 */ /* 0x000fea0003800000 */
.L_x_184:
[----:B-1234-:R-:W-:Y:S01]  /*44d0*/  LEA.HI R0, R18, R17, RZ, 0x4 ;  /* 0x0000001112007211 */ /* 0x01efe200078f20ff */
[----:B------:R-:W-:Y:S01]  /*44e0*/  IMAD.U32 R3, RZ, RZ, UR25 ;  /* 0x00000019ff037e24 */ /* 0x000fe2000f8e00ff */
[----:B------:R-:W-:Y:S01]  /*44f0*/  IADD3 R4, R19, 0x1, RZ ;  /* 0x0000000113047810 */ /* 0x000fe20007ffe0ff */
[----:B------:R-:W0:Y:S01]  /*4500*/  LDGDEPBAR ;  /* 0x00000000000079af */ /* 0x000e220000000000 */
[----:B------:R-:W-:Y:S01]  /*4510*/  LOP3.LUT R0, R0, 0xfffffff0, RZ, 0xc0, !PT ;  /* 0xfffffff000007812 */ /* 0x000fe200078ec0ff */
[----:B------:R-:W-:Y:S01]  /*4520*/  IMAD.MOV.U32 R208, RZ, RZ, 0x40 ;  /* 0x00000040ffd07424 */ /* 0x000fe200078e00ff */
[----:B------:R-:W-:Y:S01]  /*4530*/  UIADD3 UR19, UR25, 0x80, UR24 ;  /* 0x0000008019137890 */ /* 0x000fe2000fffe018 */
[----:B------:R-:W-:Y:S01]  /*4540*/  IMAD.SHL.U32 R218, R220, 0x2, RZ ;  /* 0x00000002dcda7824 */ /* 0x000fe200078e00ff */
[----:B------:R-:W-:Y:S01]  /*4550*/  CS2R R158, SRZ ;  /* 0x00000000009e7805 */ /* 0x000fe2000001ff00 */
[----:B------:R-:W-:Y:S01]  /*4560*/  IMAD.IADD R0, R17, 0x1, -R0 ;  /* 0x0000000111007824 */ /* 0x000fe200078e0a00 */
[----:B------:R-:W-:Y:S01]  /*4570*/  CS2R R156, SRZ ;  /* 0x00000000009c7805 */ /* 0x000fe2000001ff00 */
[----:B------:R-:W-:Y:S01]  /*4580*/  IMAD.MOV.U32 R228, RZ, RZ, R221 ;  /* 0x000000ffffe47224 */ /* 0x000fe200078e00dd */
[----:B------:R-:W-:Y:S01]  /*4590*/  CS2R R162, SRZ ;  /* 0x0000000000a27805 */ /* 0x000fe2000001ff00 */
[----:B------:R-:W-:Y:S01]  /*45a0*/  CS2R R160, SRZ ;  /* 0x0000000000a07805 */ /* 0x000fe2000001ff00 */
[----:B------:R-:W-:Y:S01]  /*45b0*/  SHF.R.S32.HI R2, RZ, 0x1f, R0 ;  /* 0x0000001fff027819 */ /* 0x000fe20000011400 */
[----:B------:R-:W-:Y:S01]  /*45c0*/  CS2R R154, SRZ ;  /* 0x00000000009a7805 */ /* 0x000fe2000001ff00 */
[----:B------:R-:W-:Y:S01]  /*45d0*/  CS2R R152, SRZ ;  /* 0x0000000000987805 */ /* 0x000fe2000001ff00 */
[----:B------:R-:W-:Y:S01]  /*45e0*/  CS2R R150, SRZ ;  /* 0x0000000000967805 */ /* 0x000fe2000001ff00 */
[----:B------:R-:W-:Y:S01]  /*45f0*/  LEA.HI R2, R2, R0, RZ, 0x3 ;  /* 0x0000000002027211 */ /* 0x000fe200078f18ff */
[----:B------:R-:W-:Y:S01]  /*4600*/  CS2R R148, SRZ ;  /* 0x0000000000947805 */ /* 0x000fe2000001ff00 */
[----:B------:R-:W-:Y:S01]  /*4610*/  CS2R R142, SRZ ;  /* 0x00000000008e7805 */ /* 0x000fe2000001ff00 */
[----:B------:R-:W-:Y:S01]  /*4620*/  CS2R R140, SRZ ;  /* 0x00000000008c7805 */ /* 0x000fe2000001ff00 */
[----:B------:R-:W-:Y:S01]  /*4630*/  LOP3.LUT R2, R2, 0xfffffff8, RZ, 0xc0, !PT ;  /* 0xfffffff802027812 */ /* 0x000fe200078ec0ff */
[----:B------:R-:W-:Y:S01]  /*4640*/  CS2R R146, SRZ ;  /* 0x0000000000927805 */ /* 0x000fe2000001ff00 */
[----:B------:R-:W-:Y:S01]  /*4650*/  CS2R R144, SRZ ;  /* 0x0000000000907805 */ /* 0x000fe2000001ff00 */
[----:B------:R-:W-:Y:S01]  /*4660*/  CS2R R138, SRZ ;  /* 0x00000000008a7805 */ /* 0x000fe2000001ff00 */
[----:B------:R-:W-:Y:S01]  /*4670*/  CS2R R136, SRZ ;  /* 0x0000000000887805 */ /* 0x000fe2000001ff00 */
[----:B------:R-:W-:Y:S01]  /*4680*/  IMAD.IADD R0, R0, 0x1, -R2 ;  /* 0x0000000100007824 */ /* 0x000fe200078e0a02 */
[----:B------:R-:W-:Y:S01]  /*4690*/  IADD3 R2, R4, UR17, -R3 ;  /* 0x0000001104027c10 */ /* 0x000fe2000fffe803 */
[----:B------:R-:W-:Y:S01]  /*46a0*/  IMAD.MOV.U32 R3, RZ, RZ, 0x40 ;  /* 0x00000040ff037424 */ /* 0x000fe200078e00ff */
[----:B------:R-:W-:Y:S01]  /*46b0*/  CS2R R134, SRZ ;  /* 0x0000000000867805 */ /* 0x000fe2000001ff00 */
[----:B------:R-:W-:Y:S01]  /*46c0*/  CS2R R132, SRZ ;  /* 0x0000000000847805 */ /* 0x000fe2000001ff00 */
[C---:B------:R-:W-:Y:S01]  /*46d0*/  LOP3.LUT P2, RZ, R0.reuse, 0x4, RZ, 0xc0, !PT ;  /* 0x0000000400ff7812 */ /* 0x040fe2000784c0ff */
[----:B------:R1:W-:Y:S01]  /*46e0*/  STL [R1+0x4], R2 ;  /* 0x0000040201007387 */ /* 0x0003e20000100800 */
[----:B------:R-:W-:Y:S01]  /*46f0*/  LOP3.LUT P0, RZ, R0, 0x2, RZ, 0xc0, !PT ;  /* 0x0000000200ff7812 */ /* 0x000fe2000780c0ff */
[----:B------:R-:W-:Y:S01]  /*4700*/  CS2R R126, SRZ ;  /* 0x00000000007e7805 */ /* 0x000fe2000001ff00 */
[----:B------:R-:W-:Y:S01]  /*4710*/  IADD3 R0, R217, 0x2000, RZ ;  /* 0x00002000d9007810 */ /* 0x000fe20007ffe0ff */
[----:B------:R-:W-:Y:S01]  /*4720*/  CS2R R124, SRZ ;  /* 0x00000000007c7805 */ /* 0x000fe2000001ff00 */
[----:B------:R-:W-:Y:S01]  /*4730*/  SEL R219, R219, 0xffffffe0, !P0 ;  /* 0xffffffe0dbdb7807 */ /* 0x000fe20004000000 */
[----:B------:R-:W-:Y:S01]  /*4740*/  CS2R R130, SRZ ;  /* 0x0000000000827805 */ /* 0x000fe2000001ff00 */
[----:B------:R-:W-:Y:S01]  /*4750*/  SEL R0, R0, R217, !P1 ;  /* 0x000000d900007207 */ /* 0x000fe20004800000 */
[----:B------:R-:W-:Y:S01]  /*4760*/  CS2R R128, SRZ ;  /* 0x0000000000807805 */ /* 0x000fe2000001ff00 */
[----:B------:R-:W-:Y:S01]  /*4770*/  CS2R R122, SRZ ;  /* 0x00000000007a7805 */ /* 0x000fe2000001ff00 */
[----:B------:R-:W-:Y:S01]  /*4780*/  CS2R R120, SRZ ;  /* 0x0000000000787805 */ /* 0x000fe2000001ff00 */
[----:B------:R-:W-:Y:S01]  /*4790*/  CS2R R118, SRZ ;  /* 0x0000000000767805 */ /* 0x000fe2000001ff00 */
[----:B------:R-:W-:Y:S01]  /*47a0*/  IMAD.SHL.U32 R207, R0, 0x2, RZ ;  /* 0x0000000200cf7824 */ /* 0x000fe200078e00ff */
[----:B------:R-:W-:Y:S01]  /*47b0*/  IADD3 R0, R19, -0x40, RZ ;  /* 0xffffffc013007810 */ /* 0x000fe20007ffe0ff */
        /* <DEDUP_REMOVED lines=11> */
[----:B-1----:R-:W-:Y:S01]  /*4870*/  IADD3 R2, R220, 0x2000, RZ ;  /* 0x00002000dc027810 */ /* 0x002fe20007ffe0ff */
[----:B------:R-:W-:Y:S01]  /*4880*/  CS2R R98, SRZ ;  /* 0x0000000000627805 */ /* 0x000fe2000001ff00 */
[----:B------:R-:W-:Y:S01]  /*4890*/  CS2R R96, SRZ ;  /* 0x0000000000607805 */ /* 0x000fe2000001ff00 */
[----:B------:R-:W-:Y:S01]  /*48a0*/  CS2R R90, SRZ ;  /* 0x00000000005a7805 */ /* 0x000fe2000001ff00 */
[----:B------:R-:W-:Y:S01]  /*48b0*/  SEL R2, R2, R220, !P1 ;  /* 0x000000dc02027207 */ /* 0x000fe20004800000 */
[----:B------:R-:W-:Y:S01]  /*48c0*/  CS2R R88, SRZ ;  /* 0x0000000000587805 */ /* 0x000fe2000001ff00 */
[----:B------:R-:W-:Y:S01]  /*48d0*/  CS2R R86, SRZ ;  /* 0x0000000000567805 */ /* 0x000fe2000001ff00 */
[----:B------:R-:W-:Y:S01]  /*48e0*/  CS2R R84, SRZ ;  /* 0x0000000000547805 */ /* 0x000fe2000001ff00 */
[----:B------:R-:W-:Y:S01]  /*48f0*/  CS2R R78, SRZ ;  /* 0x00000000004e7805 */ /* 0x000fe2000001ff00 */
[----:B------:R-:W-:Y:S01]  /*4900*/  IMAD.SHL.U32 R210, R2, 0x2, RZ ;  /* 0x0000000202d27824 */ /* 0x000fe200078e00ff */
[----:B------:R-:W-:Y:S01]  /*4910*/  SEL R2, R3, 0xffffffc0, !P2 ;  /* 0xffffffc003027807 */ /* 0x000fe20005000000 */
[----:B------:R-:W-:Y:S01]  /*4920*/  CS2R R76, SRZ ;  /* 0x00000000004c7805 */ /* 0x000fe2000001ff00 */
[----:B------:R-:W-:Y:S01]  /*4930*/  CS2R R82, SRZ ;  /* 0x0000000000527805 */ /* 0x000fe2000001ff00 */
[----:B------:R-:W-:Y:S01]  /*4940*/  CS2R R80, SRZ ;  /* 0x0000000000507805 */ /* 0x000fe2000001ff00 */
[----:B------:R-:W-:Y:S01]  /*4950*/  CS2R R74, SRZ ;  /* 0x00000000004a7805 */ /* 0x000fe2000001ff00 */
[----:B------:R1:W-:Y:S01]  /*4960*/  STL [R1], R2 ;  /* 0x0000000201007387 */ /* 0x0003e20000100800 */
        /* <DEDUP_REMOVED lines=19> */
[----:B------:R-:W-:Y:S01]  /*4aa0*/  SEL R208, R208, 0xffffffc0, !P2 ;  /* 0xffffffc0d0d07807 */ /* 0x000fe20005000000 */
[C---:B------:R-:W-:Y:S01]  /*4ab0*/  IMAD.SHL.U32 R251, R19.reuse, 0x4, RZ ;  /* 0x0000000413fb7824 */ /* 0x040fe200078e00ff */
[----:B------:R-:W-:Y:S01]  /*4ac0*/  SHF.L.U64.HI R252, R19, 0x2, R15 ;  /* 0x0000000213fc7819 */ /* 0x000fe2000001020f */
[C---:B------:R-:W-:Y:S01]  /*4ad0*/  IMAD.SHL.U32 R216, R220.reuse, 0x2, RZ ;  /* 0x00000002dcd87824 */ /* 0x040fe200078e00ff */
[----:B------:R-:W-:Y:S01]  /*4ae0*/  UIADD3 UR19, UR19, -UR17, URZ ;  /* 0x8000001113137290 */ /* 0x000fe2000fffe03f */
[----:B------:R-:W-:-:S02]  /*4af0*/  IMAD.SHL.U32 R215, R220, 0x2, RZ ;  /* 0x00000002dcd77824 */ /* 0x000fc400078e00ff */
[----:B------:R-:W-:Y:S02]  /*4b00*/  IMAD.SHL.U32 R250, R0, 0x4, RZ ;  /* 0x0000000400fa7824 */ /* 0x000fe400078e00ff */
[----:B-1----:R-:W-:Y:S02]  /*4b10*/  IMAD.IADD R209, R219, 0x1, R218 ;  /* 0x00000001dbd17824 */ /* 0x002fe400078e02da */
.L_x_188:
[----:B------:R-:W0:Y:S01]  /*4b20*/  LDGDEPBAR ;  /* 0x00000000000079af */ /* 0x000e220000000000 */
[C---:B------:R-:W-:Y:S01]  /*4b30*/  IMAD.IADD R0, R210.reuse, 0x1, R219 ;  /* 0x00000001d2007824 */ /* 0x040fe200078e02db */
[----:B------:R-:W-:Y:S01]  /*4b40*/  USHF.L.U32 UR5, UR10, 0x6, URZ ;  /* 0x000000060a057899 */ /* 0x000fe2000800063f */
[--C-:B------:R-:W-:Y:S01]  /*4b50*/  IMAD.IADD R3, R210, 0x1, R208.reuse ;  /* 0x00000001d2037824 */ /* 0x100fe200078e02d0 */
[----:B------:R-:W-:Y:S01]  /*4b60*/  USHF.L.U32 UR4, UR20, 0x7, URZ ;  /* 0x0000000714047899 */ /* 0x000fe2000800063f */
[----:B------:R-:W-:Y:S01]  /*4b70*/  IMAD.IADD R2, R0, 0x1, R208 ;  /* 0x0000000100027824 */ /* 0x000fe200078e02d0 */
[----:B------:R-:W-:Y:S01]  /*4b80*/  UISETP.GE.AND UP0, UPT, UR5, UR19, UPT ;  /* 0x000000130500728c */ /* 0x000fe2000bf06270 */
[----:B-----5:R-:W-:Y:S01]  /*4b90*/  FSETP.NEU.FTZ.AND P1, PT, R247, -INF , PT ;  /* 0xff800000f700780b */ /* 0x020fe20003f3d000 */
[----:B------:R-:W2:Y:S01]  /*4ba0*/  LDL R229, [R1+0x4] ;  /* 0x0000040001e57983 */ /* 0x000ea20000100800 */
[----:B------:R-:W-:Y:S02]  /*4bb0*/  UIADD3 UR4, UR4, 0x80, URZ ;  /* 0x0000008004047890 */ /* 0x000fe4000fffe03f */
[----:B------:R-:W-:Y:S01]  /*4bc0*/  UISETP.GT.AND UP3, UPT, UR10, UR18, UPT ;  /* 0x000000120a00728c */ /* 0x000fe2000bf64270 */
[----:B------:R-:W3:Y:S01]  /*4bd0*/  LDL R204, [R1+0x14] ;  /* 0x0000140001cc7983 */ /* 0x000ee20000100800 */
[----:B------:R-:W-:Y:S03]  /*4be0*/  UISETP.LT.AND UP0, UPT, UR4, UR17, UP0 ;  /* 0x000000110400728c */ /* 0x000fe60008701270 */
[----:B------:R-:W-:Y:S03]  /*4bf0*/  ULDC UR4, c[0x0][0x1c0] ;  /* 0x0000700000047ab9 */ /* 0x000fe60000000800 */
[----:B------:R-:W-:Y:S01]  /*4c00*/  PLOP3.LUT P0, PT, PT, PT, UP0, 0x80, 0x0 ;  /* 0x000000000000781c */ /* 0x000fe20003f0f008 */
[----:B------:R-:W-:Y:S04]  /*4c10*/  DEPBAR.LE SB0, 0x0 ;  /* 0x000080000000791a */ /* 0x000fe80000000000 */
[----:B------:R-:W-:Y:S08]  /*4c20*/  BAR.SYNC.DEFER_BLOCKING 0x0 ;  /* 0x0000000000007b1d */ /* 0x000ff00000010000 */
[----:B------:R-:W-:Y:S08]  /*4c30*/  LDSM.16.M88.4 R32, [R210] ;  /* 0x00000000d220783b */ /* 0x000ff00000000200 */
[----:B------:R-:W1:Y:S08]  /*4c40*/  LDSM.16.M88.4 R16, [R211+0xc000] ;  /* 0x00c00000d310783b */ /* 0x000e700000000200 */
[----:B------:R-:W4:Y:S08]  /*4c50*/  LDSM.16.M88.4 R28, [R210+0x1000] ;  /* 0x00100000d21c783b */ /* 0x000f300000000200 */
[----:B------:R-:W4:Y:S08]  /*4c60*/  LDSM.16.M88.4 R164, [R211+0xc800] ;  /* 0x00c80000d3a4783b */ /* 0x000f300000000200 */
[----:B------:R-:W-:Y:S08]  /*4c70*/  LDSM.16.M88.4 R168, [R0] ;  /* 0x0000000000a8783b */ /* 0x000ff00000000200 */
[----:B------:R-:W4:Y:S01]  /*4c80*/  LDSM.16.M88.4 R172, [R212+0xc000] ;  /* 0x00c00000d4ac783b */ /* 0x000f220000000200 */
[-C--:B-1----:R-:W-:Y:S07]  /*4c90*/  HMMA.16816.F32 R4, R32, R16.reuse, RZ ;  /* 0x000000102004723c */ /* 0x082fee00000018ff */
[----:B------:R-:W1:Y:S01]  /*4ca0*/  LDSM.16.M88.4 R176, [R0+0x1000] ;  /* 0x0010000000b0783b */ /* 0x000e620000000200 */
[C---:B----4-:R-:W-:Y:S07]  /*4cb0*/  HMMA.16816.F32 R8, R28.reuse, R16, RZ ;  /* 0x000000101c08723c */ /* 0x050fee00000018ff */
[----:B------:R-:W4:Y:S01]  /*4cc0*/  LDSM.16.M88.4 R180, [R212+0xc800] ;  /* 0x00c80000d4b4783b */ /* 0x000f220000000200 */
[-C--:B------:R-:W-:Y:S07]  /*4cd0*/  HMMA.16816.F32 R12, R28, R18.reuse, RZ ;  /* 0x000000121c0c723c */ /* 0x080fee00000018ff */
[----:B------:R-:W-:Y:S01]  /*4ce0*/  LDSM.16.M88.4 R184, [R3] ;  /* 0x0000000003b8783b */ /* 0x000fe20000000200 */
[C---:B------:R-:W-:Y:S07]  /*4cf0*/  HMMA.16816.F32 R16, R32.reuse, R18, RZ ;  /* 0x000000122010723c */ /* 0x040fee00000018ff */
[----:B------:R-:W1:Y:S01]  /*4d00*/  LDSM.16.M88.4 R188, [R214+0xc000] ;  /* 0x00c00000d6bc783b */ /* 0x000e620000000200 */
[-C--:B------:R-:W-:Y:S07]  /*4d10*/  HMMA.16816.F32 R20, R32, R164.reuse, RZ ;  /* 0x000000a42014723c */ /* 0x080fee00000018ff */
[----:B------:R-:W4:Y:S01]  /*4d20*/  LDSM.16.M88.4 R192, [R3+0x1000] ;  /* 0x0010000003c0783b */ /* 0x000f220000000200 */
[C---:B------:R-:W-:Y:S07]  /*4d30*/  HMMA.16816.F32 R24, R28.reuse, R164, RZ ;  /* 0x000000a41c18723c */ /* 0x040fee00000018ff */
[----:B------:R-:W-:Y:S01]  /*4d40*/  LDSM.16.M88.4 R196, [R2+0x1000] ;  /* 0x0010000002c4783b */ /* 0x000fe20000000200 */
[-C--:B------:R-:W-:Y:S07]  /*4d50*/  HMMA.16816.F32 R28, R28, R166.reuse, RZ ;  /* 0x000000a61c1c723c */ /* 0x080fee00000018ff */
[----:B------:R-:W-:Y:S01]  /*4d60*/  LDSM.16.M88.4 R200, [R213+0xc800] ;  /* 0x00c80000d5c8783b */ /* 0x000fe20000000200 */
[----:B------:R-:W-:Y:S07]  /*4d70*/  HMMA.16816.F32 R32, R32, R166, RZ ;  /* 0x000000a62020723c */ /* 0x000fee00000018ff */
[----:B------:R-:W4:Y:S01]  /*4d80*/  LDSM.16.M88.4 R164, [R214+0xc800] ;  /* 0x00c80000d6a4783b */ /* 0x000f220000000200 */
[-C--:B------:R-:W-:Y:S08]  /*4d90*/  HMMA.16816.F32 R4, R168, R172.reuse, R4 ;  /* 0x000000aca804723c */ /* 0x080ff00000001804 */
[C---:B-1----:R-:W-:Y:S08]  /*4da0*/  HMMA.16816.F32 R8, R176.reuse, R172, R8 ;  /* 0x000000acb008723c */ /* 0x042ff00000001808 */
[-C--:B------:R-:W-:Y:S08]  /*4db0*/  HMMA.16816.F32 R12, R176, R174.reuse, R12 ;  /* 0x000000aeb00c723c */ /* 0x080ff0000000180c */
[C---:B------:R-:W-:Y:S01]  /*4dc0*/  HMMA.16816.F32 R16, R168.reuse, R174, R16 ;  /* 0x000000aea810723c */ /* 0x040fe20000001810 */
[----:B------:R-:W-:Y:S07]  /*4dd0*/  LDSM.16.M88.4 R172, [R2] ;  /* 0x0000000002ac783b */ /* 0x000fee0000000200 */
[-C--:B----4-:R-:W-:Y:S08]  /*4de0*/  HMMA.16816.F32 R20, R168, R180.reuse, R20 ;  /* 0x000000b4a814723c */ /* 0x090ff00000001814 */
[C---:B------:R-:W-:Y:S08]  /*4df0*/  HMMA.16816.F32 R24, R176.reuse, R180, R24 ;  /* 0x000000b4b018723c */ /* 0x040ff00000001818 */
[-C--:B------:R-:W-:Y:S01]  /*4e00*/  HMMA.16816.F32 R28, R176, R182.reuse, R28 ;  /* 0x000000b6b01c723c */ /* 0x080fe2000000181c */
[----:B------:R-:W1:Y:S07]  /*4e10*/  LDSM.16.M88.4 R176, [R213+0xc000] ;  /* 0x00c00000d5b0783b */ /* 0x000e6e0000000200 */
[----:B------:R-:W-:Y:S01]  /*4e20*/  HMMA.16816.F32 R32, R168, R182, R32 ;  /* 0x000000b6a820723c */ /* 0x000fe20000001820 */
[----:B------:R-:W-:Y:S07]  /*4e30*/  LDSM.16.M88.4 R168, [R210+0x2000] ;  /* 0x00200000d2a8783b */ /* 0x000fee0000000200 */
[-C--:B------:R-:W-:Y:S01]  /*4e40*/  HMMA.16816.F32 R4, R184, R188.reuse, R4 ;  /* 0x000000bcb804723c */ /* 0x080fe20000001804 */
[----:B------:R-:W4:Y:S07]  /*4e50*/  LDSM.16.M88.4 R180, [R211+0x10000] ;  /* 0x01000000d3b4783b */ /* 0x000f2e0000000200 */
[C---:B------:R-:W-:Y:S08]  /*4e60*/  HMMA.16816.F32 R8, R192.reuse, R188, R8 ;  /* 0x000000bcc008723c */ /* 0x040ff00000001808 */
[-C--:B------:R-:W-:Y:S08]  /*4e70*/  HMMA.16816.F32 R12, R192, R190.reuse, R12 ;  /* 0x000000bec00c723c */ /* 0x080ff0000000180c */
[C---:B------:R-:W-:Y:S01]  /*4e80*/  HMMA.16816.F32 R16, R184.reuse, R190, R16 ;  /* 0x000000beb810723c */ /* 0x040fe20000001810 */
[----:B------:R-:W2:Y:S07]  /*4e90*/  LDSM.16.M88.4 R188, [R210+0x3000] ;  /* 0x00300000d2bc783b */ /* 0x000eae0000000200 */
[-C--:B------:R-:W-:Y:S08]  /*4ea0*/  HMMA.16816.F32 R20, R184, R164.reuse, R20 ;  /* 0x000000a4b814723c */ /* 0x080ff00000001814 */
[C---:B------:R-:W-:Y:S08]  /*4eb0*/  HMMA.16816.F32 R24, R192.reuse, R164, R24 ;  /* 0x000000a4c018723c */ /* 0x040ff00000001818 */
[-C--:B------:R-:W-:Y:S01]  /*4ec0*/  HMMA.16816.F32 R28, R192, R166.reuse, R28 ;  /* 0x000000a6c01c723c */ /* 0x080fe2000000181c */
[----:B------:R-:W2:Y:S07]  /*4ed0*/  LDSM.16.M88.4 R192, [R211+0x10800] ;  /* 0x01080000d3c0783b */ /* 0x000eae0000000200 */
[----:B------:R-:W-:Y:S01]  /*4ee0*/  HMMA.16816.F32 R32, R184, R166, R32 ;  /* 0x000000a6b820723c */ /* 0x000fe20000001820 */
[----:B------:R-:W-:Y:S07]  /*4ef0*/  LDSM.16.M88.4 R164, [R0+0x2000] ;  /* 0x0020000000a4783b */ /* 0x000fee0000000200 */
[-C--:B-1----:R-:W-:Y:S01]  /*4f00*/  HMMA.16816.F32 R4, R172, R176.reuse, R4 ;  /* 0x000000b0ac04723c */ /* 0x082fe20000001804 */
[----:B------:R1:W-:Y:S07]  /*4f10*/  LDSM.16.M88.4 R184, [R0+0x3000] ;  /* 0x0030000000b8783b */ /* 0x0003ee0000000200 */
[C---:B------:R-:W-:Y:S08]  /*4f20*/  HMMA.16816.F32 R8, R196.reuse, R176, R8 ;  /* 0x000000b0c408723c */ /* 0x040ff00000001808 */
[-C--:B------:R-:W-:Y:S08]  /*4f30*/  HMMA.16816.F32 R12, R196, R178.reuse, R12 ;  /* 0x000000b2c40c723c */ /* 0x080ff0000000180c */
[C---:B------:R-:W-:Y:S01]  /*4f40*/  HMMA.16816.F32 R16, R172.reuse, R178, R16 ;  /* 0x000000b2ac10723c */ /* 0x040fe20000001810 */
[----:B------:R-:W2:Y:S03]  /*4f50*/  LDSM.16.M88.4 R176, [R212+0x10000] ;  /* 0x01000000d4b0783b */ /* 0x000ea60000000200 */
[----:B-1----:R-:W-:Y:S04]  /*4f60*/  IMAD.U32 R0, RZ, RZ, UR20 ;  /* 0x00000014ff007e24 */ /* 0x002fe8000f8e00ff */
[-C--:B------:R-:W-:Y:S04]  /*4f70*/  HMMA.16816.F32 R20, R172, R200.reuse, R20 ;  /* 0x000000c8ac14723c */ /* 0x080fe80000001814 */
[----:B---3--:R-:W-:Y:S02]  /*4f80*/  @!P0 IMAD R0, R0, 0x80, R204 ;  /* 0x0000008000008824 */ /* 0x008fe400078e02cc */
[----:B------:R-:W-:Y:S02]  /*4f90*/  IMAD.IADD R204, R208, 0x1, R218 ;  /* 0x00000001d0cc7824 */ /* 0x000fe400078e02da */
[C---:B------:R-:W-:Y:S08]  /*4fa0*/  HMMA.16816.F32 R24, R196.reuse, R200, R24 ;  /* 0x000000c8c418723c */ /* 0x040ff00000001818 */
[-C--:B------:R-:W-:Y:S01]  /*4fb0*/  HMMA.16816.F32 R28, R196, R202.reuse, R28 ;  /* 0x000000cac41c723c */ /* 0x080fe2000000181c */
[----:B------:R-:W1:Y:S07]  /*4fc0*/  LDSM.16.M88.4 R196, [R212+0x10800] ;  /* 0x01080000d4c4783b */ /* 0x000e6e0000000200 */
[----:B------:R-:W-:Y:S01]  /*4fd0*/  HMMA.16816.F32 R32, R172, R202, R32 ;  /* 0x000000caac20723c */ /* 0x000fe20000001820 */
[----:B------:R-:W-:Y:S07]  /*4fe0*/  LDSM.16.M88.4 R172, [R3+0x2000] ;  /* 0x0020000003ac783b */ /* 0x000fee0000000200 */
[-C--:B----4-:R-:W-:Y:S01]  /*4ff0*/  HMMA.16816.F32 R4, R168, R180.reuse, R4 ;  /* 0x000000b4a804723c */ /* 0x090fe20000001804 */
[----:B------:R-:W-:Y:S07]  /*5000*/  LDSM.16.M88.4 R200, [R214+0x10800] ;  /* 0x01080000d6c8783b */ /* 0x000fee0000000200 */
[C---:B--2---:R-:W-:Y:S08]  /*5010*/  HMMA.16816.F32 R8, R188.reuse, R180, R8 ;  /* 0x000000b4bc08723c */ /* 0x044ff00000001808 */
[-C--:B------:R-:W-:Y:S08]  /*5020*/  HMMA.16816.F32 R12, R188, R182.reuse, R12 ;  /* 0x000000b6bc0c723c */ /* 0x080ff0000000180c */
[C---:B------:R-:W-:Y:S01]  /*5030*/  HMMA.16816.F32 R16, R168.reuse, R182, R16 ;  /* 0x000000b6a810723c */ /* 0x040fe20000001810 */
[----:B------:R-:W2:Y:S07]  /*5040*/  LDSM.16.M88.4 R180, [R214+0x10000] ;  /* 0x01000000d6b4783b */ /* 0x000eae0000000200 */
[-C--:B------:R-:W-:Y:S08]  /*5050*/  HMMA.16816.F32 R20, R168, R192.reuse, R20 ;  /* 0x000000c0a814723c */ /* 0x080ff00000001814 */
[C---:B------:R-:W-:Y:S08]  /*5060*/  HMMA.16816.F32 R24, R188.reuse, R192, R24 ;  /* 0x000000c0bc18723c */ /* 0x040ff00000001818 */
[-C--:B------:R-:W-:Y:S01]  /*5070*/  HMMA.16816.F32 R28, R188, R194.reuse, R28 ;  /* 0x000000c2bc1c723c */ /* 0x080fe2000000181c */
[----:B------:R-:W3:Y:S07]  /*5080*/  LDSM.16.M88.4 R188, [R3+0x3000] ;  /* 0x0030000003bc783b */ /* 0x000eee0000000200 */
[----:B------:R-:W-:Y:S01]  /*5090*/  HMMA.16816.F32 R32, R168, R194, R32 ;  /* 0x000000c2a820723c */ /* 0x000fe20000001820 */
[----:B------:R-:W-:Y:S07]  /*50a0*/  LDSM.16.M88.4 R168, [R2+0x2000] ;  /* 0x0020000002a8783b */ /* 0x000fee0000000200 */
[-C--:B------:R-:W-:Y:S08]  /*50b0*/  HMMA.16816.F32 R4, R164, R176.reuse, R4 ;  /* 0x000000b0a404723c */ /* 0x080ff00000001804 */
[C---:B------:R-:W-:Y:S08]  /*50c0*/  HMMA.16816.F32 R8, R184.reuse, R176, R8 ;  /* 0x000000b0b808723c */ /* 0x040ff00000001808 */
[-C--:B------:R-:W-:Y:S08]  /*50d0*/  HMMA.16816.F32 R12, R184, R178.reuse, R12 ;  /* 0x000000b2b80c723c */ /* 0x080ff0000000180c */
[C---:B------:R-:W-:Y:S01]  /*50e0*/  HMMA.16816.F32 R16, R164.reuse, R178, R16 ;  /* 0x000000b2a410723c */ /* 0x040fe20000001810 */
[----:B------:R-:W4:Y:S07]  /*50f0*/  LDSM.16.M88.4 R176, [R213+0x10000] ;  /* 0x01000000d5b0783b */ /* 0x000f2e0000000200 */
[-C--:B-1----:R-:W-:Y:S08]  /*5100*/  HMMA.16816.F32 R20, R164, R196.reuse, R20 ;  /* 0x000000c4a414723c */ /* 0x082ff00000001814 */
[C---:B------:R-:W-:Y:S08]  /*5110*/  HMMA.16816.F32 R24, R184.reuse, R196, R24 ;  /* 0x000000c4b818723c */ /* 0x040ff00000001818 */
[-C--:B------:R-:W-:Y:S08]  /*5120*/  HMMA.16816.F32 R28, R184, R198.reuse, R28 ;  /* 0x000000c6b81c723c */ /* 0x080ff0000000181c */
[----:B------:R-:W-:Y:S01]  /*5130*/  HMMA.16816.F32 R32, R164, R198, R32 ;  /* 0x000000c6a420723c */ /* 0x000fe20000001820 */
[----:B------:R1:W4:Y:S07]  /*5140*/  LDSM.16.M88.4 R164, [R2+0x3000] ;  /* 0x0030000002a4783b */ /* 0x00032e0000000200 */
[-C--:B--2---:R-:W-:Y:S08]  /*5150*/  HMMA.16816.F32 R4, R172, R180.reuse, R4 ;  /* 0x000000b4ac04723c */ /* 0x084ff00000001804 */
[C---:B---3--:R-:W-:Y:S07]  /*5160*/  HMMA.16816.F32 R8, R188.reuse, R180, R8 ;  /* 0x000000b4bc08723c */ /* 0x048fee0000001808 */
[----:B------:R-:W-:Y:S01]  /*5170*/  @!P0 IADD3 R181, R0, 0x1, RZ ;  /* 0x0000000100b58810 */ /* 0x000fe20007ffe0ff */
[-C--:B------:R-:W-:Y:S04]  /*5180*/  HMMA.16816.F32 R12, R188, R182.reuse, R12 ;  /* 0x000000b6bc0c723c */ /* 0x080fe8000000180c */
[----:B-1----:R-:W-:Y:S01]  /*5190*/  @!P0 IADD3 R2, R229, UR5, RZ ;  /* 0x00000005e5028c10 */ /* 0x002fe2000fffe0ff */
[----:B------:R-:W-:Y:S02]  /*51a0*/  ULDC UR5, c[0x0][0x22c] ;  /* 0x00008b0000057ab9 */ /* 0x000fe40000000800 */
[----:B------:R-:W-:Y:S01]  /*51b0*/  UIMAD UR4, UR5, UR4, URZ ;  /* 0x00000004050472a4 */ /* 0x000fe2000f8e023f */
[C---:B------:R-:W-:Y:S03]  /*51c0*/  HMMA.16816.F32 R16, R172.reuse, R182, R16 ;  /* 0x000000b6ac10723c */ /* 0x040fe60000001810 */
[----:B------:R-:W-:Y:S01]  /*51d0*/  ULEA UR5, -UR4, URZ, 0x6 ;  /* 0x0000003f04057291 */ /* 0x000fe2000f8e313f */
[C---:B------:R-:W-:Y:S02]  /*51e0*/  @!P0 IMNMX R180, R2.reuse, UR17, PT ;  /* 0x0000001102b48c17 */ /* 0x040fe4000b800200 */
[----:B------:R-:W-:Y:S02]  /*51f0*/  @!P0 IADD3 R3, R2, 0x20, RZ ;  /* 0x0000002002038810 */ /* 0x000fe40007ffe0ff */
[-C--:B------:R-:W-:Y:S03]  /*5200*/  HMMA.16816.F32 R20, R172, R200.reuse, R20 ;  /* 0x000000c8ac14723c */ /* 0x080fe60000001814 */
[-C--:B------:R-:W-:Y:S02]  /*5210*/  @!P0 ISETP.GE.AND P2, PT, R0, R180.reuse, PT ;  /* 0x000000b40000820c */ /* 0x080fe40003f46270 */
[----:B------:R-:W-:Y:S03]  /*5220*/  @!P0 IMNMX R3, R3, UR17, PT ;  /* 0x0000001103038c17 */ /* 0x000fe6000b800200 */
[C---:B------:R-:W-:Y:S08]  /*5230*/  HMMA.16816.F32 R24, R188.reuse, R200, R24 ;  /* 0x000000c8bc18723c */ /* 0x040ff00000001818 */
[-C--:B------:R-:W-:Y:S08]  /*5240*/  HMMA.16816.F32 R28, R188, R202.reuse, R28 ;  /* 0x000000cabc1c723c */ /* 0x080ff0000000181c */
[----:B------:R-:W-:Y:S07]  /*5250*/  HMMA.16816.F32 R32, R172, R202, R32 ;  /* 0x000000caac20723c */ /* 0x000fee0000001820 */
[----:B------:R-:W-:Y:S01]  /*5260*/  @!P0 IADD3 R174, R2, 0x8, RZ ;  /* 0x0000000802ae8810 */ /* 0x000fe20007ffe0ff */
[-C--:B----4-:R-:W-:Y:S05]  /*5270*/  HMMA.16816.F32 R4, R168, R176.reuse, R4 ;  /* 0x000000b0a804723c */ /* 0x090fea0000001804 */
[----:B------:R-:W-:Y:S01]  /*5280*/  FMUL.FTZ R175, R247, 1.4426950216293334961 ;  /* 0x3fb8aa3bf7af7820 */ /* 0x000fe20000410000 */
[----:B------:R-:W-:Y:S01]  /*5290*/  @!P0 IMNMX R174, R174, UR17, PT ;  /* 0x00000011aeae8c17 */ /* 0x000fe2000b800200 */
[----:B------:R-:W-:Y:S01]  /*52a0*/  FMUL.FTZ R173, R248, 1.4426950216293334961 ;  /* 0x3fb8aa3bf8ad7820 */ /* 0x000fe20000410000 */
[C---:B------:R-:W-:Y:S04]  /*52b0*/  HMMA.16816.F32 R8, R164.reuse, R176, R8 ;  /* 0x000000b0a408723c */ /* 0x040fe80000001808 */
[----:B------:R-:W-:Y:S01]  /*52c0*/  FSEL R175, R175, RZ, P1 ;  /* 0x000000ffafaf7208 */ /* 0x000fe20000800000 */
[----:B------:R-:W-:Y:S01]  /*52d0*/  FMUL.FTZ R172, R245, 1.4426950216293334961 ;  /* 0x3fb8aa3bf5ac7820 */ /* 0x000fe20000410000 */
[----:B------:R-:W-:Y:S02]  /*52e0*/  @!P0 ISETP.GE.AND P1, PT, R181, R180, PT ;  /* 0x000000b4b500820c */ /* 0x000fe40003f26270 */
[-C--:B------:R-:W-:Y:S08]  /*52f0*/  HMMA.16816.F32 R12, R164, R178.reuse, R12 ;  /* 0x000000b2a40c723c */ /* 0x080ff0000000180c */
[C---:B------:R-:W-:Y:S04]  /*5300*/  HMMA.16816.F32 R16, R168.reuse, R178, R16 ;  /* 0x000000b2a810723c */ /* 0x040fe80000001810 */
[----:B------:R-:W-:Y:S02]  /*5310*/  @!P0 FSEL R4, R4, -INF , !P2 ;  /* 0xff80000004048808 */ /* 0x000fe40005000000 */
[----:B------:R-:W-:Y:S02]  /*5320*/  @!P0 FSEL R5, R5, -INF , !P1 ;  /* 0xff80000005058808 */ /* 0x000fe40004800000 */
[----:B------:R-:W-:Y:S01]  /*5330*/  FSETP.NEU.FTZ.AND P1, PT, R248, -INF , PT ;  /* 0xff800000f800780b */ /* 0x000fe20003f3d000 */
[--C-:B------:R-:W-:Y:S01]  /*5340*/  FFMA.FTZ R4, R4, c[0x0][0x23c], -R175.reuse ;  /* 0x00008f0004047a23 */ /* 0x100fe200000108af */
[-C--:B------:R-:W-:Y:S02]  /*5350*/  @!P0 ISETP.GE.AND P2, PT, R0, R174.reuse, PT ;  /* 0x000000ae0000820c */ /* 0x080fe40003f46270 */
[----:B------:R-:W-:Y:S01]  /*5360*/  FSEL R173, R173, RZ, P1 ;  /* 0x000000ffadad7208 */ /* 0x000fe20000800000 */
[----:B------:R1:W-:Y:S01]  /*5370*/  MUFU.EX2 R199, R4 ;  /* 0x0000000400c77308 */ /* 0x0003e20000000800 */
[----:B------:R-:W-:Y:S01]  /*5380*/  @!P0 ISETP.GE.AND P1, PT, R181, R174, PT ;  /* 0x000000aeb500820c */ /* 0x000fe20003f26270 */
[----:B------:R-:W-:Y:S01]  /*5390*/  FFMA.FTZ R5, R5, c[0x0][0x23c], -R175 ;  /* 0x00008f0005057a23 */ /* 0x000fe200000108af */
[----:B------:R-:W-:Y:S02]  /*53a0*/  @!P0 FSEL R6, R6, -INF , !P2 ;  /* 0xff80000006068808 */ /* 0x000fe40005000000 */
[----:B------:R-:W-:Y:S02]  /*53b0*/  @!P0 FSEL R7, R7, -INF , !P1 ;  /* 0xff80000007078808 */ /* 0x000fe40004800000 */
[-C--:B------:R-:W-:Y:S01]  /*53c0*/  @!P0 ISETP.GE.AND P2, PT, R0, R3.reuse, PT ;  /* 0x000000030000820c */ /* 0x080fe20003f46270 */
[--C-:B------:R-:W-:Y:S01]  /*53d0*/  FFMA.FTZ R6, R6, c[0x0][0x23c], -R173.reuse ;  /* 0x00008f0006067a23 */ /* 0x100fe200000108ad */
[----:B------:R-:W-:Y:S01]  /*53e0*/  FSETP.NEU.FTZ.AND P1, PT, R245, -INF , PT ;  /* 0xff800000f500780b */ /* 0x000fe20003f3d000 */
[----:B------:R-:W-:Y:S01]  /*53f0*/  FFMA.FTZ R7, R7, c[0x0][0x23c], -R173 ;  /* 0x00008f0007077a23 */ /* 0x000fe200000108ad */
[----:B------:R-:W-:Y:S01]  /*5400*/  @!P0 FSEL R8, R8, -INF , !P2 ;  /* 0xff80000008088808 */ /* 0x000fe20005000000 */
[----:B------:R-:W-:Y:S01]  /*5410*/  MUFU.EX2 R192, R5 ;  /* 0x0000000500c07308 */ /* 0x000fe20000000800 */
[----:B------:R-:W-:Y:S02]  /*5420*/  FSEL R172, R172, RZ, P1 ;  /* 0x000000ffacac7208 */ /* 0x000fe40000800000 */
[-C--:B------:R-:W-:Y:S04]  /*5430*/  @!P0 ISETP.GE.AND P1, PT, R181, R3.reuse, PT ;  /* 0x00000003b500820c */ /* 0x080fe80003f26270 */
[----:B------:R-:W-:Y:S02]  /*5440*/  @!P0 FSEL R9, R9, -INF , !P1 ;  /* 0xff80000009098808 */ /* 0x000fe40004800000 */
[----:B------:R-:W-:Y:S01]  /*5450*/  FSETP.NEU.FTZ.AND P1, PT, R246, -INF , PT ;  /* 0xff800000f600780b */ /* 0x000fe20003f3d000 */
[----:B------:R-:W-:Y:S01]  /*5460*/  MUFU.EX2 R191, R6 ;  /* 0x0000000600bf7308 */ /* 0x000fe20000000800 */
[----:B-1----:R-:W-:Y:S01]  /*5470*/  @!P0 IADD3 R4, R2, 0x28, RZ ;  /* 0x0000002802048810 */ /* 0x002fe20007ffe0ff */
[--C-:B------:R-:W-:Y:S02]  /*5480*/  FFMA.FTZ R2, R8, c[0x0][0x23c], -R172.reuse ;  /* 0x00008f0008027a23 */ /* 0x100fe400000108ac */
[----:B------:R-:W-:Y:S01]  /*5490*/  FFMA.FTZ R9, R9, c[0x0][0x23c], -R172 ;  /* 0x00008f0009097a23 */ /* 0x000fe200000108ac */
[----:B------:R-:W-:Y:S05]  /*54a0*/  @!P0 IMNMX R8, R4, UR17, PT ;  /* 0x0000001104088c17 */ /* 0x000fea000b800200 */
[----:B------:R1:W-:Y:S01]  /*54b0*/  MUFU.EX2 R242, R2 ;  /* 0x0000000200f27308 */ /* 0x0003e20000000800 */
[-C--:B------:R-:W-:Y:S04]  /*54c0*/  @!P0 ISETP.GE.AND P2, PT, R0, R8.reuse, PT ;  /* 0x000000080000820c */ /* 0x080fe80003f46270 */
[----:B------:R-:W-:Y:S05]  /*54d0*/  @!P0 FSEL R10, R10, -INF , !P2 ;  /* 0xff8000000a0a8808 */ /* 0x000fea0005000000 */
[----:B------:R2:W3:Y:S10]  /*54e0*/  MUFU.EX2 R237, R7 ;  /* 0x0000000700ed7308 */ /* 0x0004f40000000800 */
[----:B------:R4:W-:Y:S01]  /*54f0*/  MUFU.EX2 R241, R9 ;  /* 0x0000000900f17308 */ /* 0x0009e20000000800 */
[----:B-1----:R-:W-:Y:S05]  /*5500*/  FMUL.FTZ R2, R246, 1.4426950216293334961 ;  /* 0x3fb8aa3bf6027820 */ /* 0x002fea0000410000 */
[----:B------:R-:W-:Y:S02]  /*5510*/  FSEL R2, R2, RZ, P1 ;  /* 0x000000ff02027208 */ /* 0x000fe40000800000 */
[-C--:B------:R-:W-:Y:S01]  /*5520*/  @!P0 ISETP.GE.AND P1, PT, R181, R8.reuse, PT ;  /* 0x00000008b500820c */ /* 0x080fe20003f26270 */
[----:B--2---:R-:W1:Y:S02]  /*5530*/  LDSM.16.M88.4 R4, [R213+0x10800] ;  /* 0x01080000d504783b */ /* 0x004e640000000200 */
[--C-:B------:R-:W-:Y:S01]  /*5540*/  FFMA.FTZ R10, R10, c[0x0][0x23c], -R2.reuse ;  /* 0x00008f000a0a7a23 */ /* 0x100fe20000010802 */
[----:B------:R-:W-:Y:S03]  /*5550*/  @!P0 FSEL R11, R11, -INF , !P1 ;  /* 0xff8000000b0b8808 */ /* 0x000fe60004800000 */
[----:B------:R2:W-:Y:S02]  /*5560*/  MUFU.EX2 R243, R10 ;  /* 0x0000000a00f37308 */ /* 0x0005e40000000800 */
[----:B------:R-:W-:Y:S01]  /*5570*/  FFMA.FTZ R11, R11, c[0x0][0x23c], -R2 ;  /* 0x00008f000b0b7a23 */ /* 0x000fe20000010802 */
[----:B----4-:R-:W-:Y:S04]  /*5580*/  @!P0 IADD3 R9, R0, 0x8, RZ ;  /* 0x0000000800098810 */ /* 0x010fe80007ffe0ff */
[-C--:B------:R-:W-:Y:S03]  /*5590*/  @!P0 ISETP.GE.AND P1, PT, R9, R3.reuse, PT ;  /* 0x000000030900820c */ /* 0x080fe60003f26270 */
[----:B------:R-:W-:Y:S01]  /*55a0*/  MUFU.EX2 R244, R11 ;  /* 0x0000000b00f47308 */ /* 0x000fe20000000800 */
[----:B------:R-:W-:Y:S05]  /*55b0*/  @!P0 FSEL R12, R12, -INF , !P1 ;  /* 0xff8000000c0c8808 */ /* 0x000fea0004800000 */
[--C-:B------:R-:W-:Y:S04]  /*55c0*/  FFMA.FTZ R12, R12, c[0x0][0x23c], -R172.reuse ;  /* 0x00008f000c0c7a23 */ /* 0x100fe800000108ac */
[----:B------:R-:W-:Y:S01]  /*55d0*/  MUFU.EX2 R236, R12 ;  /* 0x0000000c00ec7308 */ /* 0x000fe20000000800 */
[----:B--2---:R-:W-:Y:S04]  /*55e0*/  @!P0 IADD3 R10, R0, 0x9, RZ ;  /* 0x00000009000a8810 */ /* 0x004fe80007ffe0ff */
[----:B------:R-:W-:Y:S04]  /*55f0*/  @!P0 ISETP.GE.AND P1, PT, R10, R3, PT ;  /* 0x000000030a00820c */ /* 0x000fe80003f26270 */
[----:B------:R-:W-:Y:S02]  /*5600*/  @!P0 FSEL R13, R13, -INF , !P1 ;  /* 0xff8000000d0d8808 */ /* 0x000fe40004800000 */
[-C--:B------:R-:W-:Y:S01]  /*5610*/  @!P0 ISETP.GE.AND P1, PT, R9, R8.reuse, PT ;  /* 0x000000080900820c */ /* 0x080fe20003f26270 */
[-C--:B-1----:R-:W-:Y:S03]  /*5620*/  HMMA.16816.F32 R20, R168, R4.reuse, R20 ;  /* 0x00000004a814723c */ /* 0x082fe60000001814 */
[----:B------:R-:W-:Y:S01]  /*5630*/  @!P0 FSEL R14, R14, -INF , !P1 ;  /* 0xff8000000e0e8808 */ /* 0x000fe20004800000 */
[----:B------:R-:W-:Y:S01]  /*5640*/  FFMA.FTZ R13, R13, c[0x0][0x23c], -R172 ;  /* 0x00008f000d0d7a23 */ /* 0x000fe200000108ac */
[----:B------:R-:W-:Y:S03]  /*5650*/  @!P0 ISETP.GE.AND P1, PT, R10, R8, PT ;  /* 0x000000080a00820c */ /* 0x000fe60003f26270 */
[C---:B------:R-:W-:Y:S01]  /*5660*/  HMMA.16816.F32 R24, R164.reuse, R4, R24 ;  /* 0x00000004a418723c */ /* 0x040fe20000001818 */
[----:B------:R-:W1:Y:S03]  /*5670*/  MUFU.EX2 R229, R13 ;  /* 0x0000000d00e57308 */ /* 0x000e660000000800 */
[----:B------:R-:W-:Y:S01]  /*5680*/  @!P0 FSEL R15, R15, -INF , !P1 ;  /* 0xff8000000f0f8808 */ /* 0x000fe20004800000 */
[--C-:B------:R-:W-:Y:S01]  /*5690*/  FFMA.FTZ R14, R14, c[0x0][0x23c], -R2.reuse ;  /* 0x00008f000e0e7a23 */ /* 0x100fe20000010802 */
[-C--:B------:R-:W-:Y:S02]  /*56a0*/  @!P0 ISETP.GE.AND P1, PT, R9, R180.reuse, PT ;  /* 0x000000b40900820c */ /* 0x080fe40003f26270 */
[-C--:B------:R-:W-:Y:S03]  /*56b0*/  HMMA.16816.F32 R28, R164, R6.reuse, R28 ;  /* 0x00000006a41c723c */ /* 0x080fe6000000181c */
[----:B------:R-:W-:Y:S01]  /*56c0*/  MUFU.EX2 R239, R14 ;  /* 0x0000000e00ef7308 */ /* 0x000fe20000000800 */
[----:B------:R-:W-:Y:S01]  /*56d0*/  @!P0 FSEL R16, R16, -INF , !P1 ;  /* 0xff80000010108808 */ /* 0x000fe20004800000 */
[----:B------:R-:W-:Y:S01]  /*56e0*/  FFMA.FTZ R15, R15, c[0x0][0x23c], -R2 ;  /* 0x00008f000f0f7a23 */ /* 0x000fe20000010802 */
[----:B------:R-:W-:Y:S02]  /*56f0*/  @!P0 ISETP.GE.AND P1, PT, R10, R180, PT ;  /* 0x000000b40a00820c */ /* 0x000fe40003f26270 */
[----:B------:R-:W-:Y:S04]  /*5700*/  HMMA.16816.F32 R32, R168, R6, R32 ;  /* 0x00000006a820723c */ /* 0x000fe80000001820 */
[----:B------:R-:W-:Y:S01]  /*5710*/  @!P0 FSEL R17, R17, -INF , !P1 ;  /* 0xff80000011118808 */ /* 0x000fe20004800000 */
[--C-:B------:R-:W-:Y:S01]  /*5720*/  FFMA.FTZ R16, R16, c[0x0][0x23c], -R175.reuse ;  /* 0x00008f0010107a23 */ /* 0x100fe200000108af */
[-C--:B------:R-:W-:Y:S01]  /*5730*/  @!P0 ISETP.GE.AND P1, PT, R9, R174.reuse, PT ;  /* 0x000000ae0900820c */ /* 0x080fe20003f26270 */
[----:B------:R-:W-:Y:S01]  /*5740*/  MUFU.EX2 R238, R15 ;  /* 0x0000000f00ee7308 */ /* 0x000fe20000000800 */
[----:B------:R-:W-:Y:S01]  /*5750*/  @!P0 IADD3 R9, R0, 0x10, RZ ;  /* 0x0000001000098810 */ /* 0x000fe20007ffe0ff */
[----:B------:R-:W-:Y:S03]  /*5760*/  FFMA.FTZ R17, R17, c[0x0][0x23c], -R175 ;  /* 0x00008f0011117a23 */ /* 0x000fe600000108af */
[----:B------:R-:W-:Y:S02]  /*5770*/  @!P0 FSEL R18, R18, -INF , !P1 ;  /* 0xff80000012128808 */ /* 0x000fe40004800000 */
[----:B------:R-:W-:Y:S02]  /*5780*/  @!P0 ISETP.GE.AND P1, PT, R10, R174, PT ;  /* 0x000000ae0a00820c */ /* 0x000fe40003f26270 */
[----:B------:R-:W-:Y:S01]  /*5790*/  @!P0 IADD3 R10, R0, 0x11, RZ ;  /* 0x00000011000a8810 */ /* 0x000fe20007ffe0ff */
[--C-:B------:R-:W-:Y:S01]  /*57a0*/  FFMA.FTZ R18, R18, c[0x0][0x23c], -R173.reuse ;  /* 0x00008f0012127a23 */ /* 0x100fe200000108ad */
[----:B------:R-:W-:Y:S01]  /*57b0*/  @!P0 FSEL R19, R19, -INF , !P1 ;  /* 0xff80000013138808 */ /* 0x000fe20004800000 */
[----:B------:R-:W-:Y:S01]  /*57c0*/  MUFU.EX2 R197, R16 ;  /* 0x0000001000c57308 */ /* 0x000fe20000000800 */
[-C--:B------:R-:W-:Y:S02]  /*57d0*/  @!P0 ISETP.GE.AND P1, PT, R9, R180.reuse, PT ;  /* 0x000000b40900820c */ /* 0x080fe40003f26270 */
[----:B------:R-:W-:Y:S01]  /*57e0*/  @!P0 IADD3 R4, R0, 0x18, RZ ;  /* 0x0000001800048810 */ /* 0x000fe20007ffe0ff */
[----:B------:R-:W-:Y:S01]  /*57f0*/  FFMA.FTZ R19, R19, c[0x0][0x23c], -R173 ;  /* 0x00008f0013137a23 */ /* 0x000fe200000108ad */
[----:B------:R-:W-:Y:S02]  /*5800*/  @!P0 FSEL R20, R20, -INF , !P1 ;  /* 0xff80000014148808 */ /* 0x000fe40004800000 */
[----:B------:R-:W-:Y:S02]  /*5810*/  @!P0 ISETP.GE.AND P1, PT, R10, R180, PT ;  /* 0x000000b40a00820c */ /* 0x000fe40003f26270 */
[----:B------:R-:W-:Y:S01]  /*5820*/  @!P0 IADD3 R0, R0, 0x19, RZ ;  /* 0x0000001900008810 */ /* 0x000fe20007ffe0ff */
[----:B------:R-:W-:Y:S01]  /*5830*/  MUFU.EX2 R195, R17 ;  /* 0x0000001100c37308 */ /* 0x000fe20000000800 */
[----:B------:R-:W-:Y:S01]  /*5840*/  @!P0 FSEL R21, R21, -INF , !P1 ;  /* 0xff80000015158808 */ /* 0x000fe20004800000 */
[--C-:B------:R-:W-:Y:S01]  /*5850*/  FFMA.FTZ R20, R20, c[0x0][0x23c], -R175.reuse ;  /* 0x00008f0014147a23 */ /* 0x100fe200000108af */
[-C--:B------:R-:W-:Y:S02]  /*5860*/  @!P0 ISETP.GE.AND P1, PT, R9, R174.reuse, PT ;  /* 0x000000ae0900820c */ /* 0x080fe40003f26270 */
[----:B---3--:R-:W-:Y:S01]  /*5870*/  F2FP.PACK_AB R5, R237, R191 ;  /* 0x000000bfed05723e */ /* 0x008fe200000000ff */
[----:B------:R-:W-:Y:S01]  /*5880*/  FFMA.FTZ R21, R21, c[0x0][0x23c], -R175 ;  /* 0x00008f0015157a23 */ /* 0x000fe200000108af */
[----:B------:R-:W-:Y:S02]  /*5890*/  @!P0 FSEL R22, R22, -INF , !P1 ;  /* 0xff80000016168808 */ /* 0x000fe40004800000 */
[----:B------:R-:W-:Y:S01]  /*58a0*/  @!P0 ISETP.GE.AND P1, PT, R10, R174, PT ;  /* 0x000000ae0a00820c */ /* 0x000fe20003f26270 */
[----:B------:R-:W-:Y:S01]  /*58b0*/  MUFU.EX2 R200, R18 ;  /* 0x0000001200c87308 */ /* 0x000fe20000000800 */
[----:B------:R1:W-:Y:S01]  /*58c0*/  STS [R224+0x20400], R5 ;  /* 0x02040005e0007388 */ /* 0x0003e20000000800 */
[--C-:B------:R-:W-:Y:S01]  /*58d0*/  FFMA.FTZ R22, R22, c[0x0][0x23c], -R173.reuse ;  /* 0x00008f0016167a23 */ /* 0x100fe200000108ad */
[----:B------:R-:W-:Y:S02]  /*58e0*/  @!P0 FSEL R23, R23, -INF , !P1 ;  /* 0xff80000017178808 */ /* 0x000fe40004800000 */
[-C--:B------:R-:W-:Y:S03]  /*58f0*/  @!P0 ISETP.GE.AND P1, PT, R9, R3.reuse, PT ;  /* 0x000000030900820c */ /* 0x080fe60003f26270 */
[----:B------:R-:W-:Y:S01]  /*5900*/  FFMA.FTZ R23, R23, c[0x0][0x23c], -R173 ;  /* 0x00008f0017177a23 */ /* 0x000fe200000108ad */
[----:B------:R-:W-:Y:S01]  /*5910*/  @!P0 FSEL R24, R24, -INF , !P1 ;  /* 0xff80000018188808 */ /* 0x000fe20004800000 */
[----:B------:R-:W2:Y:S01]  /*5920*/  MUFU.EX2 R198, R19 ;  /* 0x0000001300c67308 */ /* 0x000ea20000000800 */
[-C--:B------:R-:W-:Y:S03]  /*5930*/  @!P0 ISETP.GE.AND P1, PT, R10, R3.reuse, PT ;  /* 0x000000030a00820c */ /* 0x080fe60003f26270 */
[--C-:B------:R-:W-:Y:S01]  /*5940*/  FFMA.FTZ R24, R24, c[0x0][0x23c], -R172.reuse ;  /* 0x00008f0018187a23 */ /* 0x100fe200000108ac */
[----:B------:R-:W-:Y:S02]  /*5950*/  @!P0 FSEL R25, R25, -INF , !P1 ;  /* 0xff80000019198808 */ /* 0x000fe40004800000 */
[-C--:B------:R-:W-:Y:S03]  /*5960*/  @!P0 ISETP.GE.AND P1, PT, R9, R8.reuse, PT ;  /* 0x000000080900820c */ /* 0x080fe60003f26270 */
[----:B------:R-:W-:Y:S01]  /*5970*/  MUFU.EX2 R190, R20 ;  /* 0x0000001400be7308 */ /* 0x000fe20000000800 */
[----:B------:R-:W-:Y:S01]  /*5980*/  @!P0 FSEL R26, R26, -INF , !P1 ;  /* 0xff8000001a1a8808 */ /* 0x000fe20004800000 */
[----:B------:R-:W-:Y:S01]  /*5990*/  FFMA.FTZ R25, R25, c[0x0][0x23c], -R172 ;  /* 0x00008f0019197a23 */ /* 0x000fe200000108ac */
[----:B------:R-:W-:Y:S03]  /*59a0*/  @!P0 ISETP.GE.AND P1, PT, R10, R8, PT ;  /* 0x000000080a00820c */ /* 0x000fe60003f26270 */
[--C-:B------:R-:W-:Y:S01]  /*59b0*/  FFMA.FTZ R26, R26, c[0x0][0x23c], -R2.reuse ;  /* 0x00008f001a1a7a23 */ /* 0x100fe20000010802 */
[----:B------:R-:W-:Y:S02]  /*59c0*/  @!P0 FSEL R27, R27, -INF , !P1 ;  /* 0xff8000001b1b8808 */ /* 0x000fe40004800000 */
[-C--:B------:R-:W-:Y:S01]  /*59d0*/  @!P0 ISETP.GE.AND P1, PT, R4, R3.reuse, PT ;  /* 0x000000030400820c */ /* 0x080fe20003f26270 */
[----:B------:R-:W-:Y:S01]  /*59e0*/  MUFU.EX2 R188, R21 ;  /* 0x0000001500bc7308 */ /* 0x000fe20000000800 */
[----:B-1----:R-:W-:Y:S01]  /*59f0*/  F2FP.PACK_AB R5, R229, R236 ;  /* 0x000000ece505723e */ /* 0x002fe200000000ff */
[----:B------:R-:W-:Y:S01]  /*5a00*/  FFMA.FTZ R27, R27, c[0x0][0x23c], -R2 ;  /* 0x00008f001b1b7a23 */ /* 0x000fe20000010802 */
[----:B------:R-:W-:Y:S02]  /*5a10*/  @!P0 FSEL R28, R28, -INF , !P1 ;  /* 0xff8000001c1c8808 */ /* 0x000fe40004800000 */
[----:B------:R-:W-:Y:S02]  /*5a20*/  @!P0 ISETP.GE.AND P1, PT, R0, R3, PT ;  /* 0x000000030000820c */ /* 0x000fe40003f26270 */
[----:B------:R-:W-:Y:S01]  /*5a30*/  F2FP.PACK_AB R3, R244, R243 ;  /* 0x000000f3f403723e */ /* 0x000fe200000000ff */
[--C-:B------:R-:W-:Y:S01]  /*5a40*/  FFMA.FTZ R28, R28, c[0x0][0x23c], -R172.reuse ;  /* 0x00008f001c1c7a23 */ /* 0x100fe200000108ac */
[----:B------:R-:W-:Y:S01]  /*5a50*/  @!P0 FSEL R29, R29, -INF , !P1 ;  /* 0xff8000001d1d8808 */ /* 0x000fe20004800000 */
[----:B------:R-:W-:Y:S01]  /*5a60*/  MUFU.EX2 R194, R22 ;  /* 0x0000001600c27308 */ /* 0x000fe20000000800 */
[----:B------:R-:W-:Y:S03]  /*5a70*/  @!P0 ISETP.GE.AND P1, PT, R4, R8, PT ;  /* 0x000000080400820c */ /* 0x000fe60003f26270 */
[----:B------:R-:W-:Y:S01]  /*5a80*/  FFMA.FTZ R172, R29, c[0x0][0x23c], -R172 ;  /* 0x00008f001dac7a23 */ /* 0x000fe200000108ac */
[----:B------:R-:W-:Y:S02]  /*5a90*/  @!P0 FSEL R30, R30, -INF , !P1 ;  /* 0xff8000001e1e8808 */ /* 0x000fe40004800000 */
[-C--:B------:R-:W-:Y:S03]  /*5aa0*/  @!P0 ISETP.GE.AND P1, PT, R4, R180.reuse, PT ;  /* 0x000000b40400820c */ /* 0x080fe60003f26270 */
[--C-:B------:R-:W-:Y:S01]  /*5ab0*/  FFMA.FTZ R30, R30, c[0x0][0x23c], -R2.reuse ;  /* 0x00008f001e1e7a23 */ /* 0x100fe20000010802 */
[----:B------:R-:W-:Y:S01]  /*5ac0*/  @!P0 FSEL R32, R32, -INF , !P1 ;  /* 0xff80000020208808 */ /* 0x000fe20004800000 */
[----:B------:R-:W-:Y:S01]  /*5ad0*/  MUFU.EX2 R193, R23 ;  /* 0x0000001700c17308 */ /* 0x000fe20000000800 */
[----:B------:R-:W-:Y:S03]  /*5ae0*/  @!P0 ISETP.GE.AND P1, PT, R0, R180, PT ;  /* 0x000000b40000820c */ /* 0x000fe60003f26270 */
[--C-:B------:R-:W-:Y:S01]  /*5af0*/  FFMA.FTZ R32, R32, c[0x0][0x23c], -R175.reuse ;  /* 0x00008f0020207a23 */ /* 0x100fe200000108af */
[----:B------:R-:W-:Y:S02]  /*5b00*/  @!P0 FSEL R33, R33, -INF , !P1 ;  /* 0xff80000021218808 */ /* 0x000fe40004800000 */
[----:B------:R-:W-:Y:S02]  /*5b10*/  @!P0 ISETP.GE.AND P1, PT, R4, R174, PT ;  /* 0x000000ae0400820c */ /* 0x000fe40003f26270 */
[----:B------:R-:W-:Y:S01]  /*5b20*/  F2FP.PACK_AB R4, R241, R242 ;  /* 0x000000f2f104723e */ /* 0x000fe200000000ff */
[----:B------:R-:W-:Y:S01]  /*5b30*/  FFMA.FTZ R175, R33, c[0x0][0x23c], -R175 ;  /* 0x00008f0021af7a23 */ /* 0x000fe200000108af */
[----:B------:R-:W-:Y:S01]  /*5b40*/  @!P0 FSEL R34, R34, -INF , !P1 ;  /* 0xff80000022228808 */ /* 0x000fe20004800000 */
[----:B------:R-:W-:Y:S01]  /*5b50*/  MUFU.EX2 R182, R32 ;  /* 0x0000002000b67308 */ /* 0x000fe20000000800 */
[----:B------:R-:W-:Y:S03]  /*5b60*/  @!P0 ISETP.GE.AND P1, PT, R0, R174, PT ;  /* 0x000000ae0000820c */ /* 0x000fe60003f26270 */
[--C-:B------:R-:W-:Y:S01]  /*5b70*/  FFMA.FTZ R34, R34, c[0x0][0x23c], -R173.reuse ;  /* 0x00008f0022227a23 */ /* 0x100fe200000108ad */
[----:B------:R-:W-:Y:S02]  /*5b80*/  @!P0 FSEL R35, R35, -INF , !P1 ;  /* 0xff80000023238808 */ /* 0x000fe40004800000 */
[----:B------:R-:W-:Y:S02]  /*5b90*/  @!P0 ISETP.GE.AND P1, PT, R0, R8, PT ;  /* 0x000000080000820c */ /* 0x000fe40003f26270 */
[----:B------:R-:W-:Y:S01]  /*5ba0*/  F2FP.PACK_AB R0, R192, R199 ;  /* 0x000000c7c000723e */ /* 0x000fe200000000ff */
[----:B------:R-:W1:Y:S01]  /*5bb0*/  MUFU.EX2 R181, R175 ;  /* 0x000000af00b57308 */ /* 0x000e620000000800 */
[----:B------:R-:W-:Y:S01]  /*5bc0*/  @!P0 FSEL R31, R31, -INF , !P1 ;  /* 0xff8000001f1f8808 */ /* 0x000fe20004800000 */
[----:B------:R-:W-:Y:S01]  /*5bd0*/  FFMA.FTZ R173, R35, c[0x0][0x23c], -R173 ;  /* 0x00008f0023ad7a23 */ /* 0x000fe200000108ad */
[----:B------:R-:W-:Y:S01]  /*5be0*/  PLOP3.LUT P1, PT, PT, PT, UP3, 0x80, 0x0 ;  /* 0x000000000000781c */ /* 0x000fe20003f2f038 */
[----:B------:R2:W-:Y:S02]  /*5bf0*/  STS [R224+0x20000], R0 ;  /* 0x02000000e0007388 */ /* 0x0005e40000000800 */
[----:B------:R-:W-:Y:S04]  /*5c00*/  FFMA.FTZ R2, R31, c[0x0][0x23c], -R2 ;  /* 0x00008f001f027a23 */ /* 0x000fe80000010802 */
[----:B------:R3:W-:Y:S10]  /*5c10*/  MUFU.EX2 R185, R2 ;  /* 0x0000000200b97308 */ /* 0x0007f40000000800 */
[----:B------:R-:W-:Y:S01]  /*5c20*/  MUFU.EX2 R184, R34 ;  /* 0x0000002200b87308 */ /* 0x000fe20000000800 */
[----:B--2---:R-:W-:Y:S09]  /*5c30*/  F2FP.PACK_AB R0, R198, R200 ;  /* 0x000000c8c600723e */ /* 0x004ff200000000ff */
[----:B------:R-:W-:Y:S01]  /*5c40*/  MUFU.EX2 R183, R173 ;  /* 0x000000ad00b77308 */ /* 0x000fe20000000800 */
[----:B---3--:R-:W-:Y:S01]  /*5c50*/  F2FP.PACK_AB R2, R195, R197 ;  /* 0x000000c5c302723e */ /* 0x008fe200000000ff */
[----:B------:R1:W-:Y:S04]  /*5c60*/  STS [R227+0x20400], R0 ;  /* 0x02040000e3007388 */ /* 0x0003e80000000800 */
[----:B------:R2:W-:Y:S04]  /*5c70*/  STS [R227+0x20000], R2 ;  /* 0x02000002e3007388 */ /* 0x0005e80000000800 */
[----:B------:R-:W-:Y:S01]  /*5c80*/  MUFU.EX2 R202, R24 ;  /* 0x0000001800ca7308 */ /* 0x000fe20000000800 */
[----:B------:R3:W-:Y:S04]  /*5c90*/  STS [R224+0x21000], R4 ;  /* 0x02100004e0007388 */ /* 0x0007e80000000800 */
[----:B------:R4:W-:Y:S05]  /*5ca0*/  STS [R224+0x21400], R3 ;  /* 0x02140003e0007388 */ /* 0x0009ea0000000800 */
[----:B------:R-:W4:Y:S01]  /*5cb0*/  MUFU.EX2 R196, R25 ;  /* 0x0000001900c47308 */ /* 0x000f220000000800 */
[----:B------:R4:W-:Y:S01]  /*5cc0*/  STS [R227+0x21000], R5 ;  /* 0x02100005e3007388 */ /* 0x0009e20000000800 */
[----:B-1----:R-:W-:Y:S08]  /*5cd0*/  F2FP.PACK_AB R0, R181, R182 ;  /* 0x000000b6b500723e */ /* 0x002ff000000000ff */
[----:B------:R-:W-:Y:S01]  /*5ce0*/  MUFU.EX2 R203, R26 ;  /* 0x0000001a00cb7308 */ /* 0x000fe20000000800 */
[----:B--2---:R-:W-:Y:S02]  /*5cf0*/  F2FP.PACK_AB R2, R193, R194 ;  /* 0x000000c2c102723e */ /* 0x004fe400000000ff */
[----:B---3--:R-:W-:Y:S07]  /*5d00*/  F2FP.PACK_AB R4, R238, R239 ;  /* 0x000000efee04723e */ /* 0x008fee00000000ff */
[----:B------:R-:W1:Y:S01]  /*5d10*/  MUFU.EX2 R201, R27 ;  /* 0x0000001b00c97308 */ /* 0x000e620000000800 */
[----:B----4-:R-:W-:Y:S01]  /*5d20*/  F2FP.PACK_AB R3, R188, R190 ;  /* 0x000000bebc03723e */ /* 0x010fe200000000ff */
[----:B------:R1:W-:Y:S01]  /*5d30*/  STS [R227+0x21400], R4 ;  /* 0x02140004e3007388 */ /* 0x0003e20000000800 */
[----:B------:R-:W-:Y:S03]  /*5d40*/  F2FP.PACK_AB R5, R196, R202 ;  /* 0x000000cac405723e */ /* 0x000fe600000000ff */
[----:B------:R2:W-:Y:S04]  /*5d50*/  STS [R225+0x20000], R3 ;  /* 0x02000003e1007388 */ /* 0x0005e80000000800 */
[----:B------:R3:W-:Y:S01]  /*5d60*/  STS [R225+0x20400], R2 ;  /* 0x02040002e1007388 */ /* 0x0007e20000000800 */
[----:B------:R-:W-:Y:S03]  /*5d70*/  MUFU.EX2 R187, R28 ;  /* 0x0000001c00bb7308 */ /* 0x000fe60000000800 */
[----:B------:R4:W-:Y:S07]  /*5d80*/  STS [R226+0x20000], R0 ;  /* 0x02000000e2007388 */ /* 0x0009ee0000000800 */
[----:B------:R-:W3:Y:S01]  /*5d90*/  MUFU.EX2 R186, R172 ;  /* 0x000000ac00ba7308 */ /* 0x000ee20000000800 */
[----:B-1----:R-:W-:Y:S09]  /*5da0*/  F2FP.PACK_AB R4, R201, R203 ;  /* 0x000000cbc904723e */ /* 0x002ff200000000ff */
[----:B------:R-:W4:Y:S01]  /*5db0*/  MUFU.EX2 R189, R30 ;  /* 0x0000001e00bd7308 */ /* 0x000f220000000800 */
[----:B--2---:R-:W-:Y:S05]  /*5dc0*/  F2FP.PACK_AB R3, R183, R184 ;  /* 0x000000b8b703723e */ /* 0x004fea00000000ff */
[----:B------:R1:W-:Y:S04]  /*5dd0*/  STS [R226+0x20400], R3 ;  /* 0x02040003e2007388 */ /* 0x0003e80000000800 */
[----:B------:R-:W-:Y:S01]  /*5de0*/  STS [R225+0x21000], R5 ;  /* 0x02100005e1007388 */ /* 0x000fe20000000800 */
[----:B---3--:R-:W-:Y:S03]  /*5df0*/  F2FP.PACK_AB R2, R186, R187 ;  /* 0x000000bbba02723e */ /* 0x008fe600000000ff */
[----:B------:R-:W-:Y:S04]  /*5e00*/  STS [R225+0x21400], R4 ;  /* 0x02140004e1007388 */ /* 0x000fe80000000800 */
[----:B------:R-:W-:Y:S01]  /*5e10*/  STS [R226+0x21000], R2 ;  /* 0x02100002e2007388 */ /* 0x000fe20000000800 */
[----:B----4-:R-:W-:Y:S05]  /*5e20*/  F2FP.PACK_AB R0, R185, R189 ;  /* 0x000000bdb900723e */ /* 0x010fea00000000ff */
[----:B------:R-:W-:Y:S01]  /*5e30*/  STS [R226+0x21400], R0 ;  /* 0x02140000e2007388 */ /* 0x000fe20000000800 */
[----:B-1----:R-:W-:Y:S03]  /*5e40*/  IMAD.IADD R3, R208, 0x1, R209 ;  /* 0x00000001d0037824 */ /* 0x002fe600078e02d1 */
[----:B------:R-:W-:Y:S08]  /*5e50*/  LDSM.16.M88.4 R32, [R216+0x8000] ;  /* 0x00800000d820783b */ /* 0x000ff00000000200 */
[----:B------:R-:W1:Y:S08]  /*5e60*/  LDSM.16.M88.4 R16, [R211+0x14000] ;  /* 0x01400000d310783b */ /* 0x000e700000000200 */
[----:B------:R-:W2:Y:S08]  /*5e70*/  LDSM.16.M88.4 R28, [R216+0x9000] ;  /* 0x00900000d81c783b */ /* 0x000eb00000000200 */
[----:B------:R-:W3:Y:S08]  /*5e80*/  LDSM.16.M88.4 R164, [R211+0x14800] ;  /* 0x01480000d3a4783b */ /* 0x000ef00000000200 */
[----:B------:R-:W-:Y:S08]  /*5e90*/  LDSM.16.M88.4 R168, [R209+0x8000] ;  /* 0x00800000d1a8783b */ /* 0x000ff00000000200 */
[----:B------:R-:W4:Y:S01]  /*5ea0*/  LDSM.16.M88.4 R172, [R212+0x14000] ;  /* 0x01400000d4ac783b */ /* 0x000f220000000200 */
[-C--:B-1----:R-:W-:Y:S07]  /*5eb0*/  HMMA.16816.F32 R4, R32, R16.reuse, RZ ;  /* 0x000000102004723c */ /* 0x082fee00000018ff */
[----:B------:R-:W1:Y:S01]  /*5ec0*/  LDSM.16.M88.4 R176, [R209+0x9000] ;  /* 0x00900000d1b0783b */ /* 0x000e620000000200 */
[C---:B--2---:R-:W-:Y:S08]  /*5ed0*/  HMMA.16816.F32 R8, R28.reuse, R16, RZ ;  /* 0x000000101c08723c */ /* 0x044ff000000018ff */
[-C--:B------:R-:W-:Y:S08]  /*5ee0*/  HMMA.16816.F32 R12, R28, R18.reuse, RZ ;  /* 0x000000121c0c723c */ /* 0x080ff000000018ff */
[C---:B------:R-:W-:Y:S08]  /*5ef0*/  HMMA.16816.F32 R16, R32.reuse, R18, RZ ;  /* 0x000000122010723c */ /* 0x040ff000000018ff */
[-C--:B---3--:R-:W-:Y:S08]  /*5f00*/  HMMA.16816.F32 R20, R32, R164.reuse, RZ ;  /* 0x000000a42014723c */ /* 0x088ff000000018ff */
[C---:B------:R-:W-:Y:S08]  /*5f10*/  HMMA.16816.F32 R24, R28.reuse, R164, RZ ;  /* 0x000000a41c18723c */ /* 0x040ff000000018ff */
[-C--:B------:R-:W-:Y:S08]  /*5f20*/  HMMA.16816.F32 R28, R28, R166.reuse, RZ ;  /* 0x000000a61c1c723c */ /* 0x080ff000000018ff */
[----:B------:R-:W-:Y:S01]  /*5f30*/  HMMA.16816.F32 R32, R32, R166, RZ ;  /* 0x000000a62020723c */ /* 0x000fe200000018ff */
[----:B------:R-:W2:Y:S07]  /*5f40*/  LDSM.16.M88.4 R164, [R212+0x14800] ;  /* 0x01480000d4a4783b */ /* 0x000eae0000000200 */
[-C--:B----4-:R-:W-:Y:S08]  /*5f50*/  HMMA.16816.F32 R4, R168, R172.reuse, R4 ;  /* 0x000000aca804723c */ /* 0x090ff00000001804 */
[C---:B-1----:R-:W-:Y:S08]  /*5f60*/  HMMA.16816.F32 R8, R176.reuse, R172, R8 ;  /* 0x000000acb008723c */ /* 0x042ff00000001808 */
[-C--:B------:R-:W-:Y:S08]  /*5f70*/  HMMA.16816.F32 R12, R176, R174.reuse, R12 ;  /* 0x000000aeb00c723c */ /* 0x080ff0000000180c */
[C---:B------:R-:W-:Y:S01]  /*5f80*/  HMMA.16816.F32 R16, R168.reuse, R174, R16 ;  /* 0x000000aea810723c */ /* 0x040fe20000001810 */
[----:B------:R-:W-:Y:S07]  /*5f90*/  LDSM.16.M88.4 R172, [R204+0x8000] ;  /* 0x00800000ccac783b */ /* 0x000fee0000000200 */
[-C--:B--2---:R-:W-:Y:S08]  /*5fa0*/  HMMA.16816.F32 R20, R168, R164.reuse, R20 ;  /* 0x000000a4a814723c */ /* 0x084ff00000001814 */
[C---:B------:R-:W-:Y:S08]  /*5fb0*/  HMMA.16816.F32 R24, R176.reuse, R164, R24 ;  /* 0x000000a4b018723c */ /* 0x040ff00000001818 */
[-C--:B------:R-:W-:Y:S01]  /*5fc0*/  HMMA.16816.F32 R28, R176, R166.reuse, R28 ;  /* 0x000000a6b01c723c */ /* 0x080fe2000000181c */
[----:B------:R-:W1:Y:S07]  /*5fd0*/  LDSM.16.M88.4 R176, [R214+0x14000] ;  /* 0x01400000d6b0783b */ /* 0x000e6e0000000200 */
[----:B------:R-:W-:Y:S01]  /*5fe0*/  HMMA.16816.F32 R32, R168, R166, R32 ;  /* 0x000000a6a820723c */ /* 0x000fe20000001820 */
[----:B------:R-:W2:Y:S08]  /*5ff0*/  LDSM.16.M88.4 R164, [R204+0x9000] ;  /* 0x00900000cca4783b */ /* 0x000eb00000000200 */
[----:B------:R-:W3:Y:S01]  /*6000*/  LDSM.16.M88.4 R168, [R214+0x14800] ;  /* 0x01480000d6a8783b */ /* 0x000ee20000000200 */
[-C--:B-1----:R-:W-:Y:S08]  /*6010*/  HMMA.16816.F32 R4, R172, R176.reuse, R4 ;  /* 0x000000b0ac04723c */ /* 0x082ff00000001804 */
[C---:B--2---:R-:W-:Y:S08]  /*6020*/  HMMA.16816.F32 R8, R164.reuse, R176, R8 ;  /* 0x000000b0a408723c */ /* 0x044ff00000001808 */
[-C--:B------:R-:W-:Y:S08]  /*6030*/  HMMA.16816.F32 R12, R164, R178.reuse, R12 ;  /* 0x000000b2a40c723c */ /* 0x080ff0000000180c */
[C---:B------:R-:W-:Y:S07]  /*6040*/  HMMA.16816.F32 R16, R172.reuse, R178, R16 ;  /* 0x000000b2ac10723c */ /* 0x040fee0000001810 */
[----:B------:R-:W-:Y:S01]  /*6050*/  IADD3 R178, P0, R251, UR16, RZ ;  /* 0x00000010fbb27c10 */ /* 0x000fe2000ff1e0ff */
[-C--:B---3--:R-:W-:Y:S04]  /*6060*/  HMMA.16816.F32 R20, R172, R168.reuse, R20 ;  /* 0x000000a8ac14723c */ /* 0x088fe80000001814 */
[----:B------:R-:W-:Y:S04]  /*6070*/  IADD3.X R179, R252, UR15, RZ, P0, !PT ;  /* 0x0000000ffcb37c10 */ /* 0x000fe800087fe4ff */
[C---:B------:R-:W-:Y:S01]  /*6080*/  HMMA.16816.F32 R24, R164.reuse, R168, R24 ;  /* 0x000000a8a418723c */ /* 0x040fe20000001818 */
[----:B------:R-:W2:Y:S04]  /*6090*/  LDG.E R177, [R178.64] ;  /* 0x0000000cb2b17981 */ /* 0x000ea8000c1e1900 */
[----:B------:R1:W3:Y:S03]  /*60a0*/  LDG.E R176, [R178.64+0x20] ;  /* 0x0000200cb2b07981 */ /* 0x0002e6000c1e1900 */
[-C--:B------:R-:W-:Y:S01]  /*60b0*/  HMMA.16816.F32 R28, R164, R170.reuse, R28 ;  /* 0x000000aaa41c723c */ /* 0x080fe2000000181c */
[----:B------:R-:W-:Y:S07]  /*60c0*/  LDSM.16.M88.4 R164, [R3+0x8000] ;  /* 0x0080000003a4783b */ /* 0x000fee0000000200 */
[----:B------:R-:W-:Y:S01]  /*60d0*/  HMMA.16816.F32 R32, R172, R170, R32 ;  /* 0x000000aaac20723c */ /* 0x000fe20000001820 */
[----:B------:R-:W4:Y:S08]  /*60e0*/  LDSM.16.M88.4 R168, [R213+0x14000] ;  /* 0x01400000d5a8783b */ /* 0x000f300000000200 */
[----:B------:R-:W1:Y:S08]  /*60f0*/  LDSM.16.M88.4 R172, [R3+0x9000] ;  /* 0x0090000003ac783b */ /* 0x000e700000000200 */
[----:B------:R1:W2:Y:S04]  /*6100*/  LDG.E R2, [R178.64+0x80] ;  /* 0x0000800cb2027981 */ /* 0x0002a8000c1e1900 */
[----:B------:R1:W2:Y:S01]  /*6110*/  LDG.E R0, [R178.64+0xa0] ;  /* 0x0000a00cb2007981 */ /* 0x0002a2000c1e1900 */
[-C--:B----4-:R-:W-:Y:S08]  /*6120*/  HMMA.16816.F32 R4, R164, R168.reuse, R4 ;  /* 0x000000a8a404723c */ /* 0x090ff00000001804 */
[C---:B-1----:R-:W-:Y:S08]  /*6130*/  HMMA.16816.F32 R8, R172.reuse, R168, R8 ;  /* 0x000000a8ac08723c */ /* 0x042ff00000001808 */
[-C--:B------:R-:W-:Y:S08]  /*6140*/  HMMA.16816.F32 R12, R172, R170.reuse, R12 ;  /* 0x000000aaac0c723c */ /* 0x080ff0000000180c */
[C---:B------:R-:W-:Y:S01]  /*6150*/  HMMA.16816.F32 R16, R164.reuse, R170, R16 ;  /* 0x000000aaa410723c */ /* 0x040fe20000001810 */
[----:B------:R-:W1:Y:S07]  /*6160*/  LDSM.16.M88.4 R168, [R213+0x14800] ;  /* 0x01480000d5a8783b */ /* 0x000e6e0000000200 */
[-C--:B-1----:R-:W-:Y:S08]  /*6170*/  HMMA.16816.F32 R20, R164, R168.reuse, R20 ;  /* 0x000000a8a414723c */ /* 0x082ff00000001814 */
[C---:B------:R-:W-:Y:S08]  /*6180*/  HMMA.16816.F32 R24, R172.reuse, R168, R24 ;  /* 0x000000a8ac18723c */ /* 0x040ff00000001818 */
[-C--:B------:R-:W-:Y:S01]  /*6190*/  HMMA.16816.F32 R28, R172, R170.reuse, R28 ;  /* 0x000000aaac1c723c */ /* 0x080fe2000000181c */
[----:B------:R-:W-:Y:S07]  /*61a0*/  LDSM.16.M88.4 R172, [R216+0xa000] ;  /* 0x00a00000d8ac783b */ /* 0x000fee0000000200 */
[----:B------:R-:W-:Y:S01]  /*61b0*/  HMMA.16816.F32 R32, R164, R170, R32 ;  /* 0x000000aaa420723c */ /* 0x000fe20000001820 */
[----:B------:R-:W1:Y:S08]  /*61c0*/  LDSM.16.M88.4 R164, [R211+0x18000] ;  /* 0x01800000d3a4783b */ /* 0x000e700000000200 */
[----:B------:R-:W4:Y:S01]  /*61d0*/  LDSM.16.M88.4 R168, [R216+0xb000] ;  /* 0x00b00000d8a8783b */ /* 0x000f220000000200 */
[-C--:B-1----:R-:W-:Y:S08]  /*61e0*/  HMMA.16816.F32 R4, R172, R164.reuse, R4 ;  /* 0x000000a4ac04723c */ /* 0x082ff00000001804 */
[C---:B----4-:R-:W-:Y:S08]  /*61f0*/  HMMA.16816.F32 R8, R168.reuse, R164, R8 ;  /* 0x000000a4a808723c */ /* 0x050ff00000001808 */
        /* <DEDUP_REMOVED lines=37> */
[C---:B--2---:R-:W-:Y:S01]  /*6450*/  FADD.FTZ R5, -R177.reuse, R5 ;  /* 0x00000005b1057221 */ /* 0x044fe20000010100 */
[C---:B------:R-:W-:Y:S01]  /*6460*/  HMMA.16816.F32 R16, R164.reuse, R170, R16 ;  /* 0x000000aaa410723c */ /* 0x040fe20000001810 */
[----:B------:R-:W1:Y:S03]  /*6470*/  LDSM.16.M88.4 R168, [R213+0x18800] ;  /* 0x01880000d5a8783b */ /* 0x000e660000000200 */
[----:B------:R-:W-:Y:S02]  /*6480*/  FADD.FTZ R4, -R177, R4 ;  /* 0x00000004b1047221 */ /* 0x000fe40000010100 */
[----:B------:R-:W-:Y:S02]  /*6490*/  FMUL.FTZ R178, R192, R5 ;  /* 0x00000005c0b27220 */ /* 0x000fe40000410000 */
[----:B------:R-:W-:Y:S04]  /*64a0*/  IMAD.U32 R5, RZ, RZ, UR5 ;  /* 0x00000005ff057e24 */ /* 0x000fe8000f8e00ff */
[----:B------:R-:W-:Y:S01]  /*64b0*/  FMUL.FTZ R179, R199, R4 ;  /* 0x00000004c7b37220 */ /* 0x000fe20000410000 */
[----:B------:R-:W-:Y:S01]  /*64c0*/  LEA R222, P0, R5, R222, 0x2 ;  /* 0x000000de05de7211 */ /* 0x000fe200078010ff */
[----:B------:R-:W-:Y:S02]  /*64d0*/  IMAD.U32 R4, RZ, RZ, UR5 ;  /* 0x00000005ff047e24 */ /* 0x000fe4000f8e00ff */
[C---:B---3--:R-:W-:Y:S02]  /*64e0*/  FADD.FTZ R6, -R176.reuse, R6 ;  /* 0x00000006b0067221 */ /* 0x048fe40000010100 */
[----:B------:R-:W-:Y:S01]  /*64f0*/  FADD.FTZ R7, -R176, R7 ;  /* 0x00000007b0077221 */ /* 0x000fe20000010100 */
[----:B------:R-:W-:Y:S01]  /*6500*/  LEA.HI.X.SX32 R223, R4, R223, 0x2, P0 ;  /* 0x000000df04df7211 */ /* 0x000fe200000f16ff */
[C---:B------:R-:W-:Y:S02]  /*6510*/  FADD.FTZ R8, -R2.reuse, R8 ;  /* 0x0000000802087221 */ /* 0x040fe40000010100 */
[----:B------:R-:W-:Y:S02]  /*6520*/  FADD.FTZ R9, -R2, R9 ;  /* 0x0000000902097221 */ /* 0x000fe40000010100 */
[C---:B------:R-:W-:Y:S02]  /*6530*/  FADD.FTZ R19, -R176.reuse, R19 ;  /* 0x00000013b0137221 */ /* 0x040fe40000010100 */
[C---:B------:R-:W-:Y:S02]  /*6540*/  FADD.FTZ R16, -R177.reuse, R16 ;  /* 0x00000010b1107221 */ /* 0x040fe40000010100 */
[----:B------:R-:W-:Y:S02]  /*6550*/  FADD.FTZ R17, -R177, R17 ;  /* 0x00000011b1117221 */ /* 0x000fe40000010100 */
[----:B------:R-:W-:Y:S02]  /*6560*/  FADD.FTZ R18, -R176, R18 ;  /* 0x00000012b0127221 */ /* 0x000fe40000010100 */
[----:B------:R-:W-:Y:S02]  /*6570*/  FADD.FTZ R12, -R2, R12 ;  /* 0x0000000c020c7221 */ /* 0x000fe40000010100 */
[C---:B------:R-:W-:Y:S02]  /*6580*/  FADD.FTZ R10, -R0.reuse, R10 ;  /* 0x0000000a000a7221 */ /* 0x040fe40000010100 */
[C---:B------:R-:W-:Y:S02]  /*6590*/  FADD.FTZ R11, -R0.reuse, R11 ;  /* 0x0000000b000b7221 */ /* 0x040fe40000010100 */
[C---:B------:R-:W-:Y:S02]  /*65a0*/  FADD.FTZ R14, -R0.reuse, R14 ;  /* 0x0000000e000e7221 */ /* 0x040fe40000010100 */
[----:B------:R-:W-:Y:S01]  /*65b0*/  FADD.FTZ R15, -R0, R15 ;  /* 0x0000000f000f7221 */ /* 0x000fe20000010100 */
[-C--:B-1----:R-:W-:Y:S03]  /*65c0*/  HMMA.16816.F32 R20, R164, R168.reuse, R20 ;  /* 0x000000a8a414723c */ /* 0x082fe60000001814 */
[----:B------:R-:W-:Y:S05]  /*65d0*/  FMUL.FTZ R180, R191, R6 ;  /* 0x00000006bfb47220 */ /* 0x000fea0000410000 */
[C---:B------:R-:W-:Y:S07]  /*65e0*/  HMMA.16816.F32 R24, R172.reuse, R168, R24 ;  /* 0x000000a8ac18723c */ /* 0x040fee0000001818 */
[----:B------:R-:W-:Y:S01]  /*65f0*/  FMUL.FTZ R169, R195, R17 ;  /* 0x00000011c3a97220 */ /* 0x000fe20000410000 */
[-C--:B------:R-:W-:Y:S04]  /*6600*/  HMMA.16816.F32 R28, R172, R170.reuse, R28 ;  /* 0x000000aaac1c723c */ /* 0x080fe8000000181c */
[----:B------:R-:W-:Y:S04]  /*6610*/  FMUL.FTZ R17, R239, R14 ;  /* 0x0000000eef117220 */ /* 0x000fe80000410000 */
[C---:B------:R-:W-:Y:S01]  /*6620*/  FADD.FTZ R20, -R177.reuse, R20 ;  /* 0x00000014b1147221 */ /* 0x040fe20000010100 */
[----:B------:R-:W-:Y:S04]  /*6630*/  HMMA.16816.F32 R32, R164, R170, R32 ;  /* 0x000000aaa420723c */ /* 0x000fe80000001820 */
[C---:B------:R-:W-:Y:S02]  /*6640*/  FADD.FTZ R21, -R177.reuse, R21 ;  /* 0x00000015b1157221 */ /* 0x040fe40000010100 */
[----:B------:R-:W-:Y:S02]  /*6650*/  FADD.FTZ R22, -R176, R22 ;  /* 0x00000016b0167221 */ /* 0x000fe40000010100 */
[----:B------:R-:W-:Y:S04]  /*6660*/  FMUL.FTZ R174, R190, R20 ;  /* 0x00000014beae7220 */ /* 0x000fe80000410000 */
[----:B------:R-:W-:Y:S02]  /*6670*/  FMUL.FTZ R173, R188, R21 ;  /* 0x00000015bcad7220 */ /* 0x000fe40000410000 */
[----:B------:R-:W-:Y:S02]  /*6680*/  FMUL.FTZ R165, R198, R19 ;  /* 0x00000013c6a57220 */ /* 0x000fe40000410000 */
[----:B------:R-:W-:Y:S02]  /*6690*/  FADD.FTZ R23, -R176, R23 ;  /* 0x00000017b0177221 */ /* 0x000fe40000010100 */
[C---:B------:R-:W-:Y:S02]  /*66a0*/  FADD.FTZ R4, -R2.reuse, R24 ;  /* 0x0000001802047221 */ /* 0x040fe40000010100 */
[C---:B------:R-:W-:Y:S02]  /*66b0*/  FADD.FTZ R24, -R2.reuse, R25 ;  /* 0x0000001902187221 */ /* 0x040fe40000010100 */
[----:B------:R-:W-:Y:S02]  /*66c0*/  FADD.FTZ R5, -R2, R28 ;  /* 0x0000001c02057221 */ /* 0x000fe40000010100 */
[C---:B------:R-:W-:Y:S02]  /*66d0*/  FADD.FTZ R32, -R177.reuse, R32 ;  /* 0x00000020b1207221 */ /* 0x040fe40000010100 */
[----:B------:R-:W-:Y:S02]  /*66e0*/  FADD.FTZ R33, -R177, R33 ;  /* 0x00000021b1217221 */ /* 0x000fe40000010100 */
[----:B------:R-:W-:Y:S02]  /*66f0*/  FMUL.FTZ R172, R182, R32 ;  /* 0x00000020b6ac7220 */ /* 0x000fe40000410000 */
[C---:B------:R-:W-:Y:S02]  /*6700*/  FADD.FTZ R168, -R176.reuse, R34 ;  /* 0x00000022b0a87221 */ /* 0x040fe40000010100 */
[----:B------:R-:W-:Y:S02]  /*6710*/  FADD.FTZ R167, -R176, R35 ;  /* 0x00000023b0a77221 */ /* 0x000fe40000010100 */
[----:B------:R-:W-:Y:S02]  /*6720*/  FMUL.FTZ R35, R194, R22 ;  /* 0x00000016c2237220 */ /* 0x000fe40000410000 */
[C---:B------:R-:W-:Y:S02]  /*6730*/  FADD.FTZ R32, -R2.reuse, R13 ;  /* 0x0000000d02207221 */ /* 0x040fe40000010100 */
[----:B------:R-:W-:Y:S02]  /*6740*/  FADD.FTZ R28, -R2, R29 ;  /* 0x0000001d021c7221 */ /* 0x000fe40000010100 */
        /* <DEDUP_REMOVED lines=31> */
[----:B------:R-:W-:Y:S01]  /*6940*/  ULOP3.LUT UR5, UR10, 0x1, URZ, 0xc0, !UPT ;  /* 0x000000010a057892 */ /* 0x000fe2000f8ec03f */
[----:B------:R-:W-:Y:S03]  /*6950*/  IMAD.U32 R5, R9, -0x40, RZ ;  /* 0xffffffc009057824 */ /* 0x000fe600078e00ff */
[----:B------:R-:W-:Y:S02]  /*6960*/  UISETP.NE.U32.AND UP0, UPT, UR5, 0x1, UPT ;  /* 0x000000010500788c */ /* 0x000fe4000bf05070 */
[----:B------:R-:W-:Y:S02]  /*6970*/  LEA R4, P0, R5, R232, 0x1 ;  /* 0x000000e805047211 */ /* 0x000fe400078008ff */
[----:B------:R-:W-:Y:S01]  /*6980*/  USEL UR5, UR40, 0x4000, !UP0 ;  /* 0x0000400028057887 */ /* 0x000fe2000c000000 */
[----:B------:R-:W-:Y:S02]  /*6990*/  SHF.R.S32.HI R2, RZ, 0x1f, R5 ;  /* 0x0000001fff027819 */ /* 0x000fe40000011405 */
[----:B------:R-:W-:Y:S02]  /*69a0*/  LEA R0, P4, R9, R5, 0x5 ;  /* 0x0000000509007211 */ /* 0x000fe400078828ff */
[----:B------:R-:W-:Y:S02]  /*69b0*/  LEA.HI.X.SX32 R5, R5, R233, 0x1, P0 ;  /* 0x000000e905057211 */ /* 0x000fe400000f0eff */
[----:B------:R-:W-:Y:S02]  /*69c0*/  IADD3 R221, R221, UR5, RZ ;  /* 0x00000005dddd7c10 */ /* 0x000fe4000fffe0ff */
[----:B------:R-:W-:Y:S02]  /*69d0*/  IADD3 R228, R228, UR5, RZ ;  /* 0x00000005e4e47c10 */ /* 0x000fe4000fffe0ff */
[C---:B------:R-:W-:Y:S01]  /*69e0*/  @!P3 LEA R8, P0, R9.reuse, R4, 0x6 ;  /* 0x000000040908b211 */ /* 0x040fe200078030ff */
[----:B------:R1:W-:Y:S01]  /*69f0*/  @P3 STS [R221], RZ ;  /* 0x000000ffdd003388 */ /* 0x0003e20000000800 */
[C-C-:B------:R-:W-:Y:S02]  /*6a00*/  LEA.HI.X R2, R9.reuse, R2, R10.reuse, 0x5, P4 ;  /* 0x0000000209027211 */ /* 0x140fe400020f2c0a */
[----:B------:R-:W-:Y:S01]  /*6a10*/  @!P3 LEA.HI.X R9, R9, R5, R10, 0x6, P0 ;  /* 0x000000050909b211 */ /* 0x000fe200000f340a */
[----:B------:R1:W-:Y:S01]  /*6a20*/  @P3 STS [R221+0x4], RZ ;  /* 0x000004ffdd003388 */ /* 0x0003e20000000800 */
[----:B------:R-:W-:Y:S01]  /*6a30*/  @!P2 LEA R6, P4, R0, R232, 0x1 ;  /* 0x000000e80006a211 */ /* 0x000fe200078808ff */
[----:B------:R-:W-:Y:S01]  /*6a40*/  IMAD.MOV.U32 R232, RZ, RZ, R4 ;  /* 0x000000ffffe87224 */ /* 0x000fe200078e0004 */
[----:B------:R-:W-:Y:S01]  /*6a50*/  IADD3 R210, R210, UR5, RZ ;  /* 0x00000005d2d27c10 */ /* 0x000fe2000fffe0ff */
[----:B------:R1:W-:Y:S01]  /*6a60*/  @P3 STS [R221+0x8], RZ ;  /* 0x000008ffdd003388 */ /* 0x0003e20000000800 */
[----:B------:R-:W-:Y:S01]  /*6a70*/  @!P2 LEA.HI.X R7, R0, R233, R2, 0x1, P4 ;  /* 0x000000e90007a211 */ /* 0x000fe200020f0c02 */
[----:B------:R-:W-:Y:S02]  /*6a80*/  IMAD.MOV.U32 R233, RZ, RZ, R5 ;  /* 0x000000ffffe97224 */ /* 0x000fe400078e0005 */
        /* <DEDUP_REMOVED lines=30> */
.L_x_186:
[----:B------:R-:W-:Y:S02]  /*6c70*/  F2FP.PACK_AB R15, R178, R179 ;  /* 0x000000b3b20f723e */ /* 0x000fe400000000ff */
[----:B------:R-:W-:Y:S02]  /*6c80*/  F2FP.PACK_AB R14, R164, R180 ;  /* 0x000000b4a40e723e */ /* 0x000fe400000000ff */
[----:B------:R-:W-:Y:S01]  /*6c90*/  F2FP.PACK_AB R11, R169, R171 ;  /* 0x000000aba90b723e */ /* 0x000fe200000000ff */
[----:B------:R-:W-:Y:S01]  /*6ca0*/  STS [R224+0x1c000], R15 ;  /* 0x01c0000fe0007388 */ /* 0x000fe20000000800 */
[----:B------:R-:W-:Y:S02]  /*6cb0*/  F2FP.PACK_AB R10, R165, R166 ;  /* 0x000000a6a50a723e */ /* 0x000fe400000000ff */
[----:B------:R-:W-:Y:S02]  /*6cc0*/  F2FP.PACK_AB R13, R13, R23 ;  /* 0x000000170d0d723e */ /* 0x000fe400000000ff */
[----:B------:R-:W-:Y:S01]  /*6cd0*/  STS [R224+0x1c400], R14 ;  /* 0x01c4000ee0007388 */ /* 0x000fe20000000800 */
[----:B------:R-:W-:Y:S02]  /*6ce0*/  F2FP.PACK_AB R12, R12, R18 ;  /* 0x000000120c0c723e */ /* 0x000fe400000000ff */
[----:B-1----:R-:W-:Y:S02]  /*6cf0*/  F2FP.PACK_AB R9, R32, R33 ;  /* 0x000000212009723e */ /* 0x002fe400000000ff */
[----:B------:R-:W-:Y:S01]  /*6d00*/  STS [R227+0x1c000], R11 ;  /* 0x01c0000be3007388 */ /* 0x000fe20000000800 */
[----:B------:R-:W-:Y:S02]  /*6d10*/  F2FP.PACK_AB R8, R16, R17 ;  /* 0x000000111008723e */ /* 0x000fe400000000ff */
[----:B------:R-:W-:Y:S02]  /*6d20*/  F2FP.PACK_AB R7, R173, R174 ;  /* 0x000000aead07723e */ /* 0x000fe400000000ff */
        /* <DEDUP_REMOVED lines=10> */
[----:B------:R-:W-:Y:S04]  /*6dd0*/  F2FP.PACK_AB R16, R21, R22 ;  /* 0x000000161510723e */ /* 0x000fe800000000ff */
[----:B------:R-:W-:Y:S05]  /*6de0*/  STS [R227+0x1d400], R8 ;  /* 0x01d40008e3007388 */ /* 0x000fea0000000800 */
[----:B------:R-:W-:Y:S05]  /*6df0*/  STS [R225+0x1c000], R7 ;  /* 0x01c00007e1007388 */ /* 0x000fea0000000800 */
[----:B------:R-:W-:Y:S05]  /*6e00*/  STS [R225+0x1c400], R6 ;  /* 0x01c40006e1007388 */ /* 0x000fea0000000800 */
[----:B------:R-:W-:Y:S05]  /*6e10*/  STS [R226+0x1c000], R2 ;  /* 0x01c00002e2007388 */ /* 0x000fea0000000800 */
[----:B------:R1:W-:Y:S05]  /*6e20*/  STS [R226+0x1c400], R0 ;  /* 0x01c40000e2007388 */ /* 0x0003ea0000000800 */
[----:B------:R-:W-:Y:S05]  /*6e30*/  STS [R225+0x1d000], R5 ;  /* 0x01d00005e1007388 */ /* 0x000fea0000000800 */
[----:B------:R-:W-:Y:S05]  /*6e40*/  STS [R225+0x1d400], R4 ;  /* 0x01d40004e1007388 */ /* 0x000fea0000000800 */
[----:B------:R-:W-:Y:S05]  /*6e50*/  STS [R226+0x1d000], R17 ;  /* 0x01d00011e2007388 */ /* 0x000fea0000000800 */
[----:B------:R-:W-:Y:S05]  /*6e60*/  STS [R226+0x1d400], R16 ;  /* 0x01d40010e2007388 */ /* 0x000fea0000000800 */
[----:B------:R-:W-:Y:S01]  /*6e70*/  BAR.SYNC.DEFER_BLOCKING 0x0 ;  /* 0x0000000000007b1d */ /* 0x000fe20000010000 */
[----:B-1----:R-:W-:Y:S04]  /*6e80*/  IMAD.SHL.U32 R0, R217, 0x2, RZ ;  /* 0x00000002d9007824 */ /* 0x002fe800078e00ff */
[----:B------:R-:W-:Y:S01]  /*6e90*/  IMAD.IADD R2, R0, 0x1, R208 ;  /* 0x0000000100027824 */ /* 0x000fe200078e02d0 */
[----:B------:R-:W-:Y:S05]  /*6ea0*/  LDSM.16.MT88.4 R4, [R206+0x20000] ;  /* 0x02000000ce04783b */ /* 0x000fea0000004200 */
[----:B------:R-:W1:Y:S05]  /*6eb0*/  LDSM.16.MT88.4 R8, [R0+0x8000] ;  /* 0x008000000008783b */ /* 0x000e6a0000004200 */
[----:B------:R-:W2:Y:S05]  /*6ec0*/  LDSM.16.MT88.4 R12, [R206+0x22000] ;  /* 0x02200000ce0c783b */ /* 0x000eaa0000004200 */
[----:B------:R-:W3:Y:S05]  /*6ed0*/  LDSM.16.MT88.4 R16, [R2+0x8000] ;  /* 0x008000000210783b */ /* 0x000eea0000004200 */
[----:B------:R-:W4:Y:S05]  /*6ee0*/  LDSM.16.MT88.4 R20, [R0+0xa000] ;  /* 0x00a000000014783b */ /* 0x000f2a0000004200 */
[----:B------:R-:W5:Y:S05]  /*6ef0*/  LDSM.16.MT88.4 R24, [R2+0xa000] ;  /* 0x00a000000218783b */ /* 0x000f6a0000004200 */
[----:B------:R-:W-:Y:S05]  /*6f00*/  LDSM.16.MT88.4 R28, [R0+0x8800] ;  /* 0x00880000001c783b */ /* 0x000fea0000004200 */
[----:B------:R-:W-:Y:S05]  /*6f10*/  LDSM.16.MT88.4 R32, [R206+0x22800] ;  /* 0x02280000ce20783b */ /* 0x000fea0000004200 */
[----:B------:R-:W-:Y:S01]  /*6f20*/  LDSM.16.MT88.4 R164, [R2+0x8800] ;  /* 0x0088000002a4783b */ /* 0x000fe20000004200 */
[-C--:B-1----:R-:W-:Y:S04]  /*6f30*/  HMMA.16816.F32 R36, R4, R8.reuse, R36 ;  /* 0x000000080424723c */ /* 0x082fe80000001824 */
[----:B------:R-:W-:Y:S05]  /*6f40*/  LDSM.16.MT88.4 R168, [R0+0xa800] ;  /* 0x00a8000000a8783b */ /* 0x000fea0000004200 */
[----:B------:R-:W-:Y:S01]  /*6f50*/  LDSM.16.MT88.4 R172, [R2+0xa800] ;  /* 0x00a8000002ac783b */ /* 0x000fe20000004200 */
[C---:B--2---:R-:W-:Y:S08]  /*6f60*/  HMMA.16816.F32 R40, R12.reuse, R8, R40 ;  /* 0x000000080c28723c */ /* 0x044ff00000001828 */
[-C--:B------:R-:W-:Y:S08]  /*6f70*/  HMMA.16816.F32 R44, R12, R10.reuse, R44 ;  /* 0x0000000a0c2c723c */ /* 0x080ff0000000182c */
[C---:B------:R-:W-:Y:S01]  /*6f80*/  HMMA.16816.F32 R48, R4.reuse, R10, R48 ;  /* 0x0000000a0430723c */ /* 0x040fe20000001830 */
[----:B------:R-:W1:Y:S07]  /*6f90*/  LDSM.16.MT88.4 R8, [R206+0x20800] ;  /* 0x02080000ce08783b */ /* 0x000e6e0000004200 */
[-C--:B---3--:R-:W-:Y:S08]  /*6fa0*/  HMMA.16816.F32 R52, R4, R16.reuse, R52 ;  /* 0x000000100434723c */ /* 0x088ff00000001834 */
[C---:B------:R-:W-:Y:S08]  /*6fb0*/  HMMA.16816.F32 R56, R12.reuse, R16, R56 ;  /* 0x000000100c38723c */ /* 0x040ff00000001838 */
[-C--:B------:R-:W-:Y:S08]  /*6fc0*/  HMMA.16816.F32 R60, R12, R18.reuse, R60 ;  /* 0x000000120c3c723c */ /* 0x080ff0000000183c */
[C---:B------:R-:W-:Y:S01]  /*6fd0*/  HMMA.16816.F32 R64, R4.reuse, R18, R64 ;  /* 0x000000120440723c */ /* 0x040fe20000001840 */
[----:B------:R-:W-:Y:S07]  /*6fe0*/  LDSM.16.MT88.4 R16, [R206+0x23000] ;  /* 0x02300000ce10783b */ /* 0x000fee0000004200 */
[-C--:B----4-:R-:W-:Y:S08]  /*6ff0*/  HMMA.16816.F32 R68, R4, R20.reuse, R68 ;  /* 0x000000140444723c */ /* 0x090ff00000001844 */
[C---:B------:R-:W-:Y:S08]  /*7000*/  HMMA.16816.F32 R72, R12.reuse, R20, R72 ;  /* 0x000000140c48723c */ /* 0x040ff00000001848 */
[-C--:B------:R-:W-:Y:S08]  /*7010*/  HMMA.16816.F32 R76, R12, R22.reuse, R76 ;  /* 0x000000160c4c723c */ /* 0x080ff0000000184c */
[C---:B------:R-:W-:Y:S01]  /*7020*/  HMMA.16816.F32 R80, R4.reuse, R22, R80 ;  /* 0x000000160450723c */ /* 0x040fe20000001850 */
[----:B------:R-:W-:Y:S07]  /*7030*/  LDSM.16.MT88.4 R20, [R2+0x9000] ;  /* 0x009000000214783b */ /* 0x000fee0000004200 */
[-C--:B-----5:R-:W-:Y:S08]  /*7040*/  HMMA.16816.F32 R84, R4, R24.reuse, R84 ;  /* 0x000000180454723c */ /* 0x0a0ff00000001854 */
[C---:B------:R-:W-:Y:S08]  /*7050*/  HMMA.16816.F32 R88, R12.reuse, R24, R88 ;  /* 0x000000180c58723c */ /* 0x040ff00000001858 */
[-C--:B------:R-:W-:Y:S01]  /*7060*/  HMMA.16816.F32 R92, R12, R26.reuse, R92 ;  /* 0x0000001a0c5c723c */ /* 0x080fe2000000185c */
[----:B------:R-:W-:Y:S07]  /*7070*/  LDSM.16.MT88.4 R12, [R0+0x9000] ;  /* 0x00900000000c783b */ /* 0x000fee0000004200 */
[----:B------:R-:W-:Y:S01]  /*7080*/  HMMA.16816.F32 R96, R4, R26, R96 ;  /* 0x0000001a0460723c */ /* 0x000fe20000001860 */
[----:B------:R-:W2:Y:S05]  /*7090*/  LDSM.16.MT88.4 R4, [R206+0x21000] ;  /* 0x02100000ce04783b */ /* 0x000eaa0000004200 */
[----:B------:R-:W3:Y:S02]  /*70a0*/  LDSM.16.MT88.4 R24, [R0+0xb000] ;  /* 0x00b000000018783b */ /* 0x000ee40000004200 */
[-C--:B-1----:R-:W-:Y:S08]  /*70b0*/  HMMA.16816.F32 R36, R8, R28.reuse, R36 ;  /* 0x0000001c0824723c */ /* 0x082ff00000001824 */
[C---:B------:R-:W-:Y:S08]  /*70c0*/  HMMA.16816.F32 R40, R32.reuse, R28, R40 ;  /* 0x0000001c2028723c */ /* 0x040ff00000001828 */
[-C--:B------:R-:W-:Y:S08]  /*70d0*/  HMMA.16816.F32 R44, R32, R30.reuse, R44 ;  /* 0x0000001e202c723c */ /* 0x080ff0000000182c */
[C---:B------:R-:W-:Y:S01]  /*70e0*/  HMMA.16816.F32 R48, R8.reuse, R30, R48 ;  /* 0x0000001e0830723c */ /* 0x040fe20000001830 */
[----:B------:R-:W1:Y:S07]  /*70f0*/  LDSM.16.MT88.4 R28, [R2+0xb000] ;  /* 0x00b00000021c783b */ /* 0x000e6e0000004200 */
[-C--:B------:R-:W-:Y:S08]  /*7100*/  HMMA.16816.F32 R52, R8, R164.reuse, R52 ;  /* 0x000000a40834723c */ /* 0x080ff00000001834 */
[C---:B------:R-:W-:Y:S08]  /*7110*/  HMMA.16816.F32 R56, R32.reuse, R164, R56 ;  /* 0x000000a42038723c */ /* 0x040ff00000001838 */
[-C--:B------:R-:W-:Y:S08]  /*7120*/  HMMA.16816.F32 R60, R32, R166.reuse, R60 ;  /* 0x000000a6203c723c */ /* 0x080ff0000000183c */
[C---:B------:R-:W-:Y:S01]  /*7130*/  HMMA.16816.F32 R64, R8.reuse, R166, R64 ;  /* 0x000000a60840723c */ /* 0x040fe20000001840 */
[----:B------:R-:W-:Y:S07]  /*7140*/  LDSM.16.MT88.4 R164, [R206+0x23800] ;  /* 0x02380000cea4783b */ /* 0x000fee0000004200 */
[-C--:B------:R-:W-:Y:S08]  /*7150*/  HMMA.16816.F32 R68, R8, R168.reuse, R68 ;  /* 0x000000a80844723c */ /* 0x080ff00000001844 */
[C---:B------:R-:W-:Y:S08]  /*7160*/  HMMA.16816.F32 R72, R32.reuse, R168, R72 ;  /* 0x000000a82048723c */ /* 0x040ff00000001848 */
        /* <DEDUP_REMOVED lines=8> */
[----:B------:R-:W4:Y:S05]  /*71f0*/  LDSM.16.MT88.4 R8, [R206+0x21800] ;  /* 0x02180000ce08783b */ /* 0x000f2a0000004200 */
[----:B------:R-:W5:Y:S02]  /*7200*/  LDSM.16.MT88.4 R172, [R0+0xb800] ;  /* 0x00b8000000ac783b */ /* 0x000f640000004200 */
[-C--:B--2---:R-:W-:Y:S08]  /*7210*/  HMMA.16816.F32 R36, R4, R12.reuse, R36 ;  /* 0x0000000c0424723c */ /* 0x084ff00000001824 */
[C---:B------:R-:W-:Y:S08]  /*7220*/  HMMA.16816.F32 R40, R16.reuse, R12, R40 ;  /* 0x0000000c1028723c */ /* 0x040ff00000001828 */
[-C--:B------:R-:W-:Y:S08]  /*7230*/  HMMA.16816.F32 R44, R16, R14.reuse, R44 ;  /* 0x0000000e102c723c */ /* 0x080ff0000000182c */
[C---:B------:R-:W-:Y:S01]  /*7240*/  HMMA.16816.F32 R48, R4.reuse, R14, R48 ;  /* 0x0000000e0430723c */ /* 0x040fe20000001830 */
[----:B------:R-:W2:Y:S05]  /*7250*/  LDSM.16.MT88.4 R12, [R2+0xb800] ;  /* 0x00b80000020c783b */ /* 0x000eaa0000004200 */
[----:B------:R-:W-:Y:S02]  /*7260*/  BAR.SYNC.DEFER_BLOCKING 0x0 ;  /* 0x0000000000007b1d */ /* 0x000fe40000010000 */
[-C--:B------:R-:W-:Y:S08]  /*7270*/  HMMA.16816.F32 R52, R4, R20.reuse, R52 ;  /* 0x000000140434723c */ /* 0x080ff00000001834 */
[C---:B------:R-:W-:Y:S08]  /*7280*/  HMMA.16816.F32 R56, R16.reuse, R20, R56 ;  /* 0x000000141038723c */ /* 0x040ff00000001838 */
[-C--:B------:R-:W-:Y:S08]  /*7290*/  HMMA.16816.F32 R60, R16, R22.reuse, R60 ;  /* 0x00000016103c723c */ /* 0x080ff0000000183c */
[C---:B------:R-:W-:Y:S08]  /*72a0*/  HMMA.16816.F32 R64, R4.reuse, R22, R64 ;  /* 0x000000160440723c */ /* 0x040ff00000001840 */
[-C--:B---3--:R-:W-:Y:S08]  /*72b0*/  HMMA.16816.F32 R68, R4, R24.reuse, R68 ;  /* 0x000000180444723c */ /* 0x088ff00000001844 */
[C---:B------:R-:W-:Y:S08]  /*72c0*/  HMMA.16816.F32 R72, R16.reuse, R24, R72 ;  /* 0x000000181048723c */ /* 0x040ff00000001848 */
[-C--:B------:R-:W-:Y:S08]  /*72d0*/  HMMA.16816.F32 R76, R16, R26.reuse, R76 ;  /* 0x0000001a104c723c */ /* 0x080ff0000000184c */
[C---:B------:R-:W-:Y:S08]  /*72e0*/  HMMA.16816.F32 R80, R4.reuse, R26, R80 ;  /* 0x0000001a0450723c */ /* 0x040ff00000001850 */
[-C--:B-1----:R-:W-:Y:S08]  /*72f0*/  HMMA.16816.F32 R84, R4, R28.reuse, R84 ;  /* 0x0000001c0454723c */ /* 0x082ff00000001854 */
[C---:B------:R-:W-:Y:S08]  /*7300*/  HMMA.16816.F32 R88, R16.reuse, R28, R88 ;  /* 0x0000001c1058723c */ /* 0x040ff00000001858 */
[-C--:B------:R-:W-:Y:S08]  /*7310*/  HMMA.16816.F32 R92, R16, R30.reuse, R92 ;  /* 0x0000001e105c723c */ /* 0x080ff0000000185c */
[----:B------:R-:W-:Y:S08]  /*7320*/  HMMA.16816.F32 R96, R4, R30, R96 ;  /* 0x0000001e0460723c */ /* 0x000ff00000001860 */
[-C--:B----4-:R-:W-:Y:S08]  /*7330*/  HMMA.16816.F32 R36, R8, R32.reuse, R36 ;  /* 0x000000200824723c */ /* 0x090ff00000001824 */
[C---:B------:R-:W-:Y:S08]  /*7340*/  HMMA.16816.F32 R40, R164.reuse, R32, R40 ;  /* 0x00000020a428723c */ /* 0x040ff00000001828 */
[-C--:B------:R-:W-:Y:S08]  /*7350*/  HMMA.16816.F32 R44, R164, R34.reuse, R44 ;  /* 0x00000022a42c723c */ /* 0x080ff0000000182c */
[C---:B------:R-:W-:Y:S08]  /*7360*/  HMMA.16816.F32 R48, R8.reuse, R34, R48 ;  /* 0x000000220830723c */ /* 0x040ff00000001830 */
[-C--:B------:R-:W-:Y:S08]  /*7370*/  HMMA.16816.F32 R52, R8, R168.reuse, R52 ;  /* 0x000000a80834723c */ /* 0x080ff00000001834 */
[C---:B------:R-:W-:Y:S08]  /*7380*/  HMMA.16816.F32 R56, R164.reuse, R168, R56 ;  /* 0x000000a8a438723c */ /* 0x040ff00000001838 */
[-C--:B------:R-:W-:Y:S08]  /*7390*/  HMMA.16816.F32 R60, R164, R170.reuse, R60 ;  /* 0x000000aaa43c723c */ /* 0x080ff0000000183c */
[C---:B------:R-:W-:Y:S08]  /*73a0*/  HMMA.16816.F32 R64, R8.reuse, R170, R64 ;  /* 0x000000aa0840723c */ /* 0x040ff00000001840 */
[-C--:B-----5:R-:W-:Y:S08]  /*73b0*/  HMMA.16816.F32 R68, R8, R172.reuse, R68 ;  /* 0x000000ac0844723c */ /* 0x0a0ff00000001844 */
        /* <DEDUP_REMOVED lines=12> */
[C---:B------:R-:W-:Y:S02]  /*7480*/  LEA R4, P0, R2.reuse, R230, 0x1 ;  /* 0x000000e602047211 */ /* 0x040fe400078008ff */
[----:B------:R-:W-:Y:S01]  /*7490*/  SHF.R.S32.HI R6, RZ, 0x1f, R2 ;  /* 0x0000001fff067819 */ /* 0x000fe20000011402 */
[----:B------:R-:W-:Y:S01]  /*74a0*/  @!P2 IMAD.MOV.U32 R7, RZ, RZ, c[0x0][0x374] ;  /* 0x0000dd00ff07a624 */ /* 0x000fe200078e00ff */
[----:B------:R-:W-:Y:S01]  /*74b0*/  LEA.HI.X.SX32 R5, R2, R231, 0x1, P0 ;  /* 0x000000e702057211 */ /* 0x000fe200000f0eff */
[----:B------:R-:W-:Y:S01]  /*74c0*/  @!P3 IMAD.MOV.U32 R9, RZ, RZ, c[0x0][0x374] ;  /* 0x0000dd00ff09b624 */ /* 0x000fe200078e00ff */
[C---:B------:R-:W-:Y:S01]  /*74d0*/  @!P2 LEA R0, P4, R10.reuse, R2, 0x5 ;  /* 0x000000020a00a211 */ /* 0x040fe200078828ff */
[----:B------:R-:W-:Y:S03]  /*74e0*/  IMAD.SHL.U32 R2, R249, 0x2, RZ ;  /* 0x00000002f9027824 */ /* 0x000fe600078e00ff */
[C---:B------:R-:W-:Y:S02]  /*74f0*/  @!P2 LEA.HI.X R7, R10.reuse, R6, R7, 0x5, P4 ;  /* 0x000000060a07a211 */ /* 0x040fe400020f2c07 */
[----:B------:R1:W-:Y:S01]  /*7500*/  @P3 STS.128 [R2+0x8000], RZ ;  /* 0x008000ff02003388 */ /* 0x0003e20000000c00 */
[----:B------:R-:W-:Y:S02]  /*7510*/  @!P3 LEA R8, P4, R10, R4, 0x6 ;  /* 0x000000040a08b211 */ /* 0x000fe400078830ff */
[----:B------:R-:W-:Y:S01]  /*7520*/  @!P2 LEA R6, P0, R0, R230, 0x1 ;  /* 0x000000e60006a211 */ /* 0x000fe200078008ff */
[----:B------:R-:W-:Y:S01]  /*7530*/  @!PT LDS RZ, [RZ] ;  /* 0x00000000fffff984 */ /* 0x000fe20000000800 */
[----:B------:R-:W-:Y:S01]  /*7540*/  @!PT LDS RZ, [RZ] ;  /* 0x00000000fffff984 */ /* 0x000fe20000000800 */
[----:B------:R-:W-:Y:S01]  /*7550*/  @!PT LDS RZ, [RZ] ;  /* 0x00000000fffff984 */ /* 0x000fe20000000800 */
[----:B------:R1:W-:Y:S01]  /*7560*/  @!P3 LDGSTS.E.BYPASS.LTC128B.128 [R2+0x8000], [R4.64] ;  /* 0x080000000402bfae */ /* 0x0003e2000b901d4c */
[----:B------:R-:W-:Y:S01]  /*7570*/  @!P3 LEA.HI.X R9, R10, R5, R9, 0x6, P4 ;  /* 0x000000050a09b211 */ /* 0x000fe200020f3409 */
[----:B------:R-:W-:Y:S01]  /*7580*/  IMAD.MOV.U32 R230, RZ, RZ, R4 ;  /* 0x000000ffffe67224 */ /* 0x000fe200078e0004 */
[----:B------:R-:W-:Y:S01]  /*7590*/  @!P2 LEA.HI.X R7, R0, R231, R7, 0x1, P0 ;  /* 0x000000e70007a211 */ /* 0x000fe200000f0c07 */
[----:B------:R1:W-:Y:S01]  /*75a0*/  @P2 STS.128 [R2+0xa000], RZ ;  /* 0x00a000ff02002388 */ /* 0x0003e20000000c00 */
[----:B------:R-:W-:Y:S03]  /*75b0*/  IMAD.MOV.U32 R231, RZ, RZ, R5 ;  /* 0x000000ffffe77224 */ /* 0x000fe600078e0005 */
        /* <DEDUP_REMOVED lines=15> */
.L_x_187:
[----:B------:R-:W-:Y:S01]  /*76b0*/  LDSM.16.M88.4 R32, [R215+0x1c000] ;  /* 0x01c00000d720783b */ /* 0x000fe20000000200 */
[----:B-1----:R-:W-:Y:S01]  /*76c0*/  @P1 IADD3 R2, P0, R250, UR14, RZ ;  /* 0x0000000efa021c10 */ /* 0x002fe2000ff1e0ff */
[----:B------:R-:W-:Y:S02]  /*76d0*/  USHF.L.U32 UR7, UR4, 0x3, URZ ;  /* 0x0000000304077899 */ /* 0x000fe4000800063f */
[----:B------:R-:W-:Y:S01]  /*76e0*/  USHF.L.U32 UR9, UR4, 0x4, URZ ;  /* 0x0000000404097899 */ /* 0x000fe2000800063f */
[----:B------:R-:W1:Y:S01]  /*76f0*/  LDSM.16.MT88.4 R16, [R205] ;  /* 0x00000000cd10783b */ /* 0x000e620000004200 */
[----:B------:R-:W-:Y:S02]  /*7700*/  UIMAD UR5, UR4, 0x18, URZ ;  /* 0x00000018040578a4 */ /* 0x000fe4000f8e023f */
[----:B------:R-:W-:Y:S02]  /*7710*/  USHF.L.U32 UR8, UR4, 0x5, URZ ;  /* 0x0000000504087899 */ /* 0x000fe4000800063f */
[----:B------:R-:W2:Y:S01]  /*7720*/  LDSM.16.M88.4 R28, [R215+0x1d000] ;  /* 0x01d00000d71c783b */ /* 0x000ea20000000200 */
[----:B------:R-:W-:Y:S02]  /*7730*/  UIMAD UR6, UR4, 0x28, URZ ;  /* 0x00000028040678a4 */ /* 0x000fe4000f8e023f */
[----:B------:R-:W-:Y:S02]  /*7740*/  UISETP.GT.AND UP2, UPT, UR10, UR18, UPT ;  /* 0x000000120a00728c */ /* 0x000fe4000bf44270 */
[----:B------:R-:W3:Y:S01]  /*7750*/  LDSM.16.MT88.4 R164, [R205+0x4000] ;  /* 0x00400000cda4783b */ /* 0x000ee20000004200 */
[----:B------:R-:W-:Y:S04]  /*7760*/  @UP3 UIADD3 UR14, UP1, UR14, -0x100, URZ ;  /* 0xffffff000e0e3890 */ /* 0x000fe8000ff3e03f */
[----:B------:R-:W4:Y:S05]  /*7770*/  LDL R0, [R1+0x10] ;  /* 0x0000100001007983 */ /* 0x000f2a0000100800 */
[----:B------:R-:W-:Y:S05]  /*7780*/  LDSM.16.M88.4 R168, [R209+0x1c000] ;  /* 0x01c00000d1a8783b */ /* 0x000fea0000000200 */
[----:B------:R-:W3:Y:S05]  /*7790*/  LDSM.16.MT88.4 R172, [R205+0x800] ;  /* 0x00080000cdac783b */ /* 0x000eea0000004200 */
[----:B------:R-:W3:Y:S05]  /*77a0*/  LDSM.16.M88.4 R176, [R209+0x1d000] ;  /* 0x01d00000d1b0783b */ /* 0x000eea0000000200 */
[----:B------:R-:W3:Y:S01]  /*77b0*/  LDSM.16.MT88.4 R180, [R205+0x4800] ;  /* 0x00480000cdb4783b */ /* 0x000ee20000004200 */
[-C--:B-1----:R-:W-:Y:S04]  /*77c0*/  HMMA.16816.F32 R4, R32, R16.reuse, RZ ;  /* 0x000000102004723c */ /* 0x082fe800000018ff */
[----:B------:R-:W-:Y:S05]  /*77d0*/  LDSM.16.M88.4 R184, [R204+0x1c000] ;  /* 0x01c00000ccb8783b */ /* 0x000fea0000000200 */
[----:B------:R-:W1:Y:S01]  /*77e0*/  LDSM.16.MT88.4 R188, [R205+0x1000] ;  /* 0x00100000cdbc783b */ /* 0x000e620000004200 */
[C---:B--2---:R-:W-:Y:S04]  /*77f0*/  HMMA.16816.F32 R8, R28.reuse, R16, RZ ;  /* 0x000000101c08723c */ /* 0x044fe800000018ff */
[----:B------:R-:W2:Y:S04]  /*7800*/  LDSM.16.M88.4 R192, [R204+0x1d000] ;  /* 0x01d00000ccc0783b */ /* 0x000ea80000000200 */
[-C--:B------:R-:W-:Y:S01]  /*7810*/  HMMA.16816.F32 R12, R28, R18.reuse, RZ ;  /* 0x000000121c0c723c */ /* 0x080fe200000018ff */
[----:B------:R-:W1:Y:S05]  /*7820*/  LDSM.16.MT88.4 R196, [R205+0x5000] ;  /* 0x00500000cdc4783b */ /* 0x000e6a0000004200 */
[----:B------:R-:W-:Y:S02]  /*7830*/  LDSM.16.M88.4 R200, [R3+0x1d000] ;  /* 0x01d0000003c8783b */ /* 0x000fe40000000200 */
[C---:B------:R-:W-:Y:S03]  /*7840*/  HMMA.16816.F32 R16, R32.reuse, R18, RZ ;  /* 0x000000122010723c */ /* 0x040fe600000018ff */
[----:B------:R-:W4:Y:S05]  /*7850*/  LDL R208, [R1] ;  /* 0x0000000001d07983 */ /* 0x000f2a0000100800 */
[-C--:B---3--:R-:W-:Y:S08]  /*7860*/  HMMA.16816.F32 R20, R32, R164.reuse, RZ ;  /* 0x000000a42014723c */ /* 0x088ff000000018ff */
[C---:B------:R-:W-:Y:S08]  /*7870*/  HMMA.16816.F32 R24, R28.reuse, R164, RZ ;  /* 0x000000a41c18723c */ /* 0x040ff000000018ff */
[-C--:B------:R-:W-:Y:S08]  /*7880*/  HMMA.16816.F32 R28, R28, R166.reuse, RZ ;  /* 0x000000a61c1c723c */ /* 0x080ff000000018ff */
[----:B------:R-:W-:Y:S01]  /*7890*/  HMMA.16816.F32 R32, R32, R166, RZ ;  /* 0x000000a62020723c */ /* 0x000fe200000018ff */
[----:B------:R-:W-:Y:S07]  /*78a0*/  LDSM.16.M88.4 R164, [R3+0x1c000] ;  /* 0x01c0000003a4783b */ /* 0x000fee0000000200 */
        /* <DEDUP_REMOVED lines=8> */
[----:B------:R-:W3:Y:S07]  /*7930*/  LDSM.16.MT88.4 R176, [R205+0x5800] ;  /* 0x00580000cdb0783b */ /* 0x000eee0000004200 */
[----:B------:R-:W-:Y:S01]  /*7940*/  HMMA.16816.F32 R32, R168, R182, R32 ;  /* 0x000000b6a820723c */ /* 0x000fe20000001820 */
[----:B------:R-:W-:Y:S05]  /*7950*/  LDSM.16.M88.4 R168, [R215+0x1e000] ;  /* 0x01e00000d7a8783b */ /* 0x000fea0000000200 */
[----:B------:R-:W3:Y:S02]  /*7960*/  LDSM.16.MT88.4 R180, [R205+0x2000] ;  /* 0x00200000cdb4783b */ /* 0x000ee40000004200 */
[-C--:B-1----:R-:W-:Y:S08]  /*7970*/  HMMA.16816.F32 R4, R184, R188.reuse, R4 ;  /* 0x000000bcb804723c */ /* 0x082ff00000001804 */
[C---:B--2---:R-:W-:Y:S08]  /*7980*/  HMMA.16816.F32 R8, R192.reuse, R188, R8 ;  /* 0x000000bcc008723c */ /* 0x044ff00000001808 */
[-C--:B------:R-:W-:Y:S08]  /*7990*/  HMMA.16816.F32 R12, R192, R190.reuse, R12 ;  /* 0x000000bec00c723c */ /* 0x080ff0000000180c */
[C---:B------:R-:W-:Y:S01]  /*79a0*/  HMMA.16816.F32 R16, R184.reuse, R190, R16 ;  /* 0x000000beb810723c */ /* 0x040fe20000001810 */
[----:B------:R-:W1:Y:S07]  /*79b0*/  LDSM.16.M88.4 R188, [R215+0x1f000] ;  /* 0x01f00000d7bc783b */ /* 0x000e6e0000000200 */
[-C--:B------:R-:W-:Y:S08]  /*79c0*/  HMMA.16816.F32 R20, R184, R196.reuse, R20 ;  /* 0x000000c4b814723c */ /* 0x080ff00000001814 */
[C---:B------:R-:W-:Y:S08]  /*79d0*/  HMMA.16816.F32 R24, R192.reuse, R196, R24 ;  /* 0x000000c4c018723c */ /* 0x040ff00000001818 */
[-C--:B------:R-:W-:Y:S01]  /*79e0*/  HMMA.16816.F32 R28, R192, R198.reuse, R28 ;  /* 0x000000c6c01c723c */ /* 0x080fe2000000181c */
[----:B------:R-:W2:Y:S07]  /*79f0*/  LDSM.16.MT88.4 R192, [R205+0x6000] ;  /* 0x00600000cdc0783b */ /* 0x000eae0000004200 */
[----:B------:R-:W-:Y:S01]  /*7a00*/  HMMA.16816.F32 R32, R184, R198, R32 ;  /* 0x000000c6b820723c */ /* 0x000fe20000001820 */
[----:B------:R-:W-:Y:S05]  /*7a10*/  LDSM.16.MT88.4 R184, [R205+0x2800] ;  /* 0x00280000cdb8783b */ /* 0x000fea0000004200 */
[----:B------:R-:W-:Y:S02]  /*7a20*/  LDSM.16.M88.4 R196, [R209+0x1f000] ;  /* 0x01f00000d1c4783b */ /* 0x000fe40000000200 */
[-C--:B---3--:R-:W-:Y:S08]  /*7a30*/  HMMA.16816.F32 R4, R164, R172.reuse, R4 ;  /* 0x000000aca404723c */ /* 0x088ff00000001804 */
[C---:B------:R-:W-:Y:S08]  /*7a40*/  HMMA.16816.F32 R8, R200.reuse, R172, R8 ;  /* 0x000000acc808723c */ /* 0x040ff00000001808 */
[-C--:B------:R-:W-:Y:S08]  /*7a50*/  HMMA.16816.F32 R12, R200, R174.reuse, R12 ;  /* 0x000000aec80c723c */ /* 0x080ff0000000180c */
[C---:B------:R-:W-:Y:S01]  /*7a60*/  HMMA.16816.F32 R16, R164.reuse, R174, R16 ;  /* 0x000000aea410723c */ /* 0x040fe20000001810 */
[----:B------:R-:W3:Y:S07]  /*7a70*/  LDSM.16.M88.4 R172, [R209+0x1e000] ;  /* 0x01e00000d1ac783b */ /* 0x000eee0000000200 */
[-C--:B------:R-:W-:Y:S08]  /*7a80*/  HMMA.16816.F32 R20, R164, R176.reuse, R20 ;  /* 0x000000b0a414723c */ /* 0x080ff00000001814 */
[C---:B------:R-:W-:Y:S08]  /*7a90*/  HMMA.16816.F32 R24, R200.reuse, R176, R24 ;  /* 0x000000b0c818723c */ /* 0x040ff00000001818 */
[-C--:B------:R-:W-:Y:S01]  /*7aa0*/  HMMA.16816.F32 R28, R200, R178.reuse, R28 ;  /* 0x000000b2c81c723c */ /* 0x080fe2000000181c */
[----:B------:R-:W2:Y:S07]  /*7ab0*/  LDSM.16.MT88.4 R200, [R205+0x6800] ;  /* 0x00680000cdc8783b */ /* 0x000eae0000004200 */
[----:B------:R-:W-:Y:S01]  /*7ac0*/  HMMA.16816.F32 R32, R164, R178, R32 ;  /* 0x000000b2a420723c */ /* 0x000fe20000001820 */
[----:B------:R-:W-:Y:S05]  /*7ad0*/  LDSM.16.M88.4 R164, [R204+0x1e000] ;  /* 0x01e00000cca4783b */ /* 0x000fea0000000200 */
[----:B------:R-:W3:Y:S02]  /*7ae0*/  LDSM.16.MT88.4 R176, [R205+0x3000] ;  /* 0x00300000cdb0783b */ /* 0x000ee40000004200 */
[-C--:B------:R-:W-:Y:S08]  /*7af0*/  HMMA.16816.F32 R4, R168, R180.reuse, R4 ;  /* 0x000000b4a804723c */ /* 0x080ff00000001804 */
[C---:B-1----:R-:W-:Y:S08]  /*7b00*/  HMMA.16816.F32 R8, R188.reuse, R180, R8 ;  /* 0x000000b4bc08723c */ /* 0x042ff00000001808 */
[-C--:B------:R-:W-:Y:S08]  /*7b10*/  HMMA.16816.F32 R12, R188, R182.reuse, R12 ;  /* 0x000000b6bc0c723c */ /* 0x080ff0000000180c */
[C---:B------:R-:W-:Y:S01]  /*7b20*/  HMMA.16816.F32 R16, R168.reuse, R182, R16 ;  /* 0x000000b6a810723c */ /* 0x040fe20000001810 */
[----:B------:R-:W1:Y:S07]  /*7b30*/  LDSM.16.M88.4 R180, [R204+0x1f000] ;  /* 0x01f00000ccb4783b */ /* 0x000e6e0000000200 */
[-C--:B--2---:R-:W-:Y:S08]  /*7b40*/  HMMA.16816.F32 R20, R168, R192.reuse, R20 ;  /* 0x000000c0a814723c */ /* 0x084ff00000001814 */
[C---:B------:R-:W-:Y:S08]  /*7b50*/  HMMA.16816.F32 R24, R188.reuse, R192, R24 ;  /* 0x000000c0bc18723c */ /* 0x040ff00000001818 */
[-C--:B------:R-:W-:Y:S01]  /*7b60*/  HMMA.16816.F32 R28, R188, R194.reuse, R28 ;  /* 0x000000c2bc1c723c */ /* 0x080fe2000000181c */
[----:B------:R-:W2:Y:S07]  /*7b70*/  LDSM.16.MT88.4 R188, [R205+0x7000] ;  /* 0x00700000cdbc783b */ /* 0x000eae0000004200 */
[----:B------:R-:W-:Y:S01]  /*7b80*/  HMMA.16816.F32 R32, R168, R194, R32 ;  /* 0x000000c2a820723c */ /* 0x000fe20000001820 */
[----:B------:R-:W-:Y:S05]  /*7b90*/  LDSM.16.M88.4 R168, [R3+0x1e000] ;  /* 0x01e0000003a8783b */ /* 0x000fea0000000200 */
[----:B------:R4:W-:Y:S02]  /*7ba0*/  LDSM.16.M88.4 R192, [R3+0x1f000] ;  /* 0x01f0000003c0783b */ /* 0x0009e40000000200 */
[-C--:B---3--:R-:W-:Y:S08]  /*7bb0*/  HMMA.16816.F32 R4, R172, R184.reuse, R4 ;  /* 0x000000b8ac04723c */ /* 0x088ff00000001804 */
[C---:B------:R-:W-:Y:S08]  /*7bc0*/  HMMA.16816.F32 R8, R196.reuse, R184, R8 ;  /* 0x000000b8c408723c */ /* 0x040ff00000001808 */
[-C--:B------:R-:W-:Y:S04]  /*7bd0*/  HMMA.16816.F32 R12, R196, R186.reuse, R12 ;  /* 0x000000bac40c723c */ /* 0x080fe8000000180c */
[----:B----4-:R-:W-:Y:S01]  /*7be0*/  @P1 IADD3.X R3, R0, UR11, RZ, P0, !PT ;  /* 0x0000000b00031c10 */ /* 0x010fe200087fe4ff */
[----:B------:R-:W-:Y:S01]  /*7bf0*/  IMAD.U32 R0, RZ, RZ, UR7 ;  /* 0x00000007ff007e24 */ /* 0x000fe2000f8e00ff */
[----:B------:R-:W-:Y:S02]  /*7c00*/  @UP3 UIADD3.X UR11, UR11, -0x1, URZ, UP1, !UPT ;  /* 0xffffffff0b0b3890 */ /* 0x000fe40008ffe43f */
[C---:B------:R-:W-:Y:S01]  /*7c10*/  HMMA.16816.F32 R16, R172.reuse, R186, R16 ;  /* 0x000000baac10723c */ /* 0x040fe20000001810 */
[----:B------:R-:W3:Y:S05]  /*7c20*/  LDSM.16.MT88.4 R184, [R205+0x3800] ;  /* 0x00380000cdb8783b */ /* 0x000eea0000004200 */
[----:B------:R4:W5:Y:S02]  /*7c30*/  @P1 LDG.E R247, [R2.64] ;  /* 0x0000000c02f71981 */ /* 0x000964000c1e1900 */
[-C--:B------:R-:W-:Y:S03]  /*7c40*/  HMMA.16816.F32 R20, R172, R200.reuse, R20 ;  /* 0x000000c8ac14723c */ /* 0x080fe60000001814 */
[----:B------:R4:W5:Y:S05]  /*7c50*/  @P1 LDG.E R248, [R2.64+0x20] ;  /* 0x0000200c02f81981 */ /* 0x00096a000c1e1900 */
[C---:B------:R-:W-:Y:S01]  /*7c60*/  HMMA.16816.F32 R24, R196.reuse, R200, R24 ;  /* 0x000000c8c418723c */ /* 0x040fe20000001818 */
[----:B------:R4:W5:Y:S05]  /*7c70*/  @P1 LDG.E R245, [R2.64+0x80] ;  /* 0x0000800c02f51981 */ /* 0x00096a000c1e1900 */
[----:B------:R4:W5:Y:S02]  /*7c80*/  @P1 LDG.E R246, [R2.64+0xa0] ;  /* 0x0000a00c02f61981 */ /* 0x000964000c1e1900 */
[-C--:B------:R-:W-:Y:S03]  /*7c90*/  HMMA.16816.F32 R28, R196, R202.reuse, R28 ;  /* 0x000000cac41c723c */ /* 0x080fe6000000181c */
[----:B------:R-:W2:Y:S05]  /*7ca0*/  LDSM.16.MT88.4 R196, [R205+0x7800] ;  /* 0x00780000cdc4783b */ /* 0x000eaa0000004200 */
[----:B------:R-:W-:Y:S08]  /*7cb0*/  HMMA.16816.F32 R32, R172, R202, R32 ;  /* 0x000000caac20723c */ /* 0x000ff00000001820 */
[-C--:B------:R-:W-:Y:S01]  /*7cc0*/  HMMA.16816.F32 R4, R164, R176.reuse, R4 ;  /* 0x000000b0a404723c */ /* 0x080fe20000001804 */
[----:B----4-:R-:W-:Y:S07]  /*7cd0*/  IMAD.U32 R2, RZ, RZ, UR7 ;  /* 0x00000007ff027e24 */ /* 0x010fee000f8e00ff */
[C---:B-1----:R-:W-:Y:S04]  /*7ce0*/  HMMA.16816.F32 R8, R180.reuse, R176, R8 ;  /* 0x000000b0b408723c */ /* 0x042fe80000001808 */
[-C--:B------:R-:W-:Y:S04]  /*7cf0*/  LEA R2, P0, R2, R222.reuse, 0x2 ;  /* 0x000000de02027211 */ /* 0x080fe800078010ff */
[-C--:B------:R-:W-:Y:S04]  /*7d00*/  HMMA.16816.F32 R12, R180, R178.reuse, R12 ;  /* 0x000000b2b40c723c */ /* 0x080fe8000000180c */
[-C--:B------:R-:W-:Y:S01]  /*7d10*/  LEA.HI.X.SX32 R3, R0, R223.reuse, 0x2, P0 ;  /* 0x000000df00037211 */ /* 0x080fe200000f16ff */
[----:B------:R-:W-:Y:S03]  /*7d20*/  IMAD.U32 R0, RZ, RZ, UR5 ;  /* 0x00000005ff007e24 */ /* 0x000fe6000f8e00ff */
[C---:B------:R-:W-:Y:S08]  /*7d30*/  HMMA.16816.F32 R16, R164.reuse, R178, R16 ;  /* 0x000000b2a410723c */ /* 0x040ff00000001810 */
[-C--:B--2---:R-:W-:Y:S08]  /*7d40*/  HMMA.16816.F32 R20, R164, R188.reuse, R20 ;  /* 0x000000bca414723c */ /* 0x084ff00000001814 */
[C---:B------:R-:W-:Y:S08]  /*7d50*/  HMMA.16816.F32 R24, R180.reuse, R188, R24 ;  /* 0x000000bcb418723c */ /* 0x040ff00000001818 */
[-C--:B------:R-:W-:Y:S08]  /*7d60*/  HMMA.16816.F32 R28, R180, R190.reuse, R28 ;  /* 0x000000beb41c723c */ /* 0x080ff0000000181c */
[----:B------:R-:W-:Y:S07]  /*7d70*/  HMMA.16816.F32 R32, R164, R190, R32 ;  /* 0x000000bea420723c */ /* 0x000fee0000001820 */
[----:B------:R-:W-:Y:S01]  /*7d80*/  IMAD.U32 R164, RZ, RZ, UR9 ;  /* 0x00000009ffa47e24 */ /* 0x000fe2000f8e00ff */
[-C--:B---3--:R-:W-:Y:S01]  /*7d90*/  HMMA.16816.F32 R4, R168, R184.reuse, R4 ;  /* 0x000000b8a804723c */ /* 0x088fe20000001804 */
[----:B------:R-:W-:Y:S03]  /*7da0*/  IMAD.U32 R165, RZ, RZ, UR9 ;  /* 0x00000009ffa57e24 */ /* 0x000fe6000f8e00ff */
[----:B------:R-:W-:Y:S01]  /*7db0*/  IMAD.U32 R166, RZ, RZ, UR8 ;  /* 0x00000008ffa67e24 */ /* 0x000fe2000f8e00ff */
[-C--:B------:R-:W-:Y:S03]  /*7dc0*/  LEA R164, P1, R164, R222.reuse, 0x2 ;  /* 0x000000dea4a47211 */ /* 0x080fe600078210ff */
[C---:B------:R-:W-:Y:S04]  /*7dd0*/  HMMA.16816.F32 R8, R192.reuse, R184, R8 ;  /* 0x000000b8c008723c */ /* 0x040fe80000001808 */
[-C--:B------:R-:W-:Y:S04]  /*7de0*/  LEA.HI.X.SX32 R165, R165, R223.reuse, 0x2, P1 ;  /* 0x000000dfa5a57211 */ /* 0x080fe800008f16ff */
[-C--:B------:R-:W-:Y:S07]  /*7df0*/  HMMA.16816.F32 R12, R192, R186.reuse, R12 ;  /* 0x000000bac00c723c */ /* 0x080fee000000180c */
[----:B------:R1:W-:Y:S01]  /*7e00*/  RED.E.ADD.F32.FTZ.RN.STRONG.GPU [R222.64], R4 ;  /* 0x00000004de00798e */ /* 0x0003e2000c10e78c */
[C---:B------:R-:W-:Y:S04]  /*7e10*/  HMMA.16816.F32 R16, R168.reuse, R186, R16 ;  /* 0x000000baa810723c */ /* 0x040fe80000001810 */
[----:B------:R-:W-:Y:S04]  /*7e20*/  RED.E.ADD.F32.FTZ.RN.STRONG.GPU [R2.64], R5 ;  /* 0x000000050200798e */ /* 0x000fe8000c10e78c */
[-C--:B------:R-:W-:Y:S01]  /*7e30*/  HMMA.16816.F32 R20, R168, R196.reuse, R20 ;  /* 0x000000c4a814723c */ /* 0x080fe20000001814 */
[----:B------:R2:W-:Y:S07]  /*7e40*/  RED.E.ADD.F32.FTZ.RN.STRONG.GPU [R164.64], R6 ;  /* 0x00000006a400798e */ /* 0x0005ee000c10e78c */
[C---:B------:R-:W-:Y:S08]  /*7e50*/  HMMA.16816.F32 R24, R192.reuse, R196, R24 ;  /* 0x000000c4c018723c */ /* 0x040ff00000001818 */
[-C--:B------:R-:W-:Y:S01]  /*7e60*/  HMMA.16816.F32 R28, R192, R198.reuse, R28 ;  /* 0x000000c6c01c723c */ /* 0x080fe2000000181c */
[----:B-1----:R-:W-:Y:S01]  /*7e70*/  IMAD.U32 R4, RZ, RZ, UR5 ;  /* 0x00000005ff047e24 */ /* 0x002fe2000f8e00ff */
[----:B------:R-:W-:Y:S02]  /*7e80*/  UIMAD UR5, UR4, 0x30, URZ ;  /* 0x00000030040578a4 */ /* 0x000fe4000f8e023f */
[----:B------:R-:W-:Y:S04]  /*7e90*/  UIMAD UR4, UR4, 0x38, URZ ;  /* 0x00000038040478a4 */ /* 0x000fe8000f8e023f */
[----:B------:R-:W-:Y:S01]  /*7ea0*/  HMMA.16816.F32 R32, R168, R198, R32 ;  /* 0x000000c6a820723c */ /* 0x000fe20000001820 */
[----:B------:R-:W-:Y:S03]  /*7eb0*/  LDSM.16.MT88.4 R168, [R207+0x2800] ;  /* 0x00280000cfa8783b */ /* 0x000fe60000004200 */
[-C--:B------:R-:W-:Y:S01]  /*7ec0*/  LEA R4, P0, R4, R222.reuse, 0x2 ;  /* 0x000000de04047211 */ /* 0x080fe200078010ff */
[----:B--2---:R-:W-:Y:S02]  /*7ed0*/  IMAD.U32 R164, RZ, RZ, UR6 ;  /* 0x00000006ffa47e24 */ /* 0x004fe4000f8e00ff */
[----:B------:R-:W-:Y:S01]  /*7ee0*/  IMAD.U32 R6, RZ, RZ, UR5 ;  /* 0x00000005ff067e24 */ /* 0x000fe2000f8e00ff */
[-C--:B------:R-:W-:Y:S01]  /*7ef0*/  LEA.HI.X.SX32 R5, R0, R223.reuse, 0x2, P0 ;  /* 0x000000df00057211 */ /* 0x080fe200000f16ff */
[----:B------:R-:W-:Y:S03]  /*7f00*/  IMAD.U32 R0, RZ, RZ, UR8 ;  /* 0x00000008ff007e24 */ /* 0x000fe6000f8e00ff */
[-C--:B------:R-:W-:Y:S01]  /*7f10*/  LEA R166, P0, R166, R222.reuse, 0x2 ;  /* 0x000000dea6a67211 */ /* 0x080fe200078010ff */
[----:B------:R1:W-:Y:S01]  /*7f20*/  RED.E.ADD.F32.FTZ.RN.STRONG.GPU [R4.64], R7 ;  /* 0x000000070400798e */ /* 0x0003e2000c10e78c */
[-C--:B------:R-:W-:Y:S02]  /*7f30*/  LEA R164, P2, R164, R222.reuse, 0x2 ;  /* 0x000000dea4a47211 */ /* 0x080fe400078410ff */
[-C--:B------:R-:W-:Y:S01]  /*7f40*/  LEA.HI.X.SX32 R167, R0, R223.reuse, 0x2, P0 ;  /* 0x000000df00a77211 */ /* 0x080fe200000f16ff */
[----:B------:R-:W-:Y:S01]  /*7f50*/  IMAD.U32 R0, RZ, RZ, UR4 ;  /* 0x00000004ff007e24 */ /* 0x000fe2000f8e00ff */
[-C--:B------:R-:W-:Y:S03]  /*7f60*/  LEA R6, P1, R6, R222.reuse, 0x2 ;  /* 0x000000de06067211 */ /* 0x080fe600078210ff */
[----:B------:R2:W-:Y:S01]  /*7f70*/  RED.E.ADD.F32.FTZ.RN.STRONG.GPU [R166.64], R8 ;  /* 0x00000008a600798e */ /* 0x0005e2000c10e78c */
[----:B-1----:R-:W-:Y:S02]  /*7f80*/  IMAD.U32 R7, RZ, RZ, UR6 ;  /* 0x00000006ff077e24 */ /* 0x002fe4000f8e00ff */
[----:B------:R-:W-:Y:S01]  /*7f90*/  IMAD.U32 R5, RZ, RZ, UR5 ;  /* 0x00000005ff057e24 */ /* 0x000fe2000f8e00ff */
[----:B------:R-:W-:Y:S01]  /*7fa0*/  UIADD3 UR5, UR9, 0x20, URZ ;  /* 0x0000002009057890 */ /* 0x000fe2000fffe03f */
[----:B------:R-:W-:Y:S01]  /*7fb0*/  IMAD.U32 R4, RZ, RZ, UR4 ;  /* 0x00000004ff047e24 */ /* 0x000fe2000f8e00ff */
[-C--:B------:R-:W-:Y:S02]  /*7fc0*/  LEA.HI.X.SX32 R165, R7, R223.reuse, 0x2, P2 ;  /* 0x000000df07a57211 */ /* 0x080fe400010f16ff */
[-C--:B------:R-:W-:Y:S01]  /*7fd0*/  LEA.HI.X.SX32 R7, R5, R223.reuse, 0x2, P1 ;  /* 0x000000df05077211 */ /* 0x080fe200008f16ff */
[----:B------:R-:W-:Y:S01]  /*7fe0*/  UIADD3 UR4, UR7, UR5, URZ ;  /* 0x0000000507047290 */ /* 0x000fe2000fffe03f */
[-C--:B------:R-:W-:Y:S01]  /*7ff0*/  LEA R4, P0, R4, R222.reuse, 0x2 ;  /* 0x000000de04047211 */ /* 0x080fe200078010ff */
[----:B------:R1:W-:Y:S01]  /*8000*/  RED.E.ADD.F32.FTZ.RN.STRONG.GPU [R164.64], R9 ;  /* 0x00000009a400798e */ /* 0x0003e2000c10e78c */
[----:B--2---:R-:W-:Y:S01]  /*8010*/  IMAD.U32 R8, RZ, RZ, UR5 ;  /* 0x00000005ff087e24 */ /* 0x004fe2000f8e00ff */
[----:B------:R-:W-:Y:S01]  /*8020*/  UIADD3 UR6, UR7, UR4, URZ ;  /* 0x0000000407067290 */ /* 0x000fe2000fffe03f */
[-C--:B------:R-:W-:Y:S01]  /*8030*/  LEA.HI.X.SX32 R5, R0, R223.reuse, 0x2, P0 ;  /* 0x000000df00057211 */ /* 0x080fe200000f16ff */
[----:B------:R-:W-:Y:S01]  /*8040*/  IMAD.U32 R0, RZ, RZ, UR5 ;  /* 0x00000005ff007e24 */ /* 0x000fe2000f8e00ff */
[----:B------:R2:W-:Y:S01]  /*8050*/  RED.E.ADD.F32.FTZ.RN.STRONG.GPU [R6.64], R10 ;  /* 0x0000000a0600798e */ /* 0x0005e2000c10e78c */
[-C--:B------:R-:W-:Y:S01]  /*8060*/  LEA R8, P0, R8, R222.reuse, 0x2 ;  /* 0x000000de08087211 */ /* 0x080fe200078010ff */
[----:B------:R-:W-:Y:S03]  /*8070*/  UIADD3 UR5, UR7, UR6, URZ ;  /* 0x0000000607057290 */ /* 0x000fe6000fffe03f */
[----:B------:R3:W-:Y:S05]  /*8080*/  RED.E.ADD.F32.FTZ.RN.STRONG.GPU [R4.64], R11 ;  /* 0x0000000b0400798e */ /* 0x0007ea000c10e78c */
[----:B------:R-:W-:Y:S05]  /*8090*/  RED.E.ADD.F32.FTZ.RN.STRONG.GPU [R222.64+0x80], R16 ;  /* 0x00008010de00798e */ /* 0x000fea000c10e78c */
[----:B------:R-:W-:Y:S01]  /*80a0*/  RED.E.ADD.F32.FTZ.RN.STRONG.GPU [R2.64+0x80], R17 ;  /* 0x000080110200798e */ /* 0x000fe2000c10e78c */
[-C--:B-1----:R-:W-:Y:S01]  /*80b0*/  LEA.HI.X.SX32 R9, R0, R223.reuse, 0x2, P0 ;  /* 0x000000df00097211 */ /* 0x082fe200000f16ff */
[----:B------:R-:W-:Y:S02]  /*80c0*/  IMAD.U32 R0, RZ, RZ, UR6 ;  /* 0x00000006ff007e24 */ /* 0x000fe4000f8e00ff */
[----:B--2---:R-:W-:Y:S02]  /*80d0*/  IMAD.U32 R6, RZ, RZ, UR4 ;  /* 0x00000004ff067e24 */ /* 0x004fe4000f8e00ff */
[----:B------:R1:W-:Y:S01]  /*80e0*/  RED.E.ADD.F32.FTZ.RN.STRONG.GPU [R8.64], R18 ;  /* 0x000000120800798e */ /* 0x0003e2000c10e78c */
[----:B---3--:R-:W-:Y:S02]  /*80f0*/  IMAD.U32 R5, RZ, RZ, UR4 ;  /* 0x00000004ff057e24 */ /* 0x008fe4000f8e00ff */
[-C--:B------:R-:W-:Y:S01]  /*8100*/  LEA R6, P1, R6, R222.reuse, 0x2 ;  /* 0x000000de06067211 */ /* 0x080fe200078210ff */
[----:B------:R-:W-:Y:S01]  /*8110*/  IMAD.U32 R4, RZ, RZ, UR6 ;  /* 0x00000006ff047e24 */ /* 0x000fe2000f8e00ff */
[----:B------:R-:W-:Y:S02]  /*8120*/  UIADD3 UR4, UR7, UR5, URZ ;  /* 0x0000000507047290 */ /* 0x000fe4000fffe03f */
[-C--:B------:R-:W-:Y:S02]  /*8130*/  LEA.HI.X.SX32 R7, R5, R223.reuse, 0x2, P1 ;  /* 0x000000df05077211 */ /* 0x080fe400008f16ff */
[-C--:B------:R-:W-:Y:S01]  /*8140*/  LEA R4, P0, R4, R222.reuse, 0x2 ;  /* 0x000000de04047211 */ /* 0x080fe200078010ff */
[----:B------:R-:W-:Y:S02]  /*8150*/  UIADD3 UR6, UR7, UR4, URZ ;  /* 0x0000000407067290 */ /* 0x000fe4000fffe03f */
[----:B------:R2:W-:Y:S01]  /*8160*/  RED.E.ADD.F32.FTZ.RN.STRONG.GPU [R6.64], R19 ;  /* 0x000000130600798e */ /* 0x0005e2000c10e78c */
[-C--:B------:R-:W-:Y:S01]  /*8170*/  LEA.HI.X.SX32 R5, R0, R223.reuse, 0x2, P0 ;  /* 0x000000df00057211 */ /* 0x080fe200000f16ff */
[----:B------:R-:W-:Y:S04]  /*8180*/  IMAD.U32 R0, RZ, RZ, UR5 ;  /* 0x00000005ff007e24 */ /* 0x000fe8000f8e00ff */
[----:B------:R3:W-:Y:S01]  /*8190*/  RED.E.ADD.F32.FTZ.RN.STRONG.GPU [R4.64], R12 ;  /* 0x0000000c0400798e */ /* 0x0007e2000c10e78c */
[----:B-1----:R-:W-:Y:S05]  /*81a0*/  IMAD.U32 R8, RZ, RZ, UR5 ;  /* 0x00000005ff087e24 */ /* 0x002fea000f8e00ff */
[-C--:B------:R-:W-:Y:S04]  /*81b0*/  LEA R8, P0, R8, R222.reuse, 0x2 ;  /* 0x000000de08087211 */ /* 0x080fe800078010ff */
[-C--:B------:R-:W-:Y:S01]  /*81c0*/  LEA.HI.X.SX32 R9, R0, R223.reuse, 0x2, P0 ;  /* 0x000000df00097211 */ /* 0x080fe200000f16ff */
[----:B------:R-:W-:Y:S02]  /*81d0*/  IMAD.U32 R0, RZ, RZ, UR6 ;  /* 0x00000006ff007e24 */ /* 0x000fe4000f8e00ff */
[----:B--2---:R-:W-:Y:S02]  /*81e0*/  IMAD.U32 R6, RZ, RZ, UR4 ;  /* 0x00000004ff067e24 */ /* 0x004fe4000f8e00ff */
[----:B------:R-:W-:Y:S03]  /*81f0*/  RED.E.ADD.F32.FTZ.RN.STRONG.GPU [R8.64], R13 ;  /* 0x0000000d0800798e */ /* 0x000fe6000c10e78c */
[-C--:B------:R-:W-:Y:S01]  /*8200*/  LEA R6, P1, R6, R222.reuse, 0x2 ;  /* 0x000000de06067211 */ /* 0x080fe200078210ff */
[----:B---3--:R-:W-:Y:S01]  /*8210*/  IMAD.U32 R5, RZ, RZ, UR4 ;  /* 0x00000004ff057e24 */ /* 0x008fe2000f8e00ff */
[----:B------:R-:W-:Y:S01]  /*8220*/  UIADD3 UR4, UR9, 0x40, URZ ;  /* 0x0000004009047890 */ /* 0x000fe2000fffe03f */
[----:B------:R-:W-:Y:S03]  /*8230*/  IMAD.U32 R4, RZ, RZ, UR6 ;  /* 0x00000006ff047e24 */ /* 0x000fe6000f8e00ff */
[-C--:B------:R-:W-:Y:S01]  /*8240*/  LEA.HI.X.SX32 R7, R5, R223.reuse, 0x2, P1 ;  /* 0x000000df05077211 */ /* 0x080fe200008f16ff */
[----:B------:R-:W-:Y:S01]  /*8250*/  UIADD3 UR5, UR7, UR4, URZ ;  /* 0x0000000407057290 */ /* 0x000fe2000fffe03f */
[-C--:B------:R-:W-:Y:S03]  /*8260*/  LEA R4, P0, R4, R222.reuse, 0x2 ;  /* 0x000000de04047211 */ /* 0x080fe600078010ff */
[----:B------:R1:W-:Y:S01]  /*8270*/  RED.E.ADD.F32.FTZ.RN.STRONG.GPU [R6.64], R14 ;  /* 0x0000000e0600798e */ /* 0x0003e2000c10e78c */
[-C--:B------:R-:W-:Y:S01]  /*8280*/  LEA.HI.X.SX32 R5, R0, R223.reuse, 0x2, P0 ;  /* 0x000000df00057211 */ /* 0x080fe200000f16ff */
[----:B------:R-:W-:Y:S04]  /*8290*/  IMAD.U32 R0, RZ, RZ, UR4 ;  /* 0x00000004ff007e24 */ /* 0x000fe8000f8e00ff */
[----:B------:R2:W-:Y:S05]  /*82a0*/  RED.E.ADD.F32.FTZ.RN.STRONG.GPU [R4.64], R15 ;  /* 0x0000000f0400798e */ /* 0x0005ea000c10e78c */
[----:B------:R-:W-:Y:S05]  /*82b0*/  RED.E.ADD.F32.FTZ.RN.STRONG.GPU [R222.64+0x100], R20 ;  /* 0x00010014de00798e */ /* 0x000fea000c10e78c */
[----:B------:R-:W-:Y:S05]  /*82c0*/  RED.E.ADD.F32.FTZ.RN.STRONG.GPU [R2.64+0x100], R21 ;  /* 0x000100150200798e */ /* 0x000fea000c10e78c */
[----:B------:R-:W-:Y:S01]  /*82d0*/  LDSM.16.MT88.4 R12, [R206+0x1e000] ;  /* 0x01e00000ce0c783b */ /* 0x000fe20000004200 */
[----:B-1----:R-:W-:Y:S01]  /*82e0*/  IMAD.U32 R6, RZ, RZ, UR4 ;  /* 0x00000004ff067e24 */ /* 0x002fe2000f8e00ff */
[----:B------:R-:W-:Y:S04]  /*82f0*/  UIADD3 UR4, UR7, UR5, URZ ;  /* 0x0000000507047290 */ /* 0x000fe8000fffe03f */
[-C--:B------:R-:W-:Y:S01]  /*8300*/  LEA R6, P0, R6, R222.reuse, 0x2 ;  /* 0x000000de06067211 */ /* 0x080fe200078010ff */
[----:B--2---:R-:W-:Y:S02]  /*8310*/  IMAD.U32 R4, RZ, RZ, UR5 ;  /* 0x00000005ff047e24 */ /* 0x004fe4000f8e00ff */
[----:B------:R-:W-:Y:S01]  /*8320*/  IMAD.U32 R5, RZ, RZ, UR5 ;  /* 0x00000005ff057e24 */ /* 0x000fe2000f8e00ff */
[-C--:B------:R-:W-:Y:S01]  /*8330*/  LEA.HI.X.SX32 R7, R0, R223.reuse, 0x2, P0 ;  /* 0x000000df00077211 */ /* 0x080fe200000f16ff */
[----:B------:R-:W-:Y:S01]  /*8340*/  UIADD3 UR5, UR7, UR4, URZ ;  /* 0x0000000407057290 */ /* 0x000fe2000fffe03f */
[-C--:B------:R-:W-:Y:S01]  /*8350*/  LEA R4, P0, R4, R222.reuse, 0x2 ;  /* 0x000000de04047211 */ /* 0x080fe200078010ff */
[----:B------:R-:W-:Y:S02]  /*8360*/  IMAD.U32 R10, RZ, RZ, UR4 ;  /* 0x00000004ff0a7e24 */ /* 0x000fe4000f8e00ff */
[----:B------:R1:W-:Y:S01]  /*8370*/  RED.E.ADD.F32.FTZ.RN.STRONG.GPU [R6.64], R22 ;  /* 0x000000160600798e */ /* 0x0003e2000c10e78c */
[-C--:B------:R-:W-:Y:S01]  /*8380*/  LEA.HI.X.SX32 R5, R5, R223.reuse, 0x2, P0 ;  /* 0x000000df05057211 */ /* 0x080fe200000f16ff */
[----:B------:R-:W-:Y:S01]  /*8390*/  IMAD.U32 R0, RZ, RZ, UR4 ;  /* 0x00000004ff007e24 */ /* 0x000fe2000f8e00ff */
[----:B------:R-:W-:Y:S01]  /*83a0*/  UIADD3 UR4, UR7, UR5, URZ ;  /* 0x0000000507047290 */ /* 0x000fe2000fffe03f */
[-C--:B------:R-:W-:Y:S01]  /*83b0*/  LEA R10, P0, R10, R222.reuse, 0x2 ;  /* 0x000000de0a0a7211 */ /* 0x080fe200078010ff */
[----:B------:R-:W-:Y:S01]  /*83c0*/  IMAD.U32 R9, RZ, RZ, UR5 ;  /* 0x00000005ff097e24 */ /* 0x000fe2000f8e00ff */
[----:B------:R2:W-:Y:S01]  /*83d0*/  RED.E.ADD.F32.FTZ.RN.STRONG.GPU [R4.64], R23 ;  /* 0x000000170400798e */ /* 0x0005e2000c10e78c */
[----:B------:R-:W-:Y:S01]  /*83e0*/  UIADD3 UR5, UR7, UR4, URZ ;  /* 0x0000000407057290 */ /* 0x000fe2000fffe03f */
[-C--:B------:R-:W-:Y:S02]  /*83f0*/  LEA.HI.X.SX32 R11, R0, R223.reuse, 0x2, P0 ;  /* 0x000000df000b7211 */ /* 0x080fe400000f16ff */
[CC--:B------:R-:W-:Y:S01]  /*8400*/  LEA R8, P1, R9.reuse, R222.reuse, 0x2 ;  /* 0x000000de09087211 */ /* 0x0c0fe200078210ff */
[----:B------:R-:W-:Y:S02]  /*8410*/  LDSM.16.MT88.4 R20, [R207+0x2000] ;  /* 0x00200000cf14783b */ /* 0x000fe40000004200 */
[----:B------:R-:W-:Y:S01]  /*8420*/  IMAD.U32 R0, RZ, RZ, UR5 ;  /* 0x00000005ff007e24 */ /* 0x000fe2000f8e00ff */
[-C--:B------:R-:W-:Y:S01]  /*8430*/  LEA.HI.X.SX32 R9, R9, R223.reuse, 0x2, P1 ;  /* 0x000000df09097211 */ /* 0x080fe200008f16ff */
[----:B------:R-:W-:Y:S01]  /*8440*/  UIADD3 UR5, UR9, 0x60, URZ ;  /* 0x0000006009057890 */ /* 0x000fe2000fffe03f */
[----:B------:R-:W-:Y:S05]  /*8450*/  RED.E.ADD.F32.FTZ.RN.STRONG.GPU [R10.64], R24 ;  /* 0x000000180a00798e */ /* 0x000fea000c10e78c */
[----:B------:R-:W-:Y:S01]  /*8460*/  RED.E.ADD.F32.FTZ.RN.STRONG.GPU [R8.64], R25 ;  /* 0x000000190800798e */ /* 0x000fe2000c10e78c */
[----:B-1----:R-:W-:Y:S01]  /*8470*/  IMAD.U32 R7, RZ, RZ, UR4 ;  /* 0x00000004ff077e24 */ /* 0x002fe2000f8e00ff */
[----:B------:R-:W-:Y:S04]  /*8480*/  UIADD3 UR4, UR7, UR5, URZ ;  /* 0x0000000507047290 */ /* 0x000fe8000fffe03f */
[CC--:B------:R-:W-:Y:S01]  /*8490*/  LEA R6, P0, R7.reuse, R222.reuse, 0x2 ;  /* 0x000000de07067211 */ /* 0x0c0fe200078010ff */
[----:B------:R-:W-:Y:S03]  /*84a0*/  UIADD3 UR6, UR7, UR4, URZ ;  /* 0x0000000407067290 */ /* 0x000fe6000fffe03f */
[-C--:B------:R-:W-:Y:S02]  /*84b0*/  LEA.HI.X.SX32 R7, R7, R223.reuse, 0x2, P0 ;  /* 0x000000df07077211 */ /* 0x080fe400000f16ff */
[CC--:B--2---:R-:W-:Y:S03]  /*84c0*/  LEA R4, P0, R0.reuse, R222.reuse, 0x2 ;  /* 0x000000de00047211 */ /* 0x0c4fe600078010ff */
[----:B------:R1:W-:Y:S01]  /*84d0*/  RED.E.ADD.F32.FTZ.RN.STRONG.GPU [R6.64], R26 ;  /* 0x0000001a0600798e */ /* 0x0003e2000c10e78c */
[-C--:B------:R-:W-:Y:S01]  /*84e0*/  LEA.HI.X.SX32 R5, R0, R223.reuse, 0x2, P0 ;  /* 0x000000df00057211 */ /* 0x080fe200000f16ff */
[----:B------:R-:W-:Y:S01]  /*84f0*/  IMAD.U32 R0, RZ, RZ, UR5 ;  /* 0x00000005ff007e24 */ /* 0x000fe2000f8e00ff */
[----:B------:R-:W-:Y:S03]  /*8500*/  UIADD3 UR5, UR7, UR6, URZ ;  /* 0x0000000607057290 */ /* 0x000fe6000fffe03f */
[----:B------:R2:W-:Y:S05]  /*8510*/  RED.E.ADD.F32.FTZ.RN.STRONG.GPU [R4.64], R27 ;  /* 0x0000001b0400798e */ /* 0x0005ea000c10e78c */
[----:B------:R-:W-:Y:S05]  /*8520*/  RED.E.ADD.F32.FTZ.RN.STRONG.GPU [R222.64+0x180], R32 ;  /* 0x00018020de00798e */ /* 0x000fea000c10e78c */
[----:B------:R3:W-:Y:S01]  /*8530*/  RED.E.ADD.F32.FTZ.RN.STRONG.GPU [R2.64+0x180], R33 ;  /* 0x000180210200798e */ /* 0x0007e2000c10e78c */
[----:B-1----:R-:W-:Y:S01]  /*8540*/  IMAD.U32 R6, RZ, RZ, UR4 ;  /* 0x00000004ff067e24 */ /* 0x002fe2000f8e00ff */
[----:B------:R-:W-:Y:S01]  /*8550*/  UIADD3 UR4, UR7, UR5, URZ ;  /* 0x0000000507047290 */ /* 0x000fe2000fffe03f */
[----:B------:R-:W-:Y:S01]  /*8560*/  IMAD.U32 R7, RZ, RZ, UR5 ;  /* 0x00000005ff077e24 */ /* 0x000fe2000f8e00ff */
[CC--:B--2---:R-:W-:Y:S04]  /*8570*/  LEA R4, P0, R0.reuse, R222.reuse, 0x2 ;  /* 0x000000de00047211 */ /* 0x0c4fe800078010ff */
[-C--:B------:R-:W-:Y:S01]  /*8580*/  LEA.HI.X.SX32 R5, R0, R223.reuse, 0x2, P0 ;  /* 0x000000df00057211 */ /* 0x080fe200000f16ff */
[----:B------:R-:W-:Y:S01]  /*8590*/  IMAD.U32 R0, RZ, RZ, UR6 ;  /* 0x00000006ff007e24 */ /* 0x000fe2000f8e00ff */
[CC--:B------:R-:W-:Y:S01]  /*85a0*/  LEA R10, P0, R6.reuse, R222.reuse, 0x2 ;  /* 0x000000de060a7211 */ /* 0x0c0fe200078010ff */
[----:B------:R-:W-:Y:S02]  /*85b0*/  UIADD3 UR6, UR7, UR4, URZ ;  /* 0x0000000407067290 */ /* 0x000fe4000fffe03f */
[----:B------:R1:W-:Y:S01]  /*85c0*/  RED.E.ADD.F32.FTZ.RN.STRONG.GPU [R4.64], R34 ;  /* 0x000000220400798e */ /* 0x0003e2000c10e78c */
[-C--:B------:R-:W-:Y:S02]  /*85d0*/  LEA.HI.X.SX32 R11, R6, R223.reuse, 0x2, P0 ;  /* 0x000000df060b7211 */ /* 0x080fe400000f16ff */
[CC--:B------:R-:W-:Y:S01]  /*85e0*/  LEA R8, P0, R0.reuse, R222.reuse, 0x2 ;  /* 0x000000de00087211 */ /* 0x0c0fe200078010ff */
[----:B---3--:R-:W-:Y:S01]  /*85f0*/  IMAD.U32 R3, RZ, RZ, UR6 ;  /* 0x00000006ff037e24 */ /* 0x008fe2000f8e00ff */
[CC--:B------:R-:W-:Y:S01]  /*8600*/  LEA R6, P2, R7.reuse, R222.reuse, 0x2 ;  /* 0x000000de07067211 */ /* 0x0c0fe200078410ff */
[----:B------:R-:W-:Y:S01]  /*8610*/  RED.E.ADD.F32.FTZ.RN.STRONG.GPU [R10.64], R35 ;  /* 0x000000230a00798e */ /* 0x000fe2000c10e78c */
[-C--:B------:R-:W-:Y:S01]  /*8620*/  LEA.HI.X.SX32 R9, R0, R223.reuse, 0x2, P0 ;  /* 0x000000df00097211 */ /* 0x080fe200000f16ff */
[----:B------:R-:W-:Y:S01]  /*8630*/  IMAD.IADD R0, R208, 0x1, R207 ;  /* 0x00000001d0007824 */ /* 0x000fe200078e02cf */
[-C--:B------:R-:W-:Y:S02]  /*8640*/  LEA.HI.X.SX32 R7, R7, R223.reuse, 0x2, P2 ;  /* 0x000000df07077211 */ /* 0x080fe400010f16ff */
[----:B------:R-:W-:Y:S01]  /*8650*/  LDSM.16.MT88.4 R32, [R206+0x1e800] ;  /* 0x01e80000ce20783b */ /* 0x000fe20000004200 */
[CC--:B------:R-:W-:Y:S04]  /*8660*/  LEA R2, P0, R3.reuse, R222.reuse, 0x2 ;  /* 0x000000de03027211 */ /* 0x0c0fe800078010ff */
[----:B------:R-:W-:Y:S01]  /*8670*/  RED.E.ADD.F32.FTZ.RN.STRONG.GPU [R8.64], R28 ;  /* 0x0000001c0800798e */ /* 0x000fe2000c10e78c */
[-C--:B------:R-:W-:Y:S02]  /*8680*/  LEA.HI.X.SX32 R3, R3, R223.reuse, 0x2, P0 ;  /* 0x000000df03037211 */ /* 0x080fe400000f16ff */
[----:B------:R-:W-:Y:S02]  /*8690*/  PLOP3.LUT P0, PT, PT, PT, UP2, 0x80, 0x0 ;  /* 0x000000000000781c */ /* 0x000fe40003f0f028 */
[----:B------:R-:W-:Y:S05]  /*86a0*/  RED.E.ADD.F32.FTZ.RN.STRONG.GPU [R6.64], R29 ;  /* 0x0000001d0600798e */ /* 0x000fea000c10e78c */
[----:B------:R-:W-:Y:S01]  /*86b0*/  LDSM.16.MT88.4 R8, [R207] ;  /* 0x00000000cf08783b */ /* 0x000fe20000004200 */
[----:B-1----:R-:W-:Y:S01]  /*86c0*/  IMAD.U32 R5, RZ, RZ, UR4 ;  /* 0x00000004ff057e24 */ /* 0x002fe2000f8e00ff */
[----:B------:R-:W-:Y:S03]  /*86d0*/  ULOP3.LUT UR4, UR10, 0x1, URZ, 0xc0, !UPT ;  /* 0x000000010a047892 */ /* 0x000fe6000f8ec03f */
[----:B------:R-:W-:Y:S01]  /*86e0*/  LDSM.16.MT88.4 R16, [R0] ;  /* 0x000000000010783b */ /* 0x000fe20000004200 */
[C---:B------:R-:W-:Y:S01]  /*86f0*/  LEA R4, P1, R5.reuse, R222, 0x2 ;  /* 0x000000de05047211 */ /* 0x040fe200078210ff */
[----:B------:R-:W-:Y:S02]  /*8700*/  UISETP.NE.U32.AND UP0, UPT, UR4, 0x1, UPT ;  /* 0x000000010400788c */ /* 0x000fe4000bf05070 */
[----:B------:R-:W-:Y:S01]  /*8710*/  UIADD3 UR4, UR10, -0x1, URZ ;  /* 0xffffffff0a047890 */ /* 0x000fe2000fffe03f */
[----:B------:R-:W-:Y:S01]  /*8720*/  LEA.HI.X.SX32 R5, R5, R223, 0x2, P1 ;  /* 0x000000df05057211 */ /* 0x000fe200008f16ff */
[----:B------:R-:W-:Y:S02]  /*8730*/  LDSM.16.MT88.4 R24, [R0+0x2000] ;  /* 0x002000000018783b */ /* 0x000fe40000004200 */
[----:B------:R-:W-:Y:S01]  /*8740*/  PLOP3.LUT P1, PT, PT, PT, UP0, 0x80, 0x0 ;  /* 0x000000000000781c */ /* 0x000fe20003f2f008 */
[----:B------:R-:W-:Y:S02]  /*8750*/  @UP3 UIADD3 UR16, UP0, UR16, -0x100, URZ ;  /* 0xffffff0010103890 */ /* 0x000fe4000ff1e03f */
[----:B------:R-:W-:Y:S01]  /*8760*/  RED.E.ADD.F32.FTZ.RN.STRONG.GPU [R4.64], R30 ;  /* 0x0000001e0400798e */ /* 0x000fe2000c10e78c */
[----:B------:R-:W-:Y:S02]  /*8770*/  UMOV UR10, UR4 ;  /* 0x00000004000a7c82 */ /* 0x000fe40008000000 */
[----:B------:R-:W-:Y:S02]  /*8780*/  @UP3 UIADD3.X UR15, UR15, -0x1, URZ, UP0, !UPT ;  /* 0xffffffff0f0f3890 */ /* 0x000fe400087fe43f */
[----:B------:R-:W1:Y:S05]  /*8790*/  LDSM.16.MT88.4 R4, [R206+0x1c000] ;  /* 0x01c00000ce04783b */ /* 0x000e6a0000004200 */
[----:B------:R-:W-:Y:S05]  /*87a0*/  LDSM.16.MT88.4 R164, [R0+0x800] ;  /* 0x0008000000a4783b */ /* 0x000fea0000004200 */
[----:B------:R-:W-:Y:S05]  /*87b0*/  LDSM.16.MT88.4 R172, [R0+0x2800] ;  /* 0x0028000000ac783b */ /* 0x000fea0000004200 */
[----:B------:R-:W-:Y:S05]  /*87c0*/  RED.E.ADD.F32.FTZ.RN.STRONG.GPU [R2.64], R31 ;  /* 0x0000001f0200798e */ /* 0x000fea000c10e78c */
[----:B------:R-:W-:Y:S01]  /*87d0*/  LDSM.16.MT88.4 R28, [R207+0x800] ;  /* 0x00080000cf1c783b */ /* 0x000fe20000004200 */
        /* <DEDUP_REMOVED lines=43> */
[----:B------:R-:W1:Y:S02]  /*8a90*/  LDSM.16.MT88.4 R172, [R207+0x3800] ;  /* 0x00380000cfac783b */ /* 0x000e640000004200 */
[-C--:B--2---:R-:W-:Y:S08]  /*8aa0*/  HMMA.16816.F32 R100, R4, R12.reuse, R100 ;  /* 0x0000000c0464723c */ /* 0x084ff00000001864 */
[C---:B------:R-:W-:Y:S08]  /*8ab0*/  HMMA.16816.F32 R104, R16.reuse, R12, R104 ;  /* 0x0000000c1068723c */ /* 0x040ff00000001868 */
[-C--:B------:R-:W-:Y:S08]  /*8ac0*/  HMMA.16816.F32 R108, R16, R14.reuse, R108 ;  /* 0x0000000e106c723c */ /* 0x080ff0000000186c */
[C---:B------:R-:W-:Y:S01]  /*8ad0*/  HMMA.16816.F32 R112, R4.reuse, R14, R112 ;  /* 0x0000000e0470723c */ /* 0x040fe20000001870 */
[----:B------:R2:W1:Y:S07]  /*8ae0*/  LDSM.16.MT88.4 R12, [R0+0x3800] ;  /* 0x00380000000c783b */ /* 0x00046e0000004200 */
[-C--:B------:R-:W-:Y:S08]  /*8af0*/  HMMA.16816.F32 R116, R4, R20.reuse, R116 ;  /* 0x000000140474723c */ /* 0x080ff00000001874 */
[C---:B------:R-:W-:Y:S08]  /*8b00*/  HMMA.16816.F32 R120, R16.reuse, R20, R120 ;  /* 0x000000141078723c */ /* 0x040ff00000001878 */
[-C--:B------:R-:W-:Y:S04]  /*8b10*/  HMMA.16816.F32 R124, R16, R22.reuse, R124 ;  /* 0x00000016107c723c */ /* 0x080fe8000000187c */
[C---:B--2---:R-:W-:Y:S02]  /*8b20*/  IADD3 R0, R207.reuse, -0x4000, RZ ;  /* 0xffffc000cf007810 */ /* 0x044fe40007ffe0ff */
[----:B------:R-:W-:Y:S02]  /*8b30*/  @P1 IADD3 R0, R207, 0x4000, RZ ;  /* 0x00004000cf001810 */ /* 0x000fe40007ffe0ff */
[C---:B------:R-:W-:Y:S04]  /*8b40*/  HMMA.16816.F32 R128, R4.reuse, R22, R128 ;  /* 0x000000160480723c */ /* 0x040fe80000001880 */
[----:B------:R-:W-:Y:S04]  /*8b50*/  IMAD.MOV.U32 R207, RZ, RZ, R0 ;  /* 0x000000ffffcf7224 */ /* 0x000fe800078e0000 */
        /* <DEDUP_REMOVED lines=27> */
[----:B------:R-:W4:Y:S04]  /*8d10*/  LDL R181, [R1+0x28] ;  /* 0x0000280001b57983 */ /* 0x000f280000100800 */
[----:B------:R-:W4:Y:S04]  /*8d20*/  LDL R177, [R1+0xc] ;  /* 0x00000c0001b17983 */ /* 0x000f280000100800 */
[----:B------:R-:W4:Y:S04]  /*8d30*/  LDL R176, [R1+0x1c] ;  /* 0x00001c0001b07983 */ /* 0x000f280000100800 */
[----:B------:R-:W4:Y:S01]  /*8d40*/  LDL R180, [R1+0x24] ;  /* 0x0000240001b47983 */ /* 0x000f220000100800 */
[----:B------:R-:W-:-:S02]  /*8d50*/  FMUL.FTZ R100, R100, c[0x0][0x2e0] ;  /* 0x0000b80064647a20 */ /* 0x000fc40000410000 */
[----:B------:R-:W-:Y:S02]  /*8d60*/  FMUL.FTZ R32, R101, c[0x0][0x2e0] ;  /* 0x0000b80065207a20 */ /* 0x000fe40000410000 */
[----:B------:R-:W-:Y:S02]  /*8d70*/  FMUL.FTZ R102, R102, c[0x0][0x2e0] ;  /* 0x0000b80066667a20 */ /* 0x000fe40000410000 */
[----:B------:R-:W-:Y:S02]  /*8d80*/  FMUL.FTZ R31, R103, c[0x0][0x2e0] ;  /* 0x0000b800671f7a20 */ /* 0x000fe40000410000 */
[----:B------:R-:W-:Y:S02]  /*8d90*/  FMUL.FTZ R112, R112, c[0x0][0x2e0] ;  /* 0x0000b80070707a20 */ /* 0x000fe40000410000 */
[----:B------:R-:W-:Y:S02]  /*8da0*/  FMUL.FTZ R28, R113, c[0x0][0x2e0] ;  /* 0x0000b800711c7a20 */ /* 0x000fe40000410000 */
[----:B------:R-:W-:-:S02]  /*8db0*/  FMUL.FTZ R114, R114, c[0x0][0x2e0] ;  /* 0x0000b80072727a20 */ /* 0x000fc40000410000 */
[----:B------:R-:W-:Y:S01]  /*8dc0*/  FMUL.FTZ R27, R115, c[0x0][0x2e0] ;  /* 0x0000b800731b7a20 */ /* 0x000fe20000410000 */
[----:B------:R-:W-:Y:S01]  /*8dd0*/  F2FP.PACK_AB R32, R32, R100 ;  /* 0x000000642020723e */ /* 0x000fe200000000ff */
[----:B------:R-:W-:Y:S01]  /*8de0*/  BAR.SYNC.DEFER_BLOCKING 0x0 ;  /* 0x0000000000007b1d */ /* 0x000fe20000010000 */
[----:B------:R-:W-:Y:S02]  /*8df0*/  FMUL.FTZ R104, R104, c[0x0][0x2e0] ;  /* 0x0000b80068687a20 */ /* 0x000fe40000410000 */
[----:B------:R-:W-:Y:S01]  /*8e00*/  FMUL.FTZ R30, R105, c[0x0][0x2e0] ;  /* 0x0000b800691e7a20 */ /* 0x000fe20000410000 */
[----:B------:R-:W-:Y:S01]  /*8e10*/  F2FP.PACK_AB R31, R31, R102 ;  /* 0x000000661f1f723e */ /* 0x000fe200000000ff */
[----:B------:R-:W-:Y:S02]  /*8e20*/  FMUL.FTZ R106, R106, c[0x0][0x2e0] ;  /* 0x0000b8006a6a7a20 */ /* 0x000fe40000410000 */
[----:B------:R-:W-:Y:S01]  /*8e30*/  FMUL.FTZ R29, R107, c[0x0][0x2e0] ;  /* 0x0000b8006b1d7a20 */ /* 0x000fe20000410000 */
[----:B------:R-:W-:Y:S01]  /*8e40*/  F2FP.PACK_AB R28, R28, R112 ;  /* 0x000000701c1c723e */ /* 0x000fe200000000ff */
[----:B------:R-:W-:-:S02]  /*8e50*/  FMUL.FTZ R108, R108, c[0x0][0x2e0] ;  /* 0x0000b8006c6c7a20 */ /* 0x000fc40000410000 */
[----:B------:R-:W-:Y:S01]  /*8e60*/  FMUL.FTZ R26, R109, c[0x0][0x2e0] ;  /* 0x0000b8006d1a7a20 */ /* 0x000fe20000410000 */
[----:B------:R-:W-:Y:S01]  /*8e70*/  F2FP.PACK_AB R27, R27, R114 ;  /* 0x000000721b1b723e */ /* 0x000fe200000000ff */
        /* <DEDUP_REMOVED lines=74> */
[----:B------:R-:W-:Y:S02]  /*9320*/  F2FP.PACK_AB R6, R6, R152 ;  /* 0x000000980606723e */ /* 0x000fe400000000ff */
[----:B------:R-:W-:Y:S02]  /*9330*/  F2FP.PACK_AB R36, R37, R36 ;  /* 0x000000242524723e */ /* 0x000fe400000000ff */
[----:B------:R-:W-:Y:S02]  /*9340*/  F2FP.PACK_AB R38, R39, R38 ;  /* 0x000000262726723e */ /* 0x000fe400000000ff */
[----:B------:R-:W-:-:S02]  /*9350*/  F2FP.PACK_AB R48, R49, R48 ;  /* 0x000000303130723e */ /* 0x000fc400000000ff */
[----:B------:R-:W-:Y:S02]  /*9360*/  F2FP.PACK_AB R50, R51, R50 ;  /* 0x000000323332723e */ /* 0x000fe400000000ff */
[----:B------:R-:W-:Y:S02]  /*9370*/  F2FP.PACK_AB R40, R41, R40 ;  /* 0x000000282928723e */ /* 0x000fe400000000ff */
        /* <DEDUP_REMOVED lines=24> */
[----:B------:R-:W-:Y:S01]  /*9500*/  F2FP.PACK_AB R90, R91, R90 ;  /* 0x0000005a5b5a723e */ /* 0x000fe200000000ff */
[----:B------:R-:W-:Y:S01]  /*9510*/  UISETP.NE.AND UP0, UPT, UR26, -0x1, UPT ;  /* 0xffffffff1a00788c */ /* 0x000fe2000bf05270 */
[----:B------:R-:W-:Y:S01]  /*9520*/  F2FP.PACK_AB R5, R5, R154 ;  /* 0x0000009a0505723e */ /* 0x000fe200000000ff */
[----:B------:R-:W-:Y:S01]  /*9530*/  ULDC.64 UR8, c[0x0][0x3a0] ;  /* 0x0000e80000087ab9 */ /* 0x000fe20000000a00 */
[----:B------:R-:W-:Y:S02]  /*9540*/  F2FP.PACK_AB R2, R2, R156 ;  /* 0x0000009c0202723e */ /* 0x000fe400000000ff */
[----:B------:R-:W-:-:S02]  /*9550*/  F2FP.PACK_AB R0, R0, R158 ;  /* 0x0000009e0000723e */ /* 0x000fc400000000ff */
[----:B------:R-:W-:Y:S02]  /*9560*/  F2FP.PACK_AB R92, R93, R92 ;  /* 0x0000005c5d5c723e */ /* 0x000fe400000000ff */
[----:B------:R-:W-:Y:S02]  /*9570*/  F2FP.PACK_AB R94, R95, R94 ;  /* 0x0000005e5f5e723e */ /* 0x000fe400000000ff */
[----:B------:R-:W-:Y:S01]  /*9580*/  PLOP3.LUT P0, PT, PT, PT, UP0, 0x80, 0x0 ;  /* 0x000000000000781c */ /* 0x000fe20003f0f008 */
[----:B------:R-:W-:-:S04]  /*9590*/  @UP0 UIADD3 UR6, UR21, UR26, URZ ;  /* 0x0000001a15060290 */ /* 0x000fc8000fffe03f */
[----:B------:R-:W-:Y:S01]  /*95a0*/  @UP0 UIMAD.WIDE.U32 UR4, UR6, UR8, URZ ;  /* 0x00000008060402a5 */ /* 0x000fe2000f8e003f */
[----:B--2---:R1:W-:Y:S04]  /*95b0*/  STS [R179], R32 ;  /* 0x00000020b3007388 */ /* 0x0043e80000000800 */
[----:B------:R1:W-:Y:S04]  /*95c0*/  STS [R179+0x400], R31 ;  /* 0x0004001fb3007388 */ /* 0x0003e80000000800 */
[----:B---3--:R1:W-:Y:S04]  /*95d0*/  STS [R178], R28 ;  /* 0x0000001cb2007388 */ /* 0x0083e80000000800 */
[----:B----4-:R1:W-:Y:S04]  /*95e0*/  STS [R181], R27 ;  /* 0x0000001bb5007388 */ /* 0x0103e80000000800 */
[----:B------:R1:W-:Y:S04]  /*95f0*/  STS [R179+0x2000], R30 ;  /* 0x0020001eb3007388 */ /* 0x0003e80000000800 */
[----:B------:R1:W-:Y:S04]  /*9600*/  STS [R179+0x2400], R29 ;  /* 0x0024001db3007388 */ /* 0x0003e80000000800 */
[----:B------:R1:W-:Y:S04]  /*9610*/  STS [R178+0x2000], R26 ;  /* 0x0020001ab2007388 */ /* 0x0003e80000000800 */
[----:B------:R1:W-:Y:S04]  /*9620*/  STS [R178+0x2400], R25 ;  /* 0x00240019b2007388 */ /* 0x0003e80000000800 */
[----:B------:R1:W-:Y:S04]  /*9630*/  STS [R177], R24 ;  /* 0x00000018b1007388 */ /* 0x0003e80000000800 */
[----:B------:R1:W-:Y:S04]  /*9640*/  STS [R177+0x400], R23 ;  /* 0x00040017b1007388 */ /* 0x0003e80000000800 */
[----:B------:R1:W-:Y:S04]  /*9650*/  STS [R176], R20 ;  /* 0x00000014b0007388 */ /* 0x0003e80000000800 */
[----:B------:R1:W-:Y:S04]  /*9660*/  STS [R180], R19 ;  /* 0x00000013b4007388 */ /* 0x0003e80000000800 */
        /* <DEDUP_REMOVED lines=51> */
[----:B------:R1:W-:Y:S01]  /*99a0*/  STS [R176+0xe400], R94 ;  /* 0x00e4005eb0007388 */ /* 0x0003e20000000800 */
[----:B------:R-:W-:-:S02]  /*99b0*/  @UP0 UIMAD UR14, UR6, UR9, UR5 ;  /* 0x00000009060e02a4 */ /* 0x000fc4000f8e0205 */
        /* <DEDUP_REMOVED lines=14> */
.L_x_189:
        /* <DEDUP_REMOVED lines=18> */
.L_x_190:
[----:B------:R-:W-:Y:S01]  /*9bc0*/  BAR.SYNC.DEFER_BLOCKING 0x0 ;  /* 0x0000000000007b1d */ /* 0x000fe20000010000 */
[----:B-1----:R-:W-:Y:S01]  /*9bd0*/  IMAD.SHL.U32 R4, R249, 0x2, RZ ;  /* 0x00000002f9047824 */ /* 0x002fe200078e00ff */
[----:B------:R-:W-:Y:S01]  /*9be0*/  USHF.L.U32 UR5, UR20, 0x7, URZ ;  /* 0x0000000714057899 */ /* 0x000fe2000800063f */
[--C-:B------:R-:W-:Y:S01]  /*9bf0*/  SHF.R.S32.HI R9, RZ, 0x1f, R234.reuse ;  /* 0x0000001fff097819 */ /* 0x100fe200000114ea */
[----:B------:R-:W-:Y:S02]  /*9c00*/  IMAD.MOV.U32 R8, RZ, RZ, R234 ;  /* 0x000000ffff087224 */ /* 0x000fe400078e00ea */
[----:B------:R-:W1:Y:S01]  /*9c10*/  S2R R6, SR_TID.X ;  /* 0x0000000000067919 */ /* 0x000e620000002100 */
[----:B------:R-:W-:Y:S01]  /*9c20*/  USHF.R.S32.HI UR8, URZ, 0x1f, UR5 ;  /* 0x0000001f3f087899 */ /* 0x000fe20008011405 */
[----:B------:R-:W-:Y:S01]  /*9c30*/  IMAD.U32 R11, RZ, RZ, UR5 ;  /* 0x00000005ff0b7e24 */ /* 0x000fe2000f8e00ff */
[----:B------:R-:W-:Y:S01]  /*9c40*/  ULDC.64 UR6, c[0x0][0x3a0] ;  /* 0x0000e80000067ab9 */ /* 0x000fe20000000a00 */
[----:B------:R-:W-:Y:S01]  /*9c50*/  BSSY B0, `(.L_x_191) ;  /* 0x0000030000007945 */ /* 0x000fe20003800000 */
[----:B------:R-:W-:Y:S01]  /*9c60*/  UIMAD UR4, UR8, UR6, URZ ;  /* 0x00000006080472a4 */ /* 0x000fe2000f8e023f */
[----:B------:R-:W-:-:S03]  /*9c70*/  IMAD.WIDE.U32 R2, R11, c[0x0][0x3a0], R8 ;  /* 0x0000e8000b027a25 */ /* 0x000fc600078e0008 */
[----:B------:R-:W-:Y:S02]  /*9c80*/  UIMAD UR4, UR5, UR7, UR4 ;  /* 0x00000007050472a4 */ /* 0x000fe4000f8e0204 */
[----:B------:R-:W-:Y:S01]  /*9c90*/  IADD3 R2, P0, R2, UR11, RZ ;  /* 0x0000000b02027c10 */ /* 0x000fe2000ff1e0ff */
[----:B------:R-:W-:Y:S02]  /*9ca0*/  ULDC.64 UR6, c[0x0][0x3b8] ;  /* 0x0000ee0000067ab9 */ /* 0x000fe40000000a00 */
[----:B------:R-:W-:Y:S01]  /*9cb0*/  UIMAD UR6, UR58, UR6, URZ ;  /* 0x000000063a0672a4 */ /* 0x000fe2000f8e023f */
[----:B------:R-:W-:Y:S01]  /*9cc0*/  IMAD.U32 R5, RZ, RZ, UR4 ;  /* 0x00000004ff057e24 */ /* 0x000fe2000f8e00ff */
[----:B------:R-:W-:Y:S01]  /*9cd0*/  UIMAD UR4, UR20, -0x80, UR17 ;  /* 0xffffff80140478a4 */ /* 0x000fe2000f8e0211 */
[----:B------:R2:W3:Y:S01]  /*9ce0*/  LDS.128 R24, [R4+0xd000] ;  /* 0x00d0000004187984 */ /* 0x0004e20000000c00 */
[----:B------:R-:W-:Y:S02]  /*9cf0*/  UIMAD UR6, UR35, UR7, UR6 ;  /* 0x00000007230672a4 */ /* 0x000fe4000f8e0206 */
[----:B------:R-:W-:Y:S01]  /*9d00*/  IADD3.X R3, R3, UR14, R5, P0, !PT ;  /* 0x0000000e03037c10 */ /* 0x000fe200087fe405 */
[----:B------:R-:W-:Y:S01]  /*9d10*/  IMAD.U32 R5, RZ, RZ, UR35 ;  /* 0x00000023ff057e24 */ /* 0x000fe2000f8e00ff */
[----:B------:R2:W4:Y:S01]  /*9d20*/  LDS.128 R32, [R4+0xe000] ;  /* 0x00e0000004207984 */ /* 0x0005220000000c00 */
[----:B-1----:R-:W-:-:S02]  /*9d30*/  SHF.R.S32.HI R0, RZ, 0x1f, R6 ;  /* 0x0000001fff007819 */ /* 0x002fc40000011406 */
[----:B------:R-:W-:Y:S01]  /*9d40*/  IMAD.WIDE.U32 R2, R5, c[0x0][0x3b8], R2 ;  /* 0x0000ee0005027a25 */ /* 0x000fe200078e0002 */
[----:B------:R2:W1:Y:S01]  /*9d50*/  LDS.128 R40, [R4+0xf000] ;  /* 0x00f0000004287984 */ /* 0x0004620000000c00 */
[----:B------:R-:W-:-:S03]  /*9d60*/  LEA.HI R0, R0, R6, RZ, 0x3 ;  /* 0x0000000600007211 */ /* 0x000fc600078f18ff */
[----:B------:R2:W1:Y:S01]  /*9d70*/  LDS.128 R20, [R4+0x11000] ;  /* 0x0110000004147984 */ /* 0x0004620000000c00 */
[----:B------:R-:W-:Y:S02]  /*9d80*/  IADD3 R10, R3, UR6, RZ ;  /* 0x00000006030a7c10 */ /* 0x000fe4000fffe0ff */
[----:B------:R-:W-:Y:S01]  /*9d90*/  SHF.R.S32.HI R0, RZ, 0x3, R0 ;  /* 0x00000003ff007819 */ /* 0x000fe20000011400 */
[----:B------:R2:W1:Y:S03]  /*9da0*/  LDS.128 R28, [R4+0x12000] ;  /* 0x01200000041c7984 */ /* 0x0004660000000c00 */
[----:B------:R-:W-:Y:S01]  /*9db0*/  ISETP.GE.AND P5, PT, R0, UR4, PT ;  /* 0x0000000400007c0c */ /* 0x000fe2000bfa6270 */
[----:B------:R2:W1:Y:S01]  /*9dc0*/  LDS.128 R36, [R4+0x13000] ;  /* 0x0130000004247984 */ /* 0x0004620000000c00 */
[----:B------:R-:W-:-:S03]  /*9dd0*/  SHF.R.S32.HI R77, RZ, 0x1f, R0 ;  /* 0x0000001fff4d7819 */ /* 0x000fc60000011400 */
[----:B------:R2:W1:Y:S04]  /*9de0*/  LDS.128 R48, [R4+0x14000] ;  /* 0x0140000004307984 */ /* 0x0004680000000c00 */
[----:B------:R2:W1:Y:S04]  /*9df0*/  LDS.128 R56, [R4+0x15000] ;  /* 0x0150000004387984 */ /* 0x0004680000000c00 */
[----:B------:R2:W1:Y:S04]  /*9e00*/  LDS.128 R64, [R4+0x16000] ;  /* 0x0160000004407984 */ /* 0x0004680000000c00 */
[----:B------:R2:W1:Y:S04]  /*9e10*/  LDS.128 R72, [R4+0x17000] ;  /* 0x0170000004487984 */ /* 0x0004680000000c00 */
[----:B------:R2:W1:Y:S04]  /*9e20*/  LDS.128 R44, [R4+0x18000] ;  /* 0x01800000042c7984 */ /* 0x0004680000000c00 */
[----:B------:R2:W1:Y:S04]  /*9e30*/  LDS.128 R52, [R4+0x19000] ;  /* 0x0190000004347984 */ /* 0x0004680000000c00 */
[----:B------:R2:W1:Y:S04]  /*9e40*/  LDS.128 R60, [R4+0x1a000] ;  /* 0x01a00000043c7984 */ /* 0x0004680000000c00 */
[----:B------:R2:W1:Y:S01]  /*9e50*/  LDS.128 R68, [R4+0x1b000] ;  /* 0x01b0000004447984 */ /* 0x0004620000000c00 */
[----:B------:R-:W-:Y:S05]  /*9e60*/  @P5 BRA `(.L_x_192) ;  /* 0x000000e000005947 */ /* 0x000fea0003800000 */
[----:B---34-:R-:W-:Y:S01]  /*9e70*/  ISETP.GE.AND P1, PT, R234, c[0x0][0x220], PT ;  /* 0x00008800ea007a0c */ /* 0x018fe20003f26270 */
[----:B------:R-:W-:Y:S01]  /*9e80*/  LDS.128 R12, [R4+0x10000] ;  /* 0x01000000040c7984 */ /* 0x000fe20000000c00 */
[----:B------:R-:W-:Y:S01]  /*9e90*/  MOV R5, R10 ;  /* 0x0000000a00057202 */ /* 0x000fe20000000f00 */
[----:B------:R-:W-:Y:S01]  /*9ea0*/  IMAD R76, R77, c[0x0][0x3a0], RZ ;  /* 0x0000e8004d4c7a24 */ /* 0x000fe200078e02ff */
[----:B------:R-:W-:-:S09]  /*9eb0*/  ISETP.GE.AND P0, PT, R240, c[0x0][0x220], PT ;  /* 0x00008800f0007a0c */ /* 0x000fd20003f06270 */
[----:B------:R3:W4:Y:S02]  /*9ec0*/  @!P1 LDS.128 R16, [R4+0xc000] ;  /* 0x00c0000004109984 */ /* 0x0007240000000c00 */
[----:B--23--:R-:W-:-:S04]  /*9ed0*/  IMAD.MOV.U32 R4, RZ, RZ, R2 ;  /* 0x000000ffff047224 */ /* 0x00cfc800078e0002 */
[----:B------:R-:W-:-:S04]  /*9ee0*/  IMAD.WIDE.U32 R6, R0, c[0x0][0x3a0], R4 ;  /* 0x0000e80000067a25 */ /* 0x000fc800078e0004 */
[----:B------:R-:W-:-:S04]  /*9ef0*/  IMAD R4, R0, c[0x0][0x3a4], R76 ;  /* 0x0000e90000047a24 */ /* 0x000fc800078e024c */
[----:B------:R-:W-:Y:S01]  /*9f00*/  IMAD.IADD R5, R4, 0x1, R7 ;  /* 0x0000000104057824 */ /* 0x000fe200078e0207 */
[----:B------:R-:W-:-:S04]  /*9f10*/  LEA R4, P2, R6, c[0x0][0x340], 0x1 ;  /* 0x0000d00006047a11 */ /* 0x000fc800078408ff */
[----:B------:R-:W-:-:S05]  /*9f20*/  LEA.HI.X R5, R6, c[0x0][0x344], R5, 0x1, P2 ;  /* 0x0000d10006057a11 */ /* 0x000fca00010f0c05 */
[----:B----4-:R2:W-:Y:S04]  /*9f30*/  @!P1 STG.E.128 [R4.64], R16 ;  /* 0x0000001004009986 */ /* 0x0105e8000c101d0c */
[----:B------:R2:W-:Y:S02]  /*9f40*/  @!P0 STG.E.128 [R4.64+0x80], R12 ;  /* 0x0000800c04008986 */ /* 0x0005e4000c101d0c */
.L_x_192:
[----:B---34-:R-:W-:Y:S05]  /*9f50*/  BSYNC B0 ;  /* 0x0000000000007941 */ /* 0x018fea0003800000 */
.L_x_191:
[----:B--2---:R-:W-:Y:S01]  /*9f60*/  IADD3 R4, R0, 0x20, RZ ;  /* 0x0000002000047810 */ /* 0x004fe20007ffe0ff */
[----:B------:R-:W-:Y:S03]  /*9f70*/  BSSY B0, `(.L_x_193) ;  /* 0x0000011000007945 */ /* 0x000fe60003800000 */
[----:B------:R-:W-:-:S13]  /*9f80*/  ISETP.GE.AND P4, PT, R4, UR4, PT ;  /* 0x0000000404007c0c */ /* 0x000fda000bf86270 */
[----:B------:R-:W-:Y:S05]  /*9f90*/  @P4 BRA `(.L_x_194) ;  /* 0x000000e000004947 */ /* 0x000fea0003800000 */
[----:B------:R-:W-:Y:S01]  /*9fa0*/  IADD3 R4, P0, R0, 0x20, RZ ;  /* 0x0000002000047810 */ /* 0x000fe20007f1e0ff */
[----:B------:R-:W-:Y:S01]  /*9fb0*/  IMAD.MOV.U32 R6, RZ, RZ, R2 ;  /* 0x000000ffff067224 */ /* 0x000fe200078e0002 */
[----:B------:R-:W-:Y:S02]  /*9fc0*/  MOV R7, R10 ;  /* 0x0000000a00077202 */ /* 0x000fe40000000f00 */
[----:B------:R-:W-:Y:S01]  /*9fd0*/  ISETP.GE.AND P1, PT, R234, c[0x0][0x220], PT ;  /* 0x00008800ea007a0c */ /* 0x000fe20003f26270 */
        /* <DEDUP_REMOVED lines=8> */
[----:B------:R2:W-:Y:S04]  /*a060*/  @!P1 STG.E.128 [R4.64], R24 ;  /* 0x0000001804009986 */ /* 0x0005e8000c101d0c */
[----:B-1----:R2:W-:Y:S02]  /*a070*/  @!P0 STG.E.128 [R4.64+0x80], R20 ;  /* 0x0000801404008986 */ /* 0x0025e4000c101d0c */
.L_x_194:
[----:B------:R-:W-:Y:S05]  /*a080*/  BSYNC B0 ;  /* 0x0000000000007941 */ /* 0x000fea0003800000 */
.L_x_193:
        /* <DEDUP_REMOVED lines=18> */
.L_x_196:
[----:B------:R-:W-:Y:S05]  /*a1b0*/  BSYNC B0 ;  /* 0x0000000000007941 */ /* 0x000fea0003800000 */
.L_x_195:
[----:B--2---:R-:W-:Y:S01]  /*a1c0*/  IADD3 R4, R0, 0x60, RZ ;  /* 0x0000006000047810 */ /* 0x004fe20007ffe0ff */
[----:B------:R-:W-:Y:S03]  /*a1d0*/  BSSY B0, `(.L_x_197) ;  /* 0x0000011000007945 */ /* 0x000fe60003800000 */
[----:B------:R-:W-:-:S13]  /*a1e0*/  ISETP.GE.AND P2, PT, R4, UR4, PT ;  /* 0x0000000404007c0c */ /* 0x000fda000bf46270 */
        /* <DEDUP_REMOVED lines=13> */
[----:B-1----:R1:W-:Y:S04]  /*a2c0*/  @!P1 STG.E.128 [R2.64], R40 ;  /* 0x0000002802009986 */ /* 0x0023e8000c101d0c */
[----:B------:R1:W-:Y:S02]  /*a2d0*/  @!P0 STG.E.128 [R2.64+0x80], R36 ;  /* 0x0000802402008986 */ /* 0x0003e4000c101d0c */
.L_x_198:
[----:B------:R-:W-:Y:S05]  /*a2e0*/  BSYNC B0 ;  /* 0x0000000000007941 */ /* 0x000fea0003800000 */
.L_x_197:
        /* <DEDUP_REMOVED lines=25> */
[----:B------:R1:W-:Y:S04]  /*a480*/  @!P1 STG.E.128 [R4.64], R48 ;  /* 0x0000003004009986 */ /* 0x0003e8000c101d0c */
[----:B------:R1:W-:Y:S02]  /*a490*/  @!P0 STG.E.128 [R4.64+0x80], R44 ;  /* 0x0000802c04008986 */ /* 0x0003e4000c101d0c */
.L_x_200:
[----:B------:R-:W-:Y:S05]  /*a4a0*/  BSYNC B0 ;  /* 0x0000000000007941 */ /* 0x000fea0003800000 */
.L_x_199:
[----:B------:R-:W-:Y:S01]  /*a4b0*/  BSSY B0, `(.L_x_201) ;  /* 0x0000010000007945 */ /* 0x000fe20003800000 */
[----:B------:R-:W-:Y:S05]  /*a4c0*/  @P4 BRA `(.L_x_202) ;  /* 0x000000e000004947 */ /* 0x000fea0003800000 */
[----:B-1----:R-:W-:Y:S01]  /*a4d0*/  IADD3 R4, P0, R0, 0x20, RZ ;  /* 0x0000002000047810 */ /* 0x002fe20007f1e0ff */
        /* <DEDUP_REMOVED lines=12> */
[----:B------:R1:W-:Y:S02]  /*a5a0*/  @!P0 STG.E.128 [R4.64+0x80], R52 ;  /* 0x0000803404008986 */ /* 0x0003e4000c101d0c */
.L_x_202:
[----:B------:R-:W-:Y:S05]  /*a5b0*/  BSYNC B0 ;  /* 0x0000000000007941 */ /* 0x000fea0003800000 */
.L_x_201:
        /* <DEDUP_REMOVED lines=16> */
.L_x_204:
[----:B------:R-:W-:Y:S05]  /*a6c0*/  BSYNC B0 ;  /* 0x0000000000007941 */ /* 0x000fea0003800000 */
.L_x_203:
        /* <DEDUP_REMOVED lines=14> */
.L_x_159:
[----:B------:R-:W-:Y:S05]  /*a7b0*/  BSYNC B1 ;  /* 0x0000000000017941 */ /* 0x000fea0003800000 */
.L_x_137:
[----:B------:R-:W-:Y:S02]  /*a7c0*/  ULDC UR5, c[0x0][0x218] ;  /* 0x0000860000057ab9 */ /* 0x000fe40000000800 */
[----:B------:R-:W-:-:S04]  /*a7d0*/  UIADD3 UR5, UR5, 0x7f, URZ ;  /* 0x0000007f05057890 */ /* 0x000fc8000fffe03f */
[----:B------:R-:W-:-:S04]  /*a7e0*/  USHF.R.S32.HI UR4, URZ, 0x1f, UR5 ;  /* 0x0000001f3f047899 */ /* 0x000fc80008011405 */
[----:B------:R-:W-:-:S03]  /*a7f0*/  ULEA.HI UR4, UR4, UR5, URZ, 0x7 ;  /* 0x0000000504047291 */ /* 0x000fc6000f8f383f */
[----:B------:R-:W-:Y:S02]  /*a800*/  ULDC UR5, c[0x0][0xc] ;  /* 0x0000030000057ab9 */ /* 0x000fe40000000800 */
[----:B------:R-:W-:Y:S02]  /*a810*/  UIADD3 UR20, UR20, UR5, URZ ;  /* 0x0000000514147290 */ /* 0x000fe4000fffe03f */
[----:B------:R-:W-:-:S04]  /*a820*/  USHF.R.S32.HI UR4, URZ, 0x7, UR4 ;  /* 0x000000073f047899 */ /* 0x000fc80008011404 */
[----:B------:R-:W-:-:S06]  /*a830*/  UISETP.GE.AND UP0, UPT, UR20, UR4, UPT ;  /* 0x000000041400728c */ /* 0x000fcc000bf06270 */
[----:B------:R-:W-:-:S13]  /*a840*/  PLOP3.LUT P0, PT, PT, PT, UP0, 0x80, 0x0 ;  /* 0x000000000000781c */ /* 0x000fda0003f0f008 */
[----:B------:R-:W-:Y:S01]  /*a850*/  @P0 CALL.REL.NOINC `(.L_x_205) ;  /* 0x0000001000000944 */ /* 0x000fe20003c00000 */
[----:B------:R-:W-:Y:S05]  /*a860*/  BRA `(.L_x_206) ;  /* 0xffff640000007947 */ /* 0x000fea000383ffff */
.L_x_205:
[----:B------:R-:W-:Y:S05]  /*a870*/  EXIT ;  /* 0x000000000000794d */ /* 0x000fea0003800000 */
.L_x_207:
        /* <DEDUP_REMOVED lines=16> */
.L_x_1066:


//--------------------- .text._ZN5flash44flash_bwd_dq_dk_dv_loop_seqk_parallel_kernelI23Flash_bwd_kernel_traitsILi128ELi64ELi128ELi8ELi2ELi4ELi2ELb0ELb0EN7cutlass6half_tE19Flash_kernel_traitsILi128ELi64ELi128ELi8ES3_EELb0ELb1ELb0ELb0ELb1ELb1ELb0EEEvNS_16Flash_bwd_paramsE --------------------------
	.section	.text._ZN5flash44flash_bwd_dq_dk_dv_loop_seqk_parallel_kernelI23Flash_bwd_kernel_traitsILi128ELi64ELi128ELi8ELi2ELi4ELi2ELb0ELb0EN7cutlass6half_tE19Flash_kernel_traitsILi128ELi64ELi128ELi8ES3_EELb0ELb1ELb0ELb0ELb1ELb1ELb0EEEvNS_16Flash_bwd_paramsE,"ax",@progbits
	.sectioninfo	@"SHI_REGISTERS=255"
	.align	128
        .global         _ZN5flash44flash_bwd_dq_dk_dv_loop_seqk_parallel_kernelI23Flash_bwd_kernel_traitsILi128ELi64ELi128ELi8ELi2ELi4ELi2ELb0ELb0EN7cutlass6half_tE19Flash_kernel_traitsILi128ELi64ELi128ELi8ES3_EELb0ELb1ELb0ELb0ELb1ELb1ELb0EEEvNS_16Flash_bwd_paramsE
        .type           _ZN5flash44flash_bwd_dq_dk_dv_loop_seqk_parallel_kernelI23Flash_bwd_kernel_traitsILi128ELi64ELi128ELi8ELi2ELi4ELi2ELb0ELb0EN7cutlass6half_tE19Flash_kernel_traitsILi128ELi64ELi128ELi8ES3_EELb0ELb1ELb0ELb0ELb1ELb1ELb0EEEvNS_16Flash_bwd_paramsE,@function
        .size           _ZN5flash44flash_bwd_dq_dk_dv_loop_seqk_parallel_kernelI23Flash_bwd_kernel_traitsILi128ELi64ELi128ELi8ELi2ELi4ELi2ELb0ELb0EN7cutlass6half_tE19Flash_kernel_traitsILi128ELi64ELi128ELi8ES3_EELb0ELb1ELb0ELb0ELb1ELb1ELb0EEEvNS_16Flash_bwd_paramsE,(.L_x_1067 - _ZN5flash44flash_bwd_dq_dk_dv_loop_seqk_parallel_kernelI23Flash_bwd_kernel_traitsILi128ELi64ELi128ELi8ELi2ELi4ELi2ELb0ELb0EN7cutlass6half_tE19Flash_kernel_traitsILi128ELi64ELi128ELi8ES3_EELb0ELb1ELb0ELb0ELb1ELb1ELb0EEEvNS_16Flash_bwd_paramsE)
        .other          _ZN5flash44flash_bwd_dq_dk_dv_loop_seqk_parallel_kernelI23Flash_bwd_kernel_traitsILi128ELi64ELi128ELi8ELi2ELi4ELi2ELb0ELb0EN7cutlass6half_tE19Flash_kernel_traitsILi128ELi64ELi128ELi8ES3_EELb0ELb1ELb0ELb0ELb1ELb1ELb0EEEvNS_16Flash_bwd_paramsE,@"STO_CUDA_ENTRY STV_DEFAULT"
_ZN5flash44flash_bwd_dq_dk_dv_loop_seqk_parallel_kernelI23Flash_bwd_kernel_traitsILi128ELi64ELi128ELi8ELi2ELi4ELi2ELb0ELb0EN7cutlass6half_tE19Flash_kernel_traitsILi128ELi64ELi128ELi8ES3_EELb0ELb1ELb0ELb0ELb1ELb1ELb0EEEvNS_16Flash_bwd_paramsE:
.text._ZN5flash44flash_bwd_dq_dk_dv_loop_seqk_parallel_kernelI23Flash_bwd_kernel_traitsILi128ELi64ELi128ELi8ELi2ELi4ELi2ELb0ELb0EN7cutlass6half_tE19Flash_kernel_traitsILi128ELi64ELi128ELi8ES3_EELb0ELb1ELb0ELb0ELb1ELb1ELb0EEEvNS_16Flash_bwd_paramsE:
        /* <DEDUP_REMOVED lines=12> */
[----:B------:R-:W-:Y:S01]  /*00c0*/  IMAD.MOV.U32 R221, RZ, RZ, -0x10 ;  /* 0xfffffff0ffdd7424 */ /* 0x000fe200078e00ff */
[----:B------:R-:W-:Y:S02]  /*00d0*/  ULDC UR34, c[0x0][0x22c] ;  /* 0x00008b0000227ab9 */ /* 0x000fe40000000800 */
[----:B------:R-:W-:Y:S02]  /*00e0*/  ULDC UR23, c[0x0][0x1c0] ;  /* 0x0000700000177ab9 */ /* 0x000fe40000000800 */
[----:B------:R-:W-:Y:S02]  /*00f0*/  UIMAD UR26, UR34, UR23, URZ ;  /* 0x00000017221a72a4 */ /* 0x000fe4000f8e023f */
[----:B------:R-:W-:Y:S02]  /*0100*/  UMOV UR4, 0x80 ;  /* 0x0000008000047882 */ /* 0x000fe40000000000 */
[----:B------:R-:W-:-:S02]  /*0110*/  ULDC UR5, c[0x0][0x210] ;  /* 0x0000840000057ab9 */ /* 0x000fc40000000800 */
[----:B------:R-:W-:Y:S02]  /*0120*/  ULDC UR28, c[0x0][0x234] ;  /* 0x00008d00001c7ab9 */ /* 0x000fe40000000800 */
[----:B------:R-:W-:Y:S02]  /*0130*/  ULDC UR27, c[0x0][0x224] ;  /* 0x00008900001b7ab9 */ /* 0x000fe40000000800 */
[----:B------:R-:W-:Y:S02]  /*0140*/  UIMAD UR28, UR4, UR5, UR28 ;  /* 0x00000005041c72a4 */ /* 0x000fe4000f8e021c */
[----:B------:R-:W-:Y:S02]  /*0150*/  UIADD3 UR27, UR4, UR27, URZ ;  /* 0x0000001b041b7290 */ /* 0x000fe4000fffe03f */
[----:B------:R-:W-:Y:S02]  /*0160*/  USHF.R.S32.HI UR4, URZ, 0x1f, UR34 ;  /* 0x0000001f3f047899 */ /* 0x000fe40008011422 */
[----:B------:R-:W-:Y:S01]  /*0170*/  USHF.L.U32 UR25, UR26, 0x6, URZ ;  /* 0x000000061a197899 */ /* 0x000fe2000800063f */
[----:B-1----:R-:W-:Y:S01]  /*0180*/  SHF.R.S32.HI R14, RZ, 0x1f, R15 ;  /* 0x0000001fff0e7819 */ /* 0x002fe2000001140f */
[----:B------:R-:W-:-:S02]  /*0190*/  UIMAD.WIDE.U32 UR34, UR34, UR23, URZ ;  /* 0x00000017222272a5 */ /* 0x000fc4000f8e003f */
[----:B------:R-:W-:Y:S01]  /*01a0*/  ULDC.64 UR36, c[0x0][0x118] ;  /* 0x0000460000247ab9 */ /* 0x000fe20000000a00 */
[CC--:B------:R-:W-:Y:S01]  /*01b0*/  LEA.HI R5, R14.reuse, R15.reuse, RZ, 0x5 ;  /* 0x0000000f0e057211 */ /* 0x0c0fe200078f28ff */
[----:B------:R-:W-:Y:S01]  /*01c0*/  ULDC UR18, c[0x0][0x1c0] ;  /* 0x0000700000127ab9 */ /* 0x000fe20000000800 */
[CC--:B------:R-:W-:Y:S01]  /*01d0*/  LEA.HI R8, R14.reuse, R15.reuse, RZ, 0x4 ;  /* 0x0000000f0e087211 */ /* 0x0c0fe200078f20ff */
[----:B------:R-:W-:Y:S01]  /*01e0*/  ULDC UR17, c[0x0][0x224] ;  /* 0x0000890000117ab9 */ /* 0x000fe20000000800 */
[--C-:B------:R-:W-:Y:S01]  /*01f0*/  SHF.R.S32.HI R6, RZ, 0x5, R5.reuse ;  /* 0x00000005ff067819 */ /* 0x100fe20000011405 */
[----:B------:R-:W-:Y:S01]  /*0200*/  UMOV UR20, 0x4 ;  /* 0x0000000400147882 */ /* 0x000fe20000000000 */
[----:B------:R-:W-:Y:S01]  /*0210*/  SHF.R.S32.HI R0, RZ, 0x1f, R5 ;  /* 0x0000001fff007819 */ /* 0x000fe20000011405 */
[----:B------:R-:W-:Y:S01]  /*0220*/  ULDC.64 UR32, c[0x0][0x200] ;  /* 0x0000800000207ab9 */ /* 0x000fe20000000a00 */
[----:B------:R-:W-:Y:S01]  /*0230*/  LEA.HI R18, R14, R15, RZ, 0x2 ;  /* 0x0000000f0e127211 */ /* 0x000fe200078f10ff */
[----:B------:R-:W-:Y:S01]  /*0240*/  ULDC.64 UR30, c[0x0][0x3c8] ;  /* 0x0000f200001e7ab9 */ /* 0x000fe20000000a00 */
[-C--:B------:R-:W-:Y:S01]  /*0250*/  LEA.HI R0, R0, R6.reuse, RZ, 0x2 ;  /* 0x0000000600007211 */ /* 0x080fe200078f10ff */
[----:B------:R-:W-:Y:S01]  /*0260*/  ULDC UR16, c[0x0][0x224] ;  /* 0x0000890000107ab9 */ /* 0x000fe20000000800 */
[----:B------:R-:W-:Y:S01]  /*0270*/  SHF.R.S32.HI R7, RZ, 0x4, R8 ;  /* 0x00000004ff077819 */ /* 0x000fe20000011408 */
[----:B------:R-:W-:Y:S01]  /*0280*/  ULDC UR15, c[0x0][0x22c] ;  /* 0x00008b00000f7ab9 */ /* 0x000fe20000000800 */
[----:B------:R-:W-:Y:S01]  /*0290*/  LEA.HI R4, R5, R6, RZ, 0x1 ;  /* 0x0000000605047211 */ /* 0x000fe200078f08ff */
[----:B------:R-:W-:Y:S01]  /*02a0*/  ULDC UR14, c[0x0][0x214] ;  /* 0x00008500000e7ab9 */ /* 0x000fe20000000800 */
[--C-:B------:R-:W-:Y:S01]  /*02b0*/  SHF.R.S32.HI R11, RZ, 0x2, R18.reuse ;  /* 0x00000002ff0b7819 */ /* 0x100fe20000011412 */
[----:B------:R-:W-:Y:S01]  /*02c0*/  ULDC UR13, c[0x0][0x2e8] ;  /* 0x0000ba00000d7ab9 */ /* 0x000fe20000000800 */
[----:B------:R-:W-:Y:S01]  /*02d0*/  SHF.R.S32.HI R2, RZ, 0x1f, R18 ;  /* 0x0000001fff027819 */ /* 0x000fe20000011412 */
[----:B------:R-:W-:Y:S01]  /*02e0*/  UMOV UR22, 0x6 ;  /* 0x0000000600167882 */ /* 0x000fe20000000000 */
[----:B------:R-:W-:Y:S01]  /*02f0*/  LOP3.LUT R0, R0, 0xfffffffc, RZ, 0xc0, !PT ;  /* 0xfffffffc00007812 */ /* 0x000fe200078ec0ff */
[----:B------:R-:W-:Y:S01]  /*0300*/  ULDC UR12, c[0x0][0x214] ;  /* 0x00008500000c7ab9 */ /* 0x000fe20000000800 */
[----:B------:R-:W-:Y:S01]  /*0310*/  LEA.HI R3, R8, R7, RZ, 0x1 ;  /* 0x0000000708037211 */ /* 0x000fe200078f08ff */
[----:B------:R-:W-:Y:S01]  /*0320*/  UMOV UR21, 0xffffc000 ;  /* 0xffffc00000157882 */ /* 0x000fe20000000000 */
[----:B------:R-:W-:Y:S01]  /*0330*/  LOP3.LUT R4, R4, 0xfffffffe, RZ, 0xc0, !PT ;  /* 0xfffffffe04047812 */ /* 0x000fe200078ec0ff */
[----:B------:R-:W-:Y:S01]  /*0340*/  IMAD.IADD R10, R6, 0x1, -R0 ;  /* 0x00000001060a7824 */ /* 0x000fe200078e0a00 */
[----:B------:R-:W-:Y:S01]  /*0350*/  LEA.HI R2, R2, R11, RZ, 0x3 ;  /* 0x0000000b02027211 */ /* 0x000fe200078f18ff */
[----:B------:R-:W-:Y:S01]  /*0360*/  UIMAD UR23, UR4, UR23, URZ ;  /* 0x00000017041772a4 */ /* 0x000fe2000f8e023f */
[----:B------:R-:W-:Y:S01]  /*0370*/  LOP3.LUT R3, R3, 0xfffffffe, RZ, 0xc0, !PT ;  /* 0xfffffffe03037812 */ /* 0x000fe200078ec0ff */
[----:B------:R-:W-:Y:S01]  /*0380*/  IMAD.IADD R13, R6, 0x1, -R4 ;  /* 0x00000001060d7824 */ /* 0x000fe200078e0a04 */
[----:B------:R-:W-:Y:S01]  /*0390*/  LOP3.LUT R0, R2, 0xfffffff8, RZ, 0xc0, !PT ;  /* 0xfffffff802007812 */ /* 0x000fe200078ec0ff */
[----:B------:R-:W-:Y:S01]  /*03a0*/  USHF.R.S32.HI UR24, URZ, 0x1f, UR25 ;  /* 0x0000001f3f187899 */ /* 0x000fe20008011419 */
[----:B------:R-:W-:Y:S01]  /*03b0*/  LEA.HI R6, R14, R15, RZ, 0x3 ;  /* 0x0000000f0e067211 */ /* 0x000fe200078f18ff */
[----:B------:R-:W-:Y:S01]  /*03c0*/  IMAD.IADD R9, R7, 0x1, -R3 ;  /* 0x0000000107097824 */ /* 0x000fe200078e0a03 */
[----:B------:R-:W-:Y:S01]  /*03d0*/  LOP3.LUT R2, R5, 0xffffffe0, RZ, 0xc0, !PT ;  /* 0xffffffe005027812 */ /* 0x000fe200078ec0ff */
[----:B------:R-:W-:Y:S01]  /*03e0*/  IMAD.IADD R7, R11, 0x1, -R0 ;  /* 0x000000010b077824 */ /* 0x000fe200078e0a00 */
[----:B------:R-:W-:Y:S01]  /*03f0*/  SHF.R.S32.HI R3, RZ, 0x3, R6 ;  /* 0x00000003ff037819 */ /* 0x000fe20000011406 */
[----:B------:R-:W-:Y:S01]  /*0400*/  UMOV UR19, 0x6 ;  /* 0x0000000600137882 */ /* 0x000fe20000000000 */
[----:B------:R-:W-:Y:S01]  /*0410*/  LOP3.LUT R0, R6, 0xfffffff8, RZ, 0xc0, !PT ;  /* 0xfffffff806007812 */ /* 0x000fe200078ec0ff */
[----:B------:R-:W-:Y:S01]  /*0420*/  IMAD.IADD R4, R15, 0x1, -R2 ;  /* 0x000000010f047824 */ /* 0x000fe200078e0a02 */
[----:B------:R-:W-:Y:S01]  /*0430*/  LOP3.LUT R2, R8, 0xfffffff0, RZ, 0xc0, !PT ;  /* 0xfffffff008027812 */ /* 0x000fe200078ec0ff */
[----:B------:R-:W-:-:S02]  /*0440*/  IMAD.SHL.U32 R3, R3, 0x40, RZ ;  /* 0x0000004003037824 */ /* 0x000fc400078e00ff */
[C---:B------:R-:W-:Y:S01]  /*0450*/  IMAD.IADD R0, R15.reuse, 0x1, -R0 ;  /* 0x000000010f007824 */ /* 0x040fe200078e0a00 */
[----:B------:R-:W-:Y:S01]  /*0460*/  SHF.R.S32.HI R5, RZ, 0x1f, R4 ;  /* 0x0000001fff057819 */ /* 0x000fe20000011404 */
[----:B------:R-:W-:Y:S01]  /*0470*/  IMAD.IADD R2, R15, 0x1, -R2 ;  /* 0x000000010f027824 */ /* 0x000fe200078e0a02 */
[----:B------:R-:W-:Y:S01]  /*0480*/  LOP3.LUT R3, R3, 0x1c0, RZ, 0xc0, !PT ;  /* 0x000001c003037812 */ /* 0x000fe200078ec0ff */
[----:B------:R-:W-:Y:S01]  /*0490*/  IMAD.SHL.U32 R20, R0, 0x8, RZ ;  /* 0x0000000800147824 */ /* 0x000fe200078e00ff */
[----:B------:R-:W-:Y:S02]  /*04a0*/  LEA.HI R17, R5, R4, RZ, 0x2 ;  /* 0x0000000405117211 */ /* 0x000fe400078f10ff */
[----:B------:R-:W-:Y:S02]  /*04b0*/  SHF.R.S32.HI R5, RZ, 0x1f, R2 ;  /* 0x0000001fff057819 */ /* 0x000fe40000011402 */
[----:B------:R-:W-:Y:S01]  /*04c0*/  SHF.R.U32.HI R4, RZ, 0x3, R3 ;  /* 0x00000003ff047819 */ /* 0x000fe20000011603 */
[----:B------:R-:W-:Y:S01]  /*04d0*/  STL [R1+0x30], R20 ;  /* 0x0000301401007387 */ /* 0x000fe20000100800 */
[----:B------:R-:W-:-:S02]  /*04e0*/  LOP3.LUT R3, R3, 0x38, R20, 0xf8, !PT ;  /* 0x0000003803037812 */ /* 0x000fc400078ef814 */
[----:B------:R-:W-:Y:S01]  /*04f0*/  LEA.HI R11, R5, R2, RZ, 0x3 ;  /* 0x00000002050b7211 */ /* 0x000fe200078f18ff */
[----:B------:R-:W-:Y:S01]  /*0500*/  IMAD.SHL.U32 R5, R9, 0x200, RZ ;  /* 0x0000020009057824 */ /* 0x000fe200078e00ff */
[----:B------:R-:W-:Y:S02]  /*0510*/  LOP3.LUT R12, R3, R4, RZ, 0x3c, !PT ;  /* 0x00000004030c7212 */ /* 0x000fe400078e3cff */
[----:B------:R-:W-:Y:S02]  /*0520*/  LOP3.LUT R3, R11, 0xfffffff8, RZ, 0xc0, !PT ;  /* 0xfffffff80b037812 */ /* 0x000fe400078ec0ff */
[C---:B------:R-:W-:Y:S02]  /*0530*/  LOP3.LUT P4, RZ, R0.reuse, 0x2, RZ, 0xc0, !PT ;  /* 0x0000000200ff7812 */ /* 0x040fe4000788c0ff */
[C---:B------:R-:W-:Y:S01]  /*0540*/  LOP3.LUT P3, RZ, R0.reuse, 0x4, RZ, 0xc0, !PT ;  /* 0x0000000400ff7812 */ /* 0x040fe2000786c0ff */
[----:B------:R-:W-:Y:S01]  /*0550*/  IMAD.SHL.U32 R0, R0, 0x40, RZ ;  /* 0x0000004000007824 */ /* 0x000fe200078e00ff */
[----:B------:R-:W-:Y:S01]  /*0560*/  LEA.HI R4, R14, R15, RZ, 0x6 ;  /* 0x0000000f0e047211 */ /* 0x000fe200078f30ff */
[----:B------:R-:W-:Y:S01]  /*0570*/  IMAD.IADD R16, R2, 0x1, -R3 ;  /* 0x0000000102107824 */ /* 0x000fe200078e0a03 */
[----:B------:R-:W-:Y:S01]  /*0580*/  LOP3.LUT R3, R7, 0x1, RZ, 0xc0, !PT ;  /* 0x0000000107037812 */ /* 0x000fe200078ec0ff */
[----:B------:R-:W-:Y:S01]  /*0590*/  IMAD.SHL.U32 R2, R10, 0x10, RZ ;  /* 0x000000100a027824 */ /* 0x000fe200078e00ff */
[----:B------:R-:W-:-:S02]  /*05a0*/  LOP3.LUT R0, R0, 0x1c0, RZ, 0xc0, !PT ;  /* 0x000001c000007812 */ /* 0x000fc400078ec0ff */
[----:B------:R-:W-:Y:S02]  /*05b0*/  SHF.R.S32.HI R4, RZ, 0x6, R4 ;  /* 0x00000006ff047819 */ /* 0x000fe40000011404 */
[C---:B------:R-:W-:Y:S02]  /*05c0*/  LOP3.LUT R206, R0.reuse, 0x8, R6, 0xf8, !PT ;  /* 0x0000000800ce7812 */ /* 0x040fe400078ef806 */
[----:B------:R-:W-:Y:S02]  /*05d0*/  LOP3.LUT R2, R0, 0x30, R2, 0xf8, !PT ;  /* 0x0000003000027812 */ /* 0x000fe400078ef802 */
        /* <DEDUP_REMOVED lines=13> */
[----:B------:R-:W-:Y:S01]  /*06b0*/  IMAD R7, R4, 0x200, R12 ;  /* 0x0000020004077824 */ /* 0x000fe200078e020c */
[----:B------:R-:W-:Y:S01]  /*06c0*/  LOP3.LUT R200, R0, 0x18, R6, 0xf8, !PT ;  /* 0x0000001800c87812 */ /* 0x000fe200078ef806 */
[----:B------:R-:W-:Y:S01]  /*06d0*/  IMAD.SHL.U32 R206, R206, 0x2, RZ ;  /* 0x00000002cece7824 */ /* 0x000fe200078e00ff */
[----:B------:R-:W-:Y:S01]  /*06e0*/  LEA.HI R0, R14, R15, RZ, 0x7 ;  /* 0x0000000f0e007211 */ /* 0x000fe200078f38ff */
[C---:B------:R-:W-:Y:S01]  /*06f0*/  IMAD.IADD R2, R15.reuse, 0x1, -R2 ;  /* 0x000000010f027824 */ /* 0x040fe200078e0a02 */
[----:B------:R-:W-:Y:S01]  /*0700*/  STL [R1], R7 ;  /* 0x0000000701007387 */ /* 0x000fe20000100800 */
[----:B------:R-:W-:Y:S01]  /*0710*/  IMAD.SHL.U32 R15, R15, 0x2, RZ ;  /* 0x000000020f0f7824 */ /* 0x000fe200078e00ff */
[----:B------:R-:W-:Y:S01]  /*0720*/  SHF.R.S32.HI R0, RZ, 0x7, R0 ;  /* 0x00000007ff007819 */ /* 0x000fe20000011400 */
[----:B------:R-:W-:Y:S01]  /*0730*/  IMAD.SHL.U32 R2, R2, 0x2, RZ ;  /* 0x0000000202027824 */ /* 0x000fe200078e00ff */
[----:B------:R-:W-:Y:S01]  /*0740*/  SEL R221, R221, 0x10, !P0 ;  /* 0x00000010dddd7807 */ /* 0x000fe20004000000 */
[----:B------:R-:W-:-:S02]  /*0750*/  IMAD.SHL.U32 R201, R201, 0x2, RZ ;  /* 0x00000002c9c97824 */ /* 0x000fc400078e00ff */
[--C-:B------:R-:W-:Y:S02]  /*0760*/  IMAD R8, R10, 0x400, R2.reuse ;  /* 0x000004000a087824 */ /* 0x100fe400078e0202 */
[----:B------:R-:W-:Y:S02]  /*0770*/  IMAD R6, R0, 0x1000, R2 ;  /* 0x0000100000067824 */ /* 0x000fe400078e0202 */
[----:B------:R-:W-:Y:S02]  /*0780*/  IMAD.SHL.U32 R2, R4, 0x20, RZ ;  /* 0x0000002004027824 */ /* 0x000fe400078e00ff */
[----:B------:R-:W-:Y:S01]  /*0790*/  IMAD.SHL.U32 R3, R0, 0x8, RZ ;  /* 0x0000000800037824 */ /* 0x000fe200078e00ff */
[----:B------:R-:W-:Y:S01]  /*07a0*/  LOP3.LUT R0, R5, 0x1c0, RZ, 0xc0, !PT ;  /* 0x000001c005007812 */ /* 0x000fe200078ec0ff */
[----:B------:R-:W-:Y:S01]  /*07b0*/  IMAD R6, R13, 0x400, R6 ;  /* 0x000004000d067824 */ /* 0x000fe200078e0206 */
[----:B------:R-:W-:Y:S02]  /*07c0*/  LOP3.LUT R4, R2, 0x6, R15, 0xf8, !PT ;  /* 0x0000000602047812 */ /* 0x000fe400078ef80f */
[----:B------:R-:W-:-:S02]  /*07d0*/  LOP3.LUT R5, R0, 0x20, R2, 0xf8, !PT ;  /* 0x0000002000057812 */ /* 0x000fc400078ef802 */
[----:B------:R-:W-:Y:S01]  /*07e0*/  LOP3.LUT R3, R3, 0x8, RZ, 0xc0, !PT ;  /* 0x0000000803037812 */ /* 0x000fe200078ec0ff */
[----:B------:R1:W-:Y:S01]  /*07f0*/  STL [R1+0x20], R4 ;  /* 0x0000200401007387 */ /* 0x0003e20000100800 */
[----:B------:R-:W-:-:S04]  /*0800*/  SHF.R.U32.HI R2, RZ, 0x3, R0 ;  /* 0x00000003ff027819 */ /* 0x000fc80000011600 */
[----:B------:R-:W-:Y:S02]  /*0810*/  LOP3.LUT R0, R2, R0, R3, 0x1e, !PT ;  /* 0x0000000002007212 */ /* 0x000fe400078e1e03 */
[----:B------:R-:W-:Y:S01]  /*0820*/  LOP3.LUT R5, R5, R2, RZ, 0x3c, !PT ;  /* 0x0000000205057212 */ /* 0x000fe200078e3cff */
[----:B------:R-:W-:Y:S02]  /*0830*/  IMAD.SHL.U32 R2, R9, 0x8, RZ ;  /* 0x0000000809027824 */ /* 0x000fe400078e00ff */
[----:B------:R-:W-:Y:S02]  /*0840*/  IMAD.IADD R8, R8, 0x1, R0 ;  /* 0x0000000108087824 */ /* 0x000fe400078e0200 */
[----:B------:R-:W-:Y:S02]  /*0850*/  IMAD.SHL.U32 R0, R11, 0x40, RZ ;  /* 0x000000400b007824 */ /* 0x000fe400078e00ff */
[----:B------:R-:W-:Y:S01]  /*0860*/  IMAD.IADD R6, R5, 0x1, R6 ;  /* 0x0000000105067824 */ /* 0x000fe200078e0206 */
[----:B------:R-:W-:-:S02]  /*0870*/  SHF.R.S32.HI R5, RZ, 0x2, R17 ;  /* 0x00000002ff057819 */ /* 0x000fc40000011411 */
[----:B------:R-:W-:Y:S01]  /*0880*/  LOP3.LUT R0, R0, 0xfffffe00, RZ, 0xc0, !PT ;  /* 0xfffffe0000007812 */ /* 0x000fe200078ec0ff */
[----:B------:R-:W-:Y:S02]  /*0890*/  IMAD.SHL.U32 R213, R6, 0x2, RZ ;  /* 0x0000000206d57824 */ /* 0x000fe400078e00ff */
[C---:B------:R-:W-:Y:S02]  /*08a0*/  IMAD R10, R13.reuse, 0x10, R5 ;  /* 0x000000100d0a7824 */ /* 0x040fe400078e0205 */
[----:B------:R-:W-:Y:S02]  /*08b0*/  IMAD R5, R13, 0x400, R0 ;  /* 0x000004000d057824 */ /* 0x000fe400078e0200 */
[----:B------:R-:W-:Y:S01]  /*08c0*/  IMAD.IADD R222, R213, 0x1, R221 ;  /* 0x00000001d5de7824 */ /* 0x000fe200078e02dd */
[----:B------:R-:W-:Y:S01]  /*08d0*/  STL [R1+0x2c], R10 ;  /* 0x00002c0a01007387 */ /* 0x000fe20000100800 */
[----:B-1----:R-:W-:-:S05]  /*08e0*/  IMAD.SHL.U32 R4, R9, 0x10, RZ ;  /* 0x0000001009047824 */ /* 0x002fca00078e00ff */
[----:B------:R-:W-:Y:S01]  /*08f0*/  LOP3.LUT R7, R3, 0x10, R4, 0xf8, !PT ;  /* 0x0000001003077812 */ /* 0x000fe200078ef804 */
[----:B------:R-:W-:-:S05]  /*0900*/  IMAD.SHL.U32 R3, R16, 0x40, RZ ;  /* 0x0000004010037824 */ /* 0x000fca00078e00ff */
[----:B------:R-:W-:-:S04]  /*0910*/  LOP3.LUT R3, R3, 0x1c0, RZ, 0xc0, !PT ;  /* 0x000001c003037812 */ /* 0x000fc800078ec0ff */
[----:B------:R-:W-:Y:S02]  /*0920*/  LOP3.LUT R2, R3, 0x8, R2, 0xf8, !PT ;  /* 0x0000000803027812 */ /* 0x000fe400078ef802 */
[----:B------:R-:W-:-:S04]  /*0930*/  SHF.R.U32.HI R4, RZ, 0x3, R3 ;  /* 0x00000003ff047819 */ /* 0x000fc80000011603 */
[----:B------:R-:W-:Y:S02]  /*0940*/  LOP3.LUT R212, R2, R4, RZ, 0x3c, !PT ;  /* 0x0000000402d47212 */ /* 0x000fe400078e3cff */
[C-C-:B------:R-:W-:Y:S02]  /*0950*/  LOP3.LUT R2, R4.reuse, R7, R3.reuse, 0x1e, !PT ;  /* 0x0000000704027212 */ /* 0x140fe400078e1e03 */
[----:B------:R-:W-:Y:S01]  /*0960*/  LOP3.LUT R200, R4, R200, R3, 0x1e, !PT ;  /* 0x000000c804c87212 */ /* 0x000fe200078e1e03 */
[----:B------:R-:W-:Y:S01]  /*0970*/  IMAD.IADD R212, R5, 0x1, R212 ;  /* 0x0000000105d47824 */ /* 0x000fe200078e02d4 */
[-C--:B------:R-:W-:Y:S01]  /*0980*/  LOP3.LUT R210, R2, R0.reuse, RZ, 0xfc, !PT ;  /* 0x0000000002d27212 */ /* 0x080fe200078efcff */
[----:B------:R-:W-:Y:S01]  /*0990*/  IMAD.MOV.U32 R5, RZ, RZ, 0x1 ;  /* 0x00000001ff057424 */ /* 0x000fe200078e00ff */
[----:B------:R-:W-:Y:S01]  /*09a0*/  LOP3.LUT R200, R200, R0, RZ, 0xfc, !PT ;  /* 0x00000000c8c87212 */ /* 0x000fe200078efcff */
[----:B------:R-:W-:Y:S01]  /*09b0*/  IMAD.MOV.U32 R4, RZ, RZ, 0x20 ;  /* 0x00000020ff047424 */ /* 0x000fe200078e00ff */
[C---:B------:R-:W-:Y:S01]  /*09c0*/  IADD3 R0, R10.reuse, -0x40, RZ ;  /* 0xffffffc00a007810 */ /* 0x040fe20007ffe0ff */
[----:B------:R-:W-:Y:S01]  /*09d0*/  IMAD.MOV.U32 R2, RZ, RZ, 0x40 ;  /* 0x00000040ff027424 */ /* 0x000fe200078e00ff */
[----:B------:R-:W-:-:S02]  /*09e0*/  IADD3 R5, R10, -c[0x0][0x214], R5 ;  /* 0x800085000a057a10 */ /* 0x000fc40007ffe005 */
[----:B------:R-:W-:Y:S02]  /*09f0*/  SHF.R.S32.HI R3, RZ, 0x1f, R0 ;  /* 0x0000001fff037819 */ /* 0x000fe40000011400 */
[----:B------:R-:W-:Y:S01]  /*0a00*/  SEL R207, R4, 0xffffffe0, !P4 ;  /* 0xffffffe004cf7807 */ /* 0x000fe20006000000 */
[----:B------:R1:W-:Y:S01]  /*0a10*/  STL [R1+0x1c], R5 ;  /* 0x00001c0501007387 */ /* 0x0003e20000100800 */
[C---:B------:R-:W-:Y:S01]  /*0a20*/  SHF.L.U64.HI R3, R0.reuse, 0x2, R3 ;  /* 0x0000000200037819 */ /* 0x040fe20000010203 */
[----:B------:R-:W-:Y:S01]  /*0a30*/  IMAD.SHL.U32 R0, R0, 0x4, RZ ;  /* 0x0000000400007824 */ /* 0x000fe200078e00ff */
[----:B------:R-:W-:Y:S01]  /*0a40*/  SEL R208, R2, 0xffffffc0, !P3 ;  /* 0xffffffc002d07807 */ /* 0x000fe20005800000 */
[----:B------:R-:W-:Y:S01]  /*0a50*/  IMAD.IADD R207, R206, 0x1, R207 ;  /* 0x00000001cecf7824 */ /* 0x000fe200078e02cf */
[----:B------:R-:W-:Y:S01]  /*0a60*/  SEL R4, R4, 0xffffffe0, !P1 ;  /* 0xffffffe004047807 */ /* 0x000fe20004800000 */
[----:B------:R2:W-:Y:S01]  /*0a70*/  STL [R1+0x18], R3 ;  /* 0x0000180301007387 */ /* 0x0005e20000100800 */
[----:B------:R-:W-:Y:S01]  /*0a80*/  LEA R7, R8, 0xc000, 0x1 ;  /* 0x0000c00008077811 */ /* 0x000fe200078e08ff */
[----:B------:R-:W-:Y:S01]  /*0a90*/  IMAD.IADD R209, R206, 0x1, R208 ;  /* 0x00000001ced17824 */ /* 0x000fe200078e02d0 */
[----:B------:R-:W-:Y:S01]  /*0aa0*/  SEL R2, R2, 0xffffffc0, !P2 ;  /* 0xffffffc002027807 */ /* 0x000fe20005000000 */
[----:B------:R3:W-:Y:S01]  /*0ab0*/  STL [R1+0x14], R0 ;  /* 0x0000140001007387 */ /* 0x0007e20000100800 */
[----:B------:R-:W-:Y:S01]  /*0ac0*/  IMAD.IADD R220, R213, 0x1, R4 ;  /* 0x00000001d5dc7824 */ /* 0x000fe200078e0204 */
[----:B------:R-:W-:Y:S01]  /*0ad0*/  LEA R200, R200, 0xc000, 0x1 ;  /* 0x0000c000c8c87811 */ /* 0x000fe200078e08ff */
[----:B------:R-:W-:Y:S01]  /*0ae0*/  IMAD.IADD R208, R208, 0x1, R207 ;  /* 0x00000001d0d07824 */ /* 0x000fe200078e02cf */
[----:B------:R-:W-:Y:S01]  /*0af0*/  STL [R1+0xc], R7 ;  /* 0x00000c0701007387 */ /* 0x000fe20000100800 */
[----:B------:R-:W-:-:S02]  /*0b00*/  IMAD.IADD R221, R221, 0x1, R220 ;  /* 0x00000001dddd7824 */ /* 0x000fc400078e02dc */
[----:B-1----:R-:W-:-:S04]  /*0b10*/  IMAD.IADD R5, R4, 0x1, R7 ;  /* 0x0000000104057824 */ /* 0x002fc800078e0207 */
[--C-:B------:R-:W-:Y:S01]  /*0b20*/  IMAD.IADD R4, R5, 0x1, R2.reuse ;  /* 0x0000000105047824 */ /* 0x100fe200078e0202 */
[----:B------:R-:W-:Y:S01]  /*0b30*/  STL [R1+0x24], R5 ;  /* 0x0000240501007387 */ /* 0x000fe20000100800 */
[C---:B--2---:R-:W-:Y:S02]  /*0b40*/  IADD3 R3, R7.reuse, 0x420, RZ ;  /* 0x0000042007037810 */ /* 0x044fe40007ffe0ff */
[C---:B------:R-:W-:Y:S01]  /*0b50*/  @P1 IADD3 R3, R7.reuse, 0x3e0, RZ ;  /* 0x000003e007031810 */ /* 0x040fe20007ffe0ff */
[----:B---3--:R-:W-:-:S05]  /*0b60*/  IMAD.IADD R0, R7, 0x1, R2 ;  /* 0x0000000107007824 */ /* 0x008fca00078e0202 */
[----:B------:R1:W-:Y:S04]  /*0b70*/  STL [R1+0x10], R0 ;  /* 0x0000100001007387 */ /* 0x0003e80000100800 */
[----:B------:R2:W-:Y:S04]  /*0b80*/  STL [R1+0x3c], R3 ;  /* 0x00003c0301007387 */ /* 0x0005e80000100800 */
[----:B------:R2:W-:Y:S01]  /*0b90*/  STL [R1+0x28], R4 ;  /* 0x0000280401007387 */ /* 0x0005e20000100800 */
[----:B-1----:R-:W-:-:S05]  /*0ba0*/  IMAD.IADD R0, R2, 0x1, R3 ;  /* 0x0000000102007824 */ /* 0x002fca00078e0203 */
[----:B------:R2:W-:Y:S02]  /*0bb0*/  STL [R1+0x38], R0 ;  /* 0x0000380001007387 */ /* 0x0005e40000100800 */
.L_x_216:
[----:B------:R-:W-:Y:S01]  /*0bc0*/  ULDC.64 UR4, c[0x0][0x258] ;  /* 0x0000960000047ab9 */ /* 0x000fe20000000a00 */
[----:B------:R-:W-:Y:S01]  /*0bd0*/  ISETP.NE.U32.AND P1, PT, RZ, c[0x0][0x250], PT ;  /* 0x00009400ff007a0c */ /* 0x000fe20003f25070 */
[----:B------:R-:W-:Y:S02]  /*0be0*/  UISETP.NE.U32.AND UP1, UPT, URZ, UR4, UPT ;  /* 0x000000043f00728c */ /* 0x000fe4000bf25070 */
[----:B------:R-:W-:Y:S01]  /*0bf0*/  ULDC.64 UR6, c[0x0][0x258] ;  /* 0x0000960000067ab9 */ /* 0x000fe20000000a00 */
[----:B------:R-:W-:Y:S01]  /*0c00*/  ISETP.NE.AND.EX P1, PT, RZ, c[0x0][0x254], PT, P1 ;  /* 0x00009500ff007a0c */ /* 0x000fe20003f25310 */
[----:B------:R-:W-:-:S06]  /*0c10*/  UISETP.NE.AND.EX UP1, UPT, URZ, UR5, UPT, UP1 ;  /* 0x000000053f00728c */ /* 0x000fcc000bf25310 */
[----:B------:R-:W-:-:S05]  /*0c20*/  PLOP3.LUT P0, PT, PT, PT, UP1, 0x80, 0x0 ;  /* 0x000000000000781c */ /* 0x000fca0003f0f018 */
[----:B------:R-:W-:Y:S01]  /*0c30*/  @UP1 UMOV UR4, 0x4 ;  /* 0x0000000400041882 */ /* 0x000fe20000000000 */
[----:B-1----:R-:W1:Y:S01]  /*0c40*/  @P1 S2R R5, SR_CTAID.Y ;  /* 0x0000000000051919 */ /* 0x002e620000002600 */
[----:B--2---:R-:W-:-:S06]  /*0c50*/  @P1 IMAD.MOV.U32 R4, RZ, RZ, 0x4 ;  /* 0x00000004ff041424 */ /* 0x004fcc00078e00ff */
[----:B------:R-:W2:Y:S01]  /*0c60*/  @P0 S2R R0, SR_CTAID.Y ;  /* 0x0000000000000919 */ /* 0x000ea20000002600 */
[----:B-1----:R-:W-:-:S06]  /*0c70*/  @P1 IMAD.WIDE R4, R5, R4, c[0x0][0x250] ;  /* 0x0000940005041625 */ /* 0x002fcc00078e0204 */
[----:B------:R-:W3:Y:S01]  /*0c80*/  @P1 LDG.E R4, [R4.64] ;  /* 0x0000002404041981 */ /* 0x000ee2000c1e1900 */
[----:B--2---:R-:W1:Y:S02]  /*0c90*/  @P0 R2UR UR5, R0 ;  /* 0x00000000000503c2 */ /* 0x004e6400000e0000 */
[----:B-1----:R-:W-:-:S06]  /*0ca0*/  @UP1 UIMAD.WIDE UR4, UR5, UR4, UR6 ;  /* 0x00000004050412a5 */ /* 0x002fcc000f8e0206 */
[----:B------:R-:W-:Y:S02]  /*0cb0*/  IMAD.U32 R2, RZ, RZ, UR4 ;  /* 0x00000004ff027e24 */ /* 0x000fe4000f8e00ff */
[----:B------:R-:W-:Y:S01]  /*0cc0*/  IMAD.U32 R3, RZ, RZ, UR5 ;  /* 0x00000005ff037e24 */ /* 0x000fe2000f8e00ff */
[----:B------:R-:W-:Y:S02]  /*0cd0*/  UMOV UR41, URZ ;  /* 0x0000003f00297c82 */ /* 0x000fe40008000000 */
[----:B------:R-:W-:Y:S02]  /*0ce0*/  ULDC.64 UR4, c[0x0][0x268] ;  /* 0x00009a0000047ab9 */ /* 0x000fe40000000a00 */
[----:B------:R-:W2:Y:S01]  /*0cf0*/  @P0 LDG.E R0, [R2.64] ;  /* 0x0000002402000981 */ /* 0x000ea2000c1e1900 */
[----:B------:R-:W-:-:S04]  /*0d00*/  @!UP1 UISETP.NE.U32.AND UP0, UPT, URZ, UR4, UPT ;  /* 0x000000043f00928c */ /* 0x000fc8000bf05070 */
[----:B------:R-:W-:-:S03]  /*0d10*/  @!UP1 UISETP.NE.AND.EX UP0, UPT, URZ, UR5, UPT, UP0 ;  /* 0x000000053f00928c */ /* 0x000fc6000bf05300 */
[----:B------:R-:W-:Y:S02]  /*0d20*/  ULDC.64 UR4, c[0x0][0x218] ;  /* 0x0000860000047ab9 */ /* 0x000fe40000000a00 */
[----:B------:R-:W-:Y:S02]  /*0d30*/  @!UP1 USEL UR5, URZ, UR5, !UP0 ;  /* 0x000000053f059287 */ /* 0x000fe4000c000000 */
[----:B------:R-:W-:Y:S01]  /*0d40*/  USHF.L.U32 UR38, UR29, 0x7, URZ ;  /* 0x000000071d267899 */ /* 0x000fe2000800063f */
[----:B---3--:R-:W1:Y:S08]  /*0d50*/  @P1 R2UR UR41, R4 ;  /* 0x00000000042913c2 */ /* 0x008e7000000e0000 */
[----:B--2---:R-:W1:Y:S02]  /*0d60*/  @P0 R2UR UR39, R0 ;  /* 0x00000000002703c2 */ /* 0x004e6400000e0000 */
[----:B-1----:R-:W-:-:S02]  /*0d70*/  @UP1 UIADD3 UR39, UR39, -UR41, URZ ;  /* 0x8000002927271290 */ /* 0x002fc4000fffe03f */
[----:B------:R-:W-:-:S04]  /*0d80*/  @!UP1 UIADD3 UR39, UR5, UR4, -UR41 ;  /* 0x0000000405279290 */ /* 0x000fc8000fffe829 */
[----:B------:R-:W-:-:S06]  /*0d90*/  UISETP.GE.AND UP0, UPT, UR38, UR39, UPT ;  /* 0x000000272600728c */ /* 0x000fcc000bf06270 */
[----:B------:R-:W-:-:S13]  /*0da0*/  PLOP3.LUT P0, PT, PT, PT, UP0, 0x80, 0x0 ;  /* 0x000000000000781c */ /* 0x000fda0003f0f008 */
[----:B-----5:R-:W-:Y:S05]  /*0db0*/  @P0 BRA `(.L_x_208) ;  /* 0x000068b000000947 */ /* 0x020fea0003800000 */
[----:B------:R-:W-:Y:S01]  /*0dc0*/  IABS R4, c[0x0][0x1c8] ;  /* 0x0000720000047a13 */ /* 0x000fe20000000000 */
[----:B------:R-:W1:Y:S01]  /*0dd0*/  S2R R5, SR_CTAID.Z ;  /* 0x0000000000057919 */ /* 0x000e620000002700 */
[----:B------:R-:W2:Y:S01]  /*0de0*/  S2UR UR42, SR_CTAID.Z ;  /* 0x00000000002a79c3 */ /* 0x000ea20000002700 */
[----:B------:R-:W-:Y:S01]  /*0df0*/  ULDC UR10, c[0x0][0x1c8] ;  /* 0x00007200000a7ab9 */ /* 0x000fe20000000800 */
[----:B------:R-:W3:Y:S01]  /*0e00*/  I2F.RP R2, R4 ;  /* 0x0000000400027306 */ /* 0x000ee20000209400 */
[----:B------:R-:W-:Y:S01]  /*0e10*/  ULDC UR11, c[0x0][0x214] ;  /* 0x00008500000b7ab9 */ /* 0x000fe20000000800 */
[----:B------:R-:W-:Y:S01]  /*0e20*/  ISETP.NE.AND P2, PT, RZ, c[0x0][0x1c8], PT ;  /* 0x00007200ff007a0c */ /* 0x000fe20003f45270 */
[----:B------:R-:W-:Y:S02]  /*0e30*/  ULDC.U8 UR6, c[0x0][0x328] ;  /* 0x0000ca0000067ab9 */ /* 0x000fe40000000000 */
[----:B------:R-:W-:Y:S01]  /*0e40*/  UIADD3 UR11, UR11, 0x3f, URZ ;  /* 0x0000003f0b0b7890 */ /* 0x000fe2000fffe03f */
[----:B------:R-:W4:Y:S01]  /*0e50*/  S2UR UR43, SR_CTAID.Y ;  /* 0x00000000002b79c3 */ /* 0x000f220000002600 */
[----:B------:R-:W-:-:S02]  /*0e60*/  ULDC.64 UR4, c[0x0][0x240] ;  /* 0x0000900000047ab9 */ /* 0x000fc40000000a00 */
[----:B------:R-:W-:Y:S02]  /*0e70*/  UISETP.NE.AND UP0, UPT, UR6, URZ, UPT ;  /* 0x0000003f0600728c */ /* 0x000fe4000bf05270 */
[----:B------:R-:W-:Y:S02]  /*0e80*/  UISETP.NE.U32.AND UP1, UPT, URZ, UR4, UPT ;  /* 0x000000043f00728c */ /* 0x000fe4000bf25070 */
[----:B------:R-:W-:Y:S02]  /*0e90*/  USHF.R.S32.HI UR47, URZ, 0x1f, UR11 ;  /* 0x0000001f3f2f7899 */ /* 0x000fe4000801140b */
[----:B------:R-:W-:Y:S01]  /*0ea0*/  UISETP.NE.AND.EX UP1, UPT, URZ, UR5, UPT, UP1 ;  /* 0x000000053f00728c */ /* 0x000fe2000bf25310 */
[----:B---3--:R-:W3:Y:S01]  /*0eb0*/  MUFU.RCP R2, R2 ;  /* 0x0000000200027308 */ /* 0x008ee20000001000 */
[----:B------:R-:W-:Y:S02]  /*0ec0*/  ULEA.HI UR47, UR47, UR11, URZ, 0x6 ;  /* 0x0000000b2f2f7291 */ /* 0x000fe4000f8f303f */
[----:B------:R-:W-:Y:S01]  /*0ed0*/  ULDC UR4, c[0x0][0x214] ;  /* 0x0000850000047ab9 */ /* 0x000fe20000000800 */
[----:B-1----:R-:W-:Y:S01]  /*0ee0*/  IABS R5, R5 ;  /* 0x0000000500057213 */ /* 0x002fe20000000000 */
[----:B--2---:R-:W-:-:S02]  /*0ef0*/  ULOP3.LUT UR10, UR42, UR10, URZ, 0x3c, !UPT ;  /* 0x0000000a2a0a7292 */ /* 0x004fc4000f8e3c3f */
[----:B------:R-:W-:Y:S02]  /*0f00*/  ULDC UR8, c[0x0][0x22c] ;  /* 0x00008b0000087ab9 */ /* 0x000fe40000000800 */
[----:B------:R-:W-:Y:S02]  /*0f10*/  ULDC UR5, c[0x0][0x1c0] ;  /* 0x0000700000057ab9 */ /* 0x000fe40000000800 */
[----:B------:R-:W-:Y:S01]  /*0f20*/  ISETP.LE.AND P1, PT, RZ, UR10, PT ;  /* 0x0000000aff007c0c */ /* 0x000fe2000bf23270 */
[----:B------:R-:W-:Y:S02]  /*0f30*/  UIMAD UR8, UR42, UR8, URZ ;  /* 0x000000082a0872a4 */ /* 0x000fe4000f8e023f */
[----:B----4-:R-:W-:Y:S01]  /*0f40*/  UIMAD.WIDE UR52, UR43, 0x80, URZ ;  /* 0x000000802b3478a5 */ /* 0x010fe2000f8e023f */
[----:B---3--:R-:W-:Y:S01]  /*0f50*/  IADD3 R2, R2, 0xffffffe, RZ ;  /* 0x0ffffffe02027810 */ /* 0x008fe20007ffe0ff */
[----:B------:R-:W-:Y:S02]  /*0f60*/  @UP0 UIMAD UR6, UR43, UR4, URZ ;  /* 0x000000042b0602a4 */ /* 0x000fe4000f8e023f */
[----:B------:R-:W-:Y:S01]  /*0f70*/  USEL UR50, UR52, URZ, UP1 ;  /* 0x0000003f34327287 */ /* 0x000fe20008800000 */
[----:B------:R-:W1:Y:S01]  /*0f80*/  F2I.FTZ.U32.TRUNC.NTZ R3, R2 ;  /* 0x0000000200037305 */ /* 0x000e62000021f000 */
[----:B------:R-:W-:-:S02]  /*0f90*/  ULOP3.LUT UR52, UR47, 0xffffffc0, URZ, 0xc0, !UPT ;  /* 0xffffffc02f347892 */ /* 0x000fc4000f8ec03f */
[----:B------:R-:W-:Y:S02]  /*0fa0*/  @!UP0 UIMAD UR5, UR43, UR5, UR42 ;  /* 0x000000052b0582a4 */ /* 0x000fe4000f8e022a */
[----:B------:R-:W-:Y:S02]  /*0fb0*/  UIADD3 UR52, UR52, -0x40, URZ ;  /* 0xffffffc034347890 */ /* 0x000fe4000fffe03f */
[----:B------:R-:W-:Y:S02]  /*0fc0*/  ULDC.U8 UR7, c[0x0][0x3d0] ;  /* 0x0000f40000077ab9 */ /* 0x000fe40000000000 */
[----:B------:R-:W-:Y:S02]  /*0fd0*/  ULDC UR46, c[0x0][0x234] ;  /* 0x00008d00002e7ab9 */ /* 0x000fe40000000800 */
[----:B------:R-:W-:Y:S02]  /*0fe0*/  ULDC UR51, c[0x0][0x1c0] ;  /* 0x0000700000337ab9 */ /* 0x000fe40000000800 */
[----:B------:R-:W-:-:S02]  /*0ff0*/  USEL UR48, UR53, URZ, UP1 ;  /* 0x0000003f35307287 */ /* 0x000fc40008800000 */
[----:B------:R-:W-:Y:S01]  /*1000*/  @UP0 UIMAD UR46, UR42, UR46, UR6 ;  /* 0x0000002e2a2e02a4 */ /* 0x000fe2000f8e0206 */
[--C-:B-1----:R-:W-:Y:S01]  /*1010*/  IMAD.MOV R0, RZ, RZ, -R3.reuse ;  /* 0x000000ffff007224 */ /* 0x102fe200078e0a03 */
[----:B------:R-:W-:Y:S01]  /*1020*/  USHF.R.S32.HI UR9, URZ, 0x1f, UR41 ;  /* 0x0000001f3f097899 */ /* 0x000fe20008011429 */
[----:B------:R-:W-:Y:S01]  /*1030*/  IMAD.MOV.U32 R2, RZ, RZ, RZ ;  /* 0x000000ffff027224 */ /* 0x000fe200078e00ff */
[----:B------:R-:W-:Y:S01]  /*1040*/  USHF.R.S32.HI UR40, URZ, 0x1f, UR38 ;  /* 0x0000001f3f287899 */ /* 0x000fe20008011426 */
[----:B------:R-:W-:Y:S01]  /*1050*/  IMAD R0, R0, R4, RZ ;  /* 0x0000000400007224 */ /* 0x000fe200078e02ff */
[----:B------:R-:W-:Y:S02]  /*1060*/  USHF.R.S32.HI UR49, URZ, 0x1f, UR43 ;  /* 0x0000001f3f317899 */ /* 0x000fe4000801142b */
[----:B------:R-:W-:Y:S01]  /*1070*/  USHF.R.S32.HI UR44, URZ, 0x1f, UR42 ;  /* 0x0000001f3f2c7899 */ /* 0x000fe2000801142a */
[----:B------:R-:W-:Y:S01]  /*1080*/  IMAD.HI.U32 R0, R3, R0, R2 ;  /* 0x0000000003007227 */ /* 0x000fe200078e0002 */
[----:B------:R-:W-:-:S02]  /*1090*/  USHF.R.S32.HI UR51, URZ, 0x1f, UR51 ;  /* 0x0000001f3f337899 */ /* 0x000fc40008011433 */
[----:B------:R-:W-:Y:S01]  /*10a0*/  USHF.R.S32.HI UR54, URZ, 0x1f, UR8 ;  /* 0x0000001f3f367899 */ /* 0x000fe20008011408 */
[----:B------:R-:W-:Y:S01]  /*10b0*/  IMAD.MOV.U32 R3, RZ, RZ, R5 ;  /* 0x000000ffff037224 */ /* 0x000fe200078e0005 */
[----:B------:R-:W-:Y:S02]  /*10c0*/  USHF.R.S32.HI UR47, URZ, 0x6, UR47 ;  /* 0x000000063f2f7899 */ /* 0x000fe4000801142f */
[----:B------:R-:W-:Y:S01]  /*10d0*/  @!UP0 UIMAD UR46, UR5, UR4, URZ ;  /* 0x00000004052e82a4 */ /* 0x000fe2000f8e023f */
[----:B------:R-:W-:Y:S01]  /*10e0*/  IMAD.HI.U32 R0, R0, R3, RZ ;  /* 0x0000000300007227 */ /* 0x000fe200078e00ff */
[----:B------:R-:W-:-:S03]  /*10f0*/  USHF.R.S32.HI UR53, URZ, 0x1f, UR52 ;  /* 0x0000001f3f357899 */ /* 0x000fc60008011434 */
[----:B------:R-:W-:-:S04]  /*1100*/  IMAD.MOV R2, RZ, RZ, -R0 ;  /* 0x000000ffff027224 */ /* 0x000fc800078e0a00 */
[C---:B------:R-:W-:Y:S02]  /*1110*/  IMAD R2, R4.reuse, R2, R3 ;  /* 0x0000000204027224 */ /* 0x040fe400078e0203 */
[----:B------:R-:W1:Y:S03]  /*1120*/  S2R R3, SR_CTAID.X ;  /* 0x0000000000037919 */ /* 0x000e660000002500 */
[----:B------:R-:W-:-:S13]  /*1130*/  ISETP.GT.U32.AND P3, PT, R4, R2, PT ;  /* 0x000000020400720c */ /* 0x000fda0003f64070 */
[----:B------:R-:W-:Y:S01]  /*1140*/  @!P3 IMAD.IADD R2, R2, 0x1, -R4 ;  /* 0x000000010202b824 */ /* 0x000fe200078e0a04 */
[----:B------:R-:W-:Y:S02]  /*1150*/  @!P3 IADD3 R0, R0, 0x1, RZ ;  /* 0x000000010000b810 */ /* 0x000fe40007ffe0ff */
[----:B------:R-:W-:Y:S02]  /*1160*/  ISETP.NE.AND P3, PT, RZ, UR7, PT ;  /* 0x00000007ff007c0c */ /* 0x000fe4000bf65270 */
[----:B------:R-:W-:Y:S01]  /*1170*/  ISETP.GE.U32.AND P0, PT, R2, R4, PT ;  /* 0x000000040200720c */ /* 0x000fe20003f06070 */
[----:B-1----:R-:W-:-:S04]  /*1180*/  IMAD.WIDE.U32 R10, R3, c[0x0][0x3d8], RZ ;  /* 0x0000f600030a7a25 */ /* 0x002fc800078e00ff */
[----:B------:R-:W-:Y:S01]  /*1190*/  IMAD R2, R3, c[0x0][0x3dc], R11 ;  /* 0x0000f70003027a24 */ /* 0x000fe200078e020b */
[----:B------:R-:W-:-:S04]  /*11a0*/  SEL R10, R10, RZ, P3 ;  /* 0x000000ff0a0a7207 */ /* 0x000fc80001800000 */
[----:B------:R-:W-:-:S03]  /*11b0*/  SEL R19, R2, RZ, P3 ;  /* 0x000000ff02137207 */ /* 0x000fc60001800000 */
[----:B------:R-:W-:Y:S02]  /*11c0*/  @P0 IADD3 R0, R0, 0x1, RZ ;  /* 0x0000000100000810 */ /* 0x000fe40007ffe0ff */
[----:B------:R-:W-:-:S03]  /*11d0*/  PLOP3.LUT P0, PT, PT, PT, UP0, 0x80, 0x0 ;  /* 0x000000000000781c */ /* 0x000fc60003f0f008 */
[----:B------:R-:W-:Y:S01]  /*11e0*/  @!P1 IMAD.MOV R0, RZ, RZ, -R0 ;  /* 0x000000ffff009224 */ /* 0x000fe200078e0a00 */
[----:B------:R-:W-:-:S04]  /*11f0*/  @!P2 LOP3.LUT R0, RZ, c[0x0][0x1c8], RZ, 0x33, !PT ;  /* 0x00007200ff00aa12 */ /* 0x000fc800078e33ff */
[----:B------:R-:W-:-:S05]  /*1200*/  SHF.R.S32.HI R18, RZ, 0x1f, R0 ;  /* 0x0000001fff127819 */ /* 0x000fca0000011400 */
[----:B------:R-:W-:Y:S05]  /*1210*/  @!P0 BRA `(.L_x_209) ;  /* 0x0000003000008947 */ /* 0x000fea0003800000 */
[----:B------:R-:W-:-:S04]  /*1220*/  UIMAD UR45, UR27, UR43, URZ ;  /* 0x0000002b1b2d72a4 */ /* 0x000fc8000f8e023f */
[----:B------:R-:W-:Y:S01]  /*1230*/  UIMAD UR45, UR28, UR42, UR45 ;  /* 0x0000002a1c2d72a4 */ /* 0x000fe2000f8e022d */
[----:B------:R-:W-:Y:S05]  /*1240*/  BRA `(.L_x_210) ;  /* 0x0000002000007947 */ /* 0x000fea0003800000 */
.L_x_209:
[----:B------:R-:W-:-:S04]  /*1250*/  UIMAD UR45, UR43, UR18, UR42 ;  /* 0x000000122b2d72a4 */ /* 0x000fc8000f8e022a */
[----:B------:R-:W-:Y:S02]  /*1260*/  UIMAD UR45, UR45, UR17, URZ ;  /* 0x000000112d2d72a4 */ /* 0x000fe4000f8e023f */
.L_x_210:
[----:B------:R-:W2:Y:S04]  /*1270*/  LDL.64 R2, [R1+0x30] ;  /* 0x0000300001027983 */ /* 0x000ea80000100a00 */
[----:B------:R1:W2:Y:S01]  /*1280*/  LDL.64 R14, [R1+0x30] ;  /* 0x00003000010e7983 */ /* 0x0002a20000100a00 */
[----:B------:R-:W-:Y:S01]  /*1290*/  UIADD3 UR41, UP0, UR38, UR41, URZ ;  /* 0x0000002926297290 */ /* 0x000fe2000ff1e03f */
[----:B------:R-:W-:Y:S01]  /*12a0*/  IMAD.U32 R16, RZ, RZ, UR8 ;  /* 0x00000008ff107e24 */ /* 0x000fe2000f8e00ff */
[----:B------:R-:W-:Y:S01]  /*12b0*/  ULDC.64 UR10, c[0x0][0x198] ;  /* 0x00006600000a7ab9 */ /* 0x000fe20000000a00 */
[----:B------:R-:W3:Y:S01]  /*12c0*/  S2R R22, SR_TID.X ;  /* 0x0000000000167919 */ /* 0x000ee20000002100 */
[----:B------:R-:W-:Y:S01]  /*12d0*/  UIADD3.X UR40, UR9, UR40, URZ, UP0, !UPT ;  /* 0x0000002809287290 */ /* 0x000fe200087fe43f */
[----:B------:R-:W-:Y:S01]  /*12e0*/  IMAD.U32 R17, RZ, RZ, UR54 ;  /* 0x00000036ff117e24 */ /* 0x000fe2000f8e00ff */
[----:B------:R-:W-:Y:S01]  /*12f0*/  ULDC.64 UR4, c[0x0][0x368] ;  /* 0x0000da0000047ab9 */ /* 0x000fe20000000a00 */
[----:B------:R-:W4:Y:S01]  /*1300*/  S2R R23, SR_CTAID.Y ;  /* 0x0000000000177919 */ /* 0x000f220000002600 */
[----:B------:R-:W-:Y:S01]  /*1310*/  UIMAD UR9, UR40, UR10, URZ ;  /* 0x0000000a280972a4 */ /* 0x000fe2000f8e023f */
[----:B------:R-:W-:Y:S01]  /*1320*/  IMAD.U32 R4, RZ, RZ, UR41 ;  /* 0x00000029ff047e24 */ /* 0x000fe2000f8e00ff */
[----:B------:R-:W-:-:S02]  /*1330*/  UIMAD UR4, UR49, UR4, URZ ;  /* 0x00000004310472a4 */ /* 0x000fc4000f8e023f */
[----:B------:R-:W-:Y:S02]  /*1340*/  UIMAD UR9, UR41, UR11, UR9 ;  /* 0x0000000b290972a4 */ /* 0x000fe4000f8e0209 */
[----:B------:R-:W-:Y:S02]  /*1350*/  UIMAD UR5, UR43, UR5, UR4 ;  /* 0x000000052b0572a4 */ /* 0x000fe4000f8e0204 */
[----:B------:R-:W-:Y:S02]  /*1360*/  ULDC.64 UR6, c[0x0][0x1a0] ;  /* 0x0000680000067ab9 */ /* 0x000fe40000000a00 */
[----:B------:R-:W-:-:S04]  /*1370*/  UIMAD UR4, UR40, UR6, URZ ;  /* 0x00000006280472a4 */ /* 0x000fc8000f8e023f */
[----:B------:R-:W-:Y:S01]  /*1380*/  UIMAD UR4, UR41, UR7, UR4 ;  /* 0x00000007290472a4 */ /* 0x000fe2000f8e0204 */
[----:B---3--:R-:W-:-:S04]  /*1390*/  SHF.R.S32.HI R21, RZ, 0x1f, R22 ;  /* 0x0000001fff157819 */ /* 0x008fc80000011416 */
[CC--:B------:R-:W-:Y:S02]  /*13a0*/  LEA.HI R9, R21.reuse, R22.reuse, RZ, 0x5 ;  /* 0x0000001615097211 */ /* 0x0c0fe400078f28ff */
[----:B------:R-:W-:Y:S02]  /*13b0*/  LEA.HI R12, R21, R22, RZ, 0x3 ;  /* 0x00000016150c7211 */ /* 0x000fe400078f18ff */
[----:B------:R-:W-:Y:S02]  /*13c0*/  LOP3.LUT R8, R9, 0xffffffe0, RZ, 0xc0, !PT ;  /* 0xffffffe009087812 */ /* 0x000fe400078ec0ff */
[----:B------:R-:W-:Y:S02]  /*13d0*/  SHF.R.S32.HI R9, RZ, 0x5, R9 ;  /* 0x00000005ff097819 */ /* 0x000fe40000011409 */
[----:B------:R-:W-:Y:S01]  /*13e0*/  SHF.R.S32.HI R12, RZ, 0x3, R12 ;  /* 0x00000003ff0c7819 */ /* 0x000fe2000001140c */
[----:B------:R-:W-:-:S03]  /*13f0*/  IMAD.IADD R8, R22, 0x1, -R8 ;  /* 0x0000000116087824 */ /* 0x000fc600078e0a08 */
[----:B------:R-:W-:Y:S01]  /*1400*/  SHF.R.S32.HI R20, RZ, 0x1f, R12 ;  /* 0x0000001fff147819 */ /* 0x000fe2000001140c */
[----:B------:R-:W-:-:S05]  /*1410*/  IMAD R8, R9, UR26, R8 ;  /* 0x0000001a09087c24 */ /* 0x000fca000f8e0208 */
[----:B------:R-:W-:Y:S02]  /*1420*/  IADD3 R16, P1, P0, R8, UR25, R16 ;  /* 0x0000001908107c10 */ /* 0x000fe4000f83e010 */
[----:B------:R-:W-:Y:S02]  /*1430*/  SHF.R.S32.HI R9, RZ, 0x1f, R8 ;  /* 0x0000001fff097819 */ /* 0x000fe40000011408 */
[----:B------:R-:W-:Y:S02]  /*1440*/  IADD3 R8, P2, R12, UR52, RZ ;  /* 0x000000340c087c10 */ /* 0x000fe4000ff5e0ff */
[----:B------:R-:W-:Y:S02]  /*1450*/  IADD3.X R17, R9, UR24, R17, P1, P0 ;  /* 0x0000001809117c10 */ /* 0x000fe40008fe0411 */
[----:B------:R-:W-:Y:S02]  /*1460*/  IADD3.X R9, R20, UR53, RZ, P2, !PT ;  /* 0x0000003514097c10 */ /* 0x000fe400097fe4ff */
[----:B------:R-:W-:-:S03]  /*1470*/  IADD3 R16, P0, R16, R10, RZ ;  /* 0x0000000a10107210 */ /* 0x000fc60007f1e0ff */
[C---:B------:R-:W-:Y:S02]  /*1480*/  IMAD R13, R9.reuse, c[0x0][0x190], RZ ;  /* 0x00006400090d7a24 */ /* 0x040fe400078e02ff */
[----:B------:R-:W-:-:S04]  /*1490*/  IMAD R9, R9, c[0x0][0x370], RZ ;  /* 0x0000dc0009097a24 */ /* 0x000fc800078e02ff */
[----:B------:R-:W-:Y:S01]  /*14a0*/  IMAD R9, R8, c[0x0][0x374], R9 ;  /* 0x0000dd0008097a24 */ /* 0x000fe200078e0209 */
[----:B------:R-:W-:Y:S01]  /*14b0*/  UIMAD UR51, UR51, UR15, UR23 ;  /* 0x0000000f333372a4 */ /* 0x000fe2000f8e0217 */
[----:B------:R-:W-:Y:S01]  /*14c0*/  @P3 BAR.SYNC.DEFER_BLOCKING 0x0 ;  /* 0x0000000000003b1d */ /* 0x000fe20000010000 */
[----:B--2---:R-:W-:Y:S02]  /*14d0*/  IMAD.MOV.U32 R14, RZ, RZ, R2 ;  /* 0x000000ffff0e7224 */ /* 0x004fe400078e0002 */
[----:B------:R-:W-:-:S03]  /*14e0*/  IMAD.U32 R2, RZ, RZ, UR41 ;  /* 0x00000029ff027e24 */ /* 0x000fc6000f8e00ff */
[----:B------:R-:W-:-:S05]  /*14f0*/  SHF.R.S32.HI R15, RZ, 0x1f, R14 ;  /* 0x0000001fff0f7819 */ /* 0x000fca000001140e */
[----:B------:R2:W-:Y:S01]  /*1500*/  STL [R1+0x34], R15 ;  /* 0x0000340f01007387 */ /* 0x0005e20000100800 */
[----:B------:R-:W-:-:S03]  /*1510*/  IMAD.WIDE.U32 R4, R4, c[0x0][0x198], R14 ;  /* 0x0000660004047a25 */ /* 0x000fc600078e000e */
[----:B------:R-:W3:Y:S01]  /*1520*/  LDL R24, [R1] ;  /* 0x0000000001187983 */ /* 0x000ee20000100800 */
[----:B----4-:R-:W-:Y:S01]  /*1530*/  IMAD.WIDE.U32 R6, R23, c[0x0][0x368], R14 ;  /* 0x0000da0017067a25 */ /* 0x010fe200078e000e */
[----:B------:R-:W-:Y:S01]  /*1540*/  IADD3 R5, R5, UR9, RZ ;  /* 0x0000000905057c10 */ /* 0x000fe2000fffe0ff */
[----:B------:R-:W-:Y:S02]  /*1550*/  ULDC.64 UR8, c[0x0][0x180] ;  /* 0x0000600000087ab9 */ /* 0x000fe40000000a00 */
[----:B------:R-:W-:Y:S01]  /*1560*/  UIMAD UR8, UR49, UR8, URZ ;  /* 0x00000008310872a4 */ /* 0x000fe2000f8e023f */
[----:B------:R-:W-:Y:S01]  /*1570*/  IADD3 R7, R7, UR5, RZ ;  /* 0x0000000507077c10 */ /* 0x000fe2000fffe0ff */
[----:B------:R-:W-:Y:S02]  /*1580*/  IMAD.WIDE.U32 R4, R23, c[0x0][0x180], R4 ;  /* 0x0000600017047a25 */ /* 0x000fe400078e0004 */
[----:B------:R-:W-:Y:S02]  /*1590*/  UIMAD UR8, UR43, UR9, UR8 ;  /* 0x000000092b0872a4 */ /* 0x000fe4000f8e0208 */
[----:B------:R-:W-:-:S04]  /*15a0*/  IMAD.WIDE.U32 R10, R8, c[0x0][0x370], R6 ;  /* 0x0000dc00080a7a25 */ /* 0x000fc800078e0006 */
[----:B------:R-:W-:Y:S01]  /*15b0*/  IMAD.IADD R9, R11, 0x1, R9 ;  /* 0x000000010b097824 */ /* 0x000fe200078e0209 */
[----:B------:R-:W-:Y:S01]  /*15c0*/  IADD3 R5, R5, UR8, RZ ;  /* 0x0000000805057c10 */ /* 0x000fe2000fffe0ff */
[----:B------:R-:W-:Y:S02]  /*15d0*/  IMAD R11, R18, c[0x0][0x1b0], RZ ;  /* 0x00006c00120b7a24 */ /* 0x000fe400078e02ff */
[----:B------:R-:W-:Y:S02]  /*15e0*/  IMAD R6, R8, c[0x0][0x194], R13 ;  /* 0x0000650008067a24 */ /* 0x000fe400078e020d */
[C---:B------:R-:W-:Y:S02]  /*15f0*/  IMAD R13, R0.reuse, c[0x0][0x1b4], R11 ;  /* 0x00006d00000d7a24 */ /* 0x040fe400078e020b */
[----:B------:R-:W-:-:S04]  /*1600*/  IMAD.WIDE.U32 R4, R0, c[0x0][0x1b0], R4 ;  /* 0x00006c0000047a25 */ /* 0x000fc800078e0004 */
[----:B------:R-:W-:Y:S02]  /*1610*/  IMAD.IADD R5, R5, 0x1, R13 ;  /* 0x0000000105057824 */ /* 0x000fe400078e020d */
[----:B------:R-:W4:Y:S01]  /*1620*/  LDL R13, [R1+0x2c] ;  /* 0x00002c00010d7983 */ /* 0x000f220000100800 */
[----:B------:R-:W-:-:S04]  /*1630*/  IMAD.WIDE.U32 R2, R2, c[0x0][0x1a0], R14 ;  /* 0x0000680002027a25 */ /* 0x000fc800078e000e */
[----:B--2---:R-:W-:Y:S01]  /*1640*/  IMAD.WIDE.U32 R14, R8, c[0x0][0x190], R14 ;  /* 0x00006400080e7a25 */ /* 0x004fe200078e000e */
[----:B------:R-:W-:Y:S01]  /*1650*/  IADD3 R3, R3, UR4, RZ ;  /* 0x0000000403037c10 */ /* 0x000fe2000fffe0ff */
[----:B------:R-:W-:Y:S02]  /*1660*/  ULDC.64 UR4, c[0x0][0x188] ;  /* 0x0000620000047ab9 */ /* 0x000fe40000000a00 */
[----:B------:R-:W-:Y:S01]  /*1670*/  IMAD.IADD R7, R15, 0x1, R6 ;  /* 0x000000010f077824 */ /* 0x000fe200078e0206 */
[----:B------:R-:W-:Y:S01]  /*1680*/  UIMAD UR4, UR49, UR4, URZ ;  /* 0x00000004310472a4 */ /* 0x000fe2000f8e023f */
[----:B------:R-:W2:Y:S01]  /*1690*/  S2R R15, SR_CTAID.Z ;  /* 0x00000000000f7919 */ /* 0x000ea20000002700 */
[----:B------:R-:W-:Y:S02]  /*16a0*/  IMAD.WIDE.U32 R2, R23, c[0x0][0x188], R2 ;  /* 0x0000620017027a25 */ /* 0x000fe400078e0002 */
[----:B------:R-:W-:-:S06]  /*16b0*/  UIMAD UR4, UR43, UR5, UR4 ;  /* 0x000000052b0472a4 */ /* 0x000fcc000f8e0204 */
[----:B------:R-:W-:Y:S01]  /*16c0*/  IADD3 R3, R3, UR4, RZ ;  /* 0x0000000403037c10 */ /* 0x000fe2000fffe0ff */
[----:B------:R-:W-:Y:S02]  /*16d0*/  ULDC.64 UR4, c[0x0][0x378] ;  /* 0x0000de0000047ab9 */ /* 0x000fe40000000a00 */
[----:B------:R-:W-:Y:S01]  /*16e0*/  UIMAD UR4, UR44, UR4, URZ ;  /* 0x000000042c0472a4 */ /* 0x000fe2000f8e023f */
[----:B------:R-:W-:Y:S01]  /*16f0*/  IMAD.MOV.U32 R8, RZ, RZ, R10 ;  /* 0x000000ffff087224 */ /* 0x000fe200078e000a */
[----:B------:R-:W-:Y:S02]  /*1700*/  UIMAD.WIDE UR54, UR43, UR16, UR52 ;  /* 0x000000102b3672a5 */ /* 0x000fe4000f8e0234 */
[----:B------:R-:W-:-:S03]  /*1710*/  UIMAD UR8, UR42, UR5, UR4 ;  /* 0x000000052a0872a4 */ /* 0x000fc6000f8e0204 */
[----:B------:R-:W-:Y:S01]  /*1720*/  ULDC.64 UR4, c[0x0][0x178] ;  /* 0x00005e0000047ab9 */ /* 0x000fe20000000a00 */
[----:B------:R-:W-:Y:S01]  /*1730*/  IMAD.MOV.U32 R6, RZ, RZ, R14 ;  /* 0x000000ffff067224 */ /* 0x000fe200078e000e */
[----:B------:R-:W-:Y:S01]  /*1740*/  UIADD3 UR50, UP0, UR54, UR50, URZ ;  /* 0x0000003236327290 */ /* 0x000fe2000ff1e03f */
[----:B------:R-:W-:Y:S01]  /*1750*/  IMAD R10, R18, c[0x0][0x1b8], RZ ;  /* 0x00006e00120a7a24 */ /* 0x000fe200078e02ff */
[----:B------:R-:W-:Y:S01]  /*1760*/  UIADD3 UR51, UR35, UR51, URZ ;  /* 0x0000003323337290 */ /* 0x000fe2000fffe03f */
[----:B--2---:R-:W-:Y:S01]  /*1770*/  IMAD.WIDE.U32 R8, R15, c[0x0][0x378], R8 ;  /* 0x0000de000f087a25 */ /* 0x004fe200078e0008 */
[----:B------:R-:W-:Y:S02]  /*1780*/  UIMAD UR4, UR49, UR4, URZ ;  /* 0x00000004310472a4 */ /* 0x000fe4000f8e023f */
[----:B------:R-:W-:Y:S01]  /*1790*/  UIADD3.X UR48, UR55, UR48, URZ, UP0, !UPT ;  /* 0x0000003037307290 */ /* 0x000fe200087fe43f */
[----:B------:R-:W-:Y:S01]  /*17a0*/  IMAD.X R17, R17, 0x1, R19, P0 ;  /* 0x0000000111117824 */ /* 0x000fe200000e0613 */
[----:B------:R-:W-:Y:S01]  /*17b0*/  UIMAD UR51, UR51, UR50, URZ ;  /* 0x00000032333372a4 */ /* 0x000fe2000f8e023f */
[----:B------:R-:W-:Y:S01]  /*17c0*/  IMAD.U32 R18, RZ, RZ, UR34 ;  /* 0x00000022ff127e24 */ /* 0x000fe2000f8e00ff */
[----:B------:R-:W-:Y:S01]  /*17d0*/  UIMAD UR43, UR43, UR5, UR4 ;  /* 0x000000052b2b72a4 */ /* 0x000fe2000f8e0204 */
[----:B------:R-:W-:Y:S01]  /*17e0*/  IMAD R14, R0, c[0x0][0x1bc], R10 ;  /* 0x00006f00000e7a24 */ /* 0x000fe200078e020a */
[----:B------:R-:W-:Y:S01]  /*17f0*/  LEA R218, P1, R8, c[0x0][0x330], 0x1 ;  /* 0x0000cc0008da7a11 */ /* 0x000fe200078208ff */
[----:B------:R-:W-:Y:S01]  /*1800*/  IMAD.WIDE.U32 R2, R0, c[0x0][0x1b8], R2 ;  /* 0x00006e0000027a25 */ /* 0x000fe200078e0002 */
[----:B------:R-:W-:-:S03]  /*1810*/  IADD3 R0, R9, UR8, RZ ;  /* 0x0000000809007c10 */ /* 0x000fc6000fffe0ff */
[----:B------:R-:W-:Y:S01]  /*1820*/  IMAD.WIDE.U32 R6, R23, c[0x0][0x178], R6 ;  /* 0x00005e0017067a25 */ /* 0x000fe200078e0006 */
[----:B------:R-:W-:Y:S02]  /*1830*/  UIMAD UR48, UR48, UR34, UR51 ;  /* 0x00000022303072a4 */ /* 0x000fe4000f8e0233 */
[----:B------:R-:W-:Y:S01]  /*1840*/  ULDC.64 UR4, c[0x0][0x1a8] ;  /* 0x00006a0000047ab9 */ /* 0x000fe20000000a00 */
[----:B------:R-:W-:Y:S01]  /*1850*/  IMAD.WIDE.U32 R10, R18, UR50, R16 ;  /* 0x00000032120a7c25 */ /* 0x000fe2000f8e0010 */
[----:B------:R-:W-:Y:S01]  /*1860*/  UIADD3 UR8, UR47, -0x1, URZ ;  /* 0xffffffff2f087890 */ /* 0x000fe2000fffe03f */
[----:B------:R-:W-:Y:S01]  /*1870*/  LEA.HI.X R219, R8, c[0x0][0x334], R0, 0x1, P1 ;  /* 0x0000cd0008db7a11 */ /* 0x000fe200008f0c00 */
[----:B------:R-:W-:Y:S01]  /*1880*/  UIMAD UR4, UR44, UR4, URZ ;  /* 0x000000042c0472a4 */ /* 0x000fe2000f8e023f */
[----:B------:R-:W-:Y:S01]  /*1890*/  IADD3 R7, R7, UR43, RZ ;  /* 0x0000002b07077c10 */ /* 0x000fe2000fffe0ff */
[----:B------:R-:W-:Y:S02]  /*18a0*/  IMAD.IADD R3, R3, 0x1, R14 ;  /* 0x0000000103037824 */ /* 0x000fe400078e020e */
[----:B------:R-:W-:Y:S01]  /*18b0*/  IMAD R0, R20, c[0x0][0x1a0], RZ ;  /* 0x0000680014007a24 */ /* 0x000fe200078e02ff */
[----:B------:R-:W-:Y:S01]  /*18c0*/  ULEA.HI UR9, UR8, UR8, URZ, 0x1 ;  /* 0x0000000808097291 */ /* 0x000fe2000f8f083f */
[----:B------:R-:W-:Y:S01]  /*18d0*/  IADD3 R9, R11, UR48, RZ ;  /* 0x000000300b097c10 */ /* 0x000fe2000fffe0ff */
[----:B------:R-:W-:Y:S01]  /*18e0*/  UIMAD UR4, UR42, UR5, UR4 ;  /* 0x000000052a0472a4 */ /* 0x000fe2000f8e0204 */
[----:B------:R-:W-:Y:S01]  /*18f0*/  LEA R214, P0, R10, c[0x0][0x350], 0x2 ;  /* 0x0000d4000ad67a11 */ /* 0x000fe200078010ff */
[----:B------:R-:W-:-:S02]  /*1900*/  IMAD R8, R20, c[0x0][0x198], RZ ;  /* 0x0000660014087a24 */ /* 0x000fc400078e02ff */
[C---:B------:R-:W-:Y:S02]  /*1910*/  IMAD R0, R12.reuse, c[0x0][0x1a4], R0 ;  /* 0x000069000c007a24 */ /* 0x040fe400078e0200 */
[----:B------:R-:W-:Y:S01]  /*1920*/  IMAD.WIDE.U32 R2, R12, c[0x0][0x1a0], R2 ;  /* 0x000068000c027a25 */ /* 0x000fe200078e0002 */
[----:B------:R-:W-:-:S03]  /*1930*/  ULOP3.LUT UR9, UR9, 0xfffffffe, URZ, 0xc0, !UPT ;  /* 0xfffffffe09097892 */ /* 0x000fc6000f8ec03f */
[----:B------:R-:W-:Y:S01]  /*1940*/  IMAD.WIDE.U32 R6, R15, c[0x0][0x1a8], R6 ;  /* 0x00006a000f067a25 */ /* 0x000fe200078e0006 */
[----:B------:R-:W-:Y:S01]  /*1950*/  LEA.HI.X R215, R10, c[0x0][0x354], R9, 0x2, P0 ;  /* 0x0000d5000ad77a11 */ /* 0x000fe200000f1409 */
[----:B------:R-:W-:Y:S02]  /*1960*/  UIADD3 UR9, UR8, -UR9, URZ ;  /* 0x8000000908097290 */ /* 0x000fe4000fffe03f */
[----:B------:R-:W-:Y:S01]  /*1970*/  IMAD R8, R12, c[0x0][0x19c], R8 ;  /* 0x000067000c087a24 */ /* 0x000fe200078e0208 */
[----:B------:R-:W-:Y:S01]  /*1980*/  LEA R216, P2, R6, c[0x0][0x160], 0x1 ;  /* 0x0000580006d87a11 */ /* 0x000fe200078408ff */
[----:B------:R-:W-:-:S04]  /*1990*/  IMAD.WIDE.U32 R10, R12, c[0x0][0x198], R4 ;  /* 0x000066000c0a7a25 */ /* 0x000fc800078e0004 */
[----:B------:R-:W-:Y:S01]  /*19a0*/  IMAD.IADD R3, R3, 0x1, R0 ;  /* 0x0000000103037824 */ /* 0x000fe200078e0200 */
[----:B------:R-:W-:Y:S01]  /*19b0*/  IADD3 R0, R7, UR4, RZ ;  /* 0x0000000407007c10 */ /* 0x000fe2000fffe0ff */
[----:B------:R-:W-:Y:S01]  /*19c0*/  IMAD.IADD R5, R11, 0x1, R8 ;  /* 0x000000010b057824 */ /* 0x000fe200078e0208 */
[----:B------:R-:W-:Y:S01]  /*19d0*/  LEA R8, P0, R2, c[0x0][0x170], 0x1 ;  /* 0x00005c0002087a11 */ /* 0x000fe200078008ff */
[----:B------:R-:W-:Y:S01]  /*19e0*/  UISETP.NE.AND UP0, UPT, UR9, 0x1, UPT ;  /* 0x000000010900788c */ /* 0x000fe2000bf05270 */
[----:B------:R-:W-:Y:S01]  /*19f0*/  LEA.HI.X R217, R6, c[0x0][0x164], R0, 0x1, P2 ;  /* 0x0000590006d97a11 */ /* 0x000fe200010f0c00 */
[----:B------:R-:W-:Y:S01]  /*1a00*/  IMAD.MOV.U32 R0, RZ, RZ, c[0x0][0x370] ;  /* 0x0000dc00ff007624 */ /* 0x000fe200078e00ff */
[----:B------:R-:W-:Y:S02]  /*1a10*/  LEA R4, P1, R10, c[0x0][0x168], 0x1 ;  /* 0x00005a000a047a11 */ /* 0x000fe400078208ff */
[----:B------:R-:W-:Y:S01]  /*1a20*/  LEA.HI.X R9, R2, c[0x0][0x174], R3, 0x1, P0 ;  /* 0x00005d0002097a11 */ /* 0x000fe200000f0c03 */
[----:B------:R-:W-:Y:S01]  /*1a30*/  IMAD.MOV.U32 R3, RZ, RZ, c[0x0][0x374] ;  /* 0x0000dd00ff037624 */ /* 0x000fe200078e00ff */
[----:B------:R-:W-:-:S02]  /*1a40*/  LEA.HI.X R5, R10, c[0x0][0x16c], R5, 0x1, P1 ;  /* 0x00005b000a057a11 */ /* 0x000fc400008f0c05 */
[C---:B------:R-:W-:Y:S02]  /*1a50*/  LEA R2, P1, R0.reuse, R218, 0x6 ;  /* 0x000000da00027211 */ /* 0x040fe400078230ff */
[----:B------:R-:W-:Y:S01]  /*1a60*/  PLOP3.LUT P2, PT, PT, PT, UP0, 0x80, 0x0 ;  /* 0x000000000000781c */ /* 0x000fe20003f4f008 */
[----:B------:R-:W-:Y:S01]  /*1a70*/  IMAD.MOV.U32 R11, RZ, RZ, c[0x0][0x190] ;  /* 0x00006400ff0b7624 */ /* 0x000fe200078e00ff */
[----:B------:R-:W-:Y:S01]  /*1a80*/  LEA.HI.X R3, R0, R219, R3, 0x6, P1 ;  /* 0x000000db00037211 */ /* 0x000fe200008f3403 */
[----:B------:R-:W-:Y:S01]  /*1a90*/  IMAD.MOV.U32 R12, RZ, RZ, c[0x0][0x194] ;  /* 0x00006500ff0c7624 */ /* 0x000fe200078e00ff */
[----:B------:R-:W-:Y:S02]  /*1aa0*/  USHF.L.U32 UR4, UR10, 0x6, URZ ;  /* 0x000000060a047899 */ /* 0x000fe4000800063f */
[----:B------:R-:W-:Y:S01]  /*1ab0*/  LEA R6, P0, R11, R216, 0x6 ;  /* 0x000000d80b067211 */ /* 0x000fe200078030ff */
[----:B------:R-:W-:Y:S02]  /*1ac0*/  USHF.L.U64.HI UR10, UR10, UR22, UR11 ;  /* 0x000000160a0a7299 */ /* 0x000fe4000801020b */
[----:B------:R-:W-:-:S02]  /*1ad0*/  USHF.L.U32 UR5, UR6, 0x6, URZ ;  /* 0x0000000606057899 */ /* 0x000fc4000800063f */
[----:B------:R-:W-:Y:S02]  /*1ae0*/  USHF.L.U64.HI UR6, UR6, UR22, UR7 ;  /* 0x0000001606067299 */ /* 0x000fe40008010207 */
[----:B------:R-:W-:Y:S02]  /*1af0*/  UIADD3 UR46, UR52, UR46, URZ ;  /* 0x0000002e342e7290 */ /* 0x000fe4000fffe03f */
[----:B------:R-:W-:Y:S01]  /*1b00*/  UIADD3 UR45, UR52, UR45, URZ ;  /* 0x0000002d342d7290 */ /* 0x000fe2000fffe03f */
[----:B------:R-:W-:Y:S01]  /*1b10*/  IMAD.U32 R19, RZ, RZ, UR35 ;  /* 0x00000023ff137e24 */ /* 0x000fe2000f8e00ff */
        /* <DEDUP_REMOVED lines=64> */
[C---:B---3--:R-:W-:Y:S01]  /*1f20*/  IADD3 R7, R24.reuse, 0x2000, RZ ;  /* 0x0000200018077810 */ /* 0x048fe20007ffe0ff */
[----:B------:R-:W-:-:S03]  /*1f30*/  IMAD.SHL.U32 R0, R24, 0x2, RZ ;  /* 0x0000000218007824 */ /* 0x000fc600078e00ff */
[----:B------:R-:W-:Y:S02]  /*1f40*/  SEL R10, R7, R24, !P2 ;  /* 0x00000018070a7207 */ /* 0x000fe40005000000 */
[----:B------:R-:W-:Y:S01]  /*1f50*/  @!PT LDS RZ, [RZ] ;  /* 0x00000000fffff984 */ /* 0x000fe20000000800 */
[----:B------:R-:W-:Y:S01]  /*1f60*/  @!PT LDS RZ, [RZ] ;  /* 0x00000000fffff984 */ /* 0x000fe20000000800 */
[----:B------:R-:W-:Y:S01]  /*1f70*/  @!PT LDS RZ, [RZ] ;  /* 0x00000000fffff984 */ /* 0x000fe20000000800 */
[----:B------:R2:W-:Y:S01]  /*1f80*/  LDGSTS.E.BYPASS.LTC128B.128 [R0+0x8000], [R218.64] ;  /* 0x08000000da007fae */ /* 0x0005e2000b901d64 */
[----:B------:R-:W-:Y:S02]  /*1f90*/  LEA.HI.X R7, R11, R217, R12, 0x6, P0 ;  /* 0x000000d90b077211 */ /* 0x000fe400000f340c */
[----:B------:R-:W-:Y:S01]  /*1fa0*/  IMAD.SHL.U32 R223, R10, 0x2, RZ ;  /* 0x000000020adf7824 */ /* 0x000fe200078e00ff */
[----:B------:R2:W-:Y:S04]  /*1fb0*/  LDGSTS.E.BYPASS.LTC128B.128 [R0+0xa000], [R218.64+0x80] ;  /* 0x0a000080da007fae */ /* 0x0005e8000b901d64 */
[----:B------:R3:W-:Y:S04]  /*1fc0*/  LDGSTS.E.BYPASS.LTC128B.128 [R0+0x9000], [R2.64] ;  /* 0x0900000002007fae */ /* 0x0007e8000b901d64 */
[----:B------:R3:W-:Y:S04]  /*1fd0*/  LDGSTS.E.BYPASS.LTC128B.128 [R0+0xb000], [R2.64+0x80] ;  /* 0x0b00008002007fae */ /* 0x0007e8000b901d64 */
[----:B------:R1:W-:Y:S04]  /*1fe0*/  LDGSTS.E.BYPASS.LTC128B.128 [R223], [R216.64] ;  /* 0x00000000d8df7fae */ /* 0x0003e8000b901d64 */
[----:B------:R1:W-:Y:S04]  /*1ff0*/  LDGSTS.E.BYPASS.LTC128B.128 [R223+0x2000], [R216.64+0x80] ;  /* 0x02000080d8df7fae */ /* 0x0003e8000b901d64 */
[----:B------:R5:W-:Y:S04]  /*2000*/  LDGSTS.E.BYPASS.LTC128B.128 [R223+0x1000], [R6.64] ;  /* 0x0100000006df7fae */ /* 0x000be8000b901d64 */
[----:B------:R5:W-:Y:S04]  /*2010*/  LDGSTS.E.BYPASS.LTC128B.128 [R223+0x3000], [R6.64+0x80] ;  /* 0x0300008006df7fae */ /* 0x000be8000b901d64 */
[----:B------:R1:W-:Y:S04]  /*2020*/  LDGSTS.E.BYPASS.LTC128B.128 [R0+0xc000], [R4.64] ;  /* 0x0c00000004007fae */ /* 0x0003e8000b901d64 */
[----:B------:R1:W-:Y:S01]  /*2030*/  LDGSTS.E.BYPASS.LTC128B.128 [R0+0x10000], [R4.64+0x80] ;  /* 0x1000008004007fae */ /* 0x0003e2000b901d64 */
[----:B---3--:R-:W-:-:S04]  /*2040*/  IADD3 R2, P0, R4, UR4, RZ ;  /* 0x0000000404027c10 */ /* 0x008fc8000ff1e0ff */
[----:B------:R-:W-:-:S05]  /*2050*/  IADD3.X R3, R5, UR10, RZ, P0, !PT ;  /* 0x0000000a05037c10 */ /* 0x000fca00087fe4ff */
[----:B------:R3:W-:Y:S04]  /*2060*/  LDGSTS.E.BYPASS.LTC128B.128 [R0+0xd000], [R2.64] ;  /* 0x0d00000002007fae */ /* 0x0007e8000b901d64 */
[----:B------:R3:W-:Y:S01]  /*2070*/  LDGSTS.E.BYPASS.LTC128B.128 [R0+0x11000], [R2.64+0x80] ;  /* 0x1100008002007fae */ /* 0x0007e2000b901d64 */
[----:B-----5:R-:W-:-:S04]  /*2080*/  IADD3 R6, P0, R2, UR4, RZ ;  /* 0x0000000402067c10 */ /* 0x020fc8000ff1e0ff */
[----:B------:R-:W-:Y:S02]  /*2090*/  IADD3.X R7, R3, UR10, RZ, P0, !PT ;  /* 0x0000000a03077c10 */ /* 0x000fe400087fe4ff */
[----:B-1----:R-:W-:-:S03]  /*20a0*/  IADD3 R4, P0, R8, UR5, RZ ;  /* 0x0000000508047c10 */ /* 0x002fc6000ff1e0ff */
[----:B------:R1:W-:Y:S01]  /*20b0*/  LDGSTS.E.BYPASS.LTC128B.128 [R0+0xe000], [R6.64] ;  /* 0x0e00000006007fae */ /* 0x0003e2000b901d64 */
[----:B------:R-:W-:-:S03]  /*20c0*/  IADD3.X R5, R9, UR6, RZ, P0, !PT ;  /* 0x0000000609057c10 */ /* 0x000fc600087fe4ff */
[----:B------:R1:W-:Y:S01]  /*20d0*/  LDGSTS.E.BYPASS.LTC128B.128 [R0+0x12000], [R6.64+0x80] ;  /* 0x1200008006007fae */ /* 0x0003e2000b901d64 */
[----:B------:R-:W-:Y:S02]  /*20e0*/  IADD3 R10, P1, R6, UR4, RZ ;  /* 0x00000004060a7c10 */ /* 0x000fe4000ff3e0ff */
[----:B---3--:R-:W-:-:S04]  /*20f0*/  IADD3 R2, P0, R4, UR5, RZ ;  /* 0x0000000504027c10 */ /* 0x008fc8000ff1e0ff */
[----:B------:R-:W-:Y:S02]  /*2100*/  IADD3.X R3, R5, UR6, RZ, P0, !PT ;  /* 0x0000000605037c10 */ /* 0x000fe400087fe4ff */
[----:B-1----:R-:W-:Y:S01]  /*2110*/  IADD3 R6, P0, R2, UR5, RZ ;  /* 0x0000000502067c10 */ /* 0x002fe2000ff1e0ff */
[----:B------:R-:W-:-:S04]  /*2120*/  UIADD3 UR5, -UR39, UR14, UR38 ;  /* 0x0000000e27057290 */ /* 0x000fc8000fffe126 */
[----:B------:R-:W-:-:S04]  /*2130*/  UIADD3 UR5, UR5, -UR13, URZ ;  /* 0x8000000d05057290 */ /* 0x000fc8000fffe03f */
[----:B------:R-:W-:-:S04]  /*2140*/  USHF.R.S32.HI UR4, URZ, 0x1f, UR5 ;  /* 0x0000001f3f047899 */ /* 0x000fc80008011405 */
[----:B------:R-:W-:-:S04]  /*2150*/  ULEA.HI UR4, UR4, UR5, URZ, 0x6 ;  /* 0x0000000504047291 */ /* 0x000fc8000f8f303f */
[----:B------:R-:W-:-:S04]  /*2160*/  USHF.R.S32.HI UR4, URZ, 0x6, UR4 ;  /* 0x000000063f047899 */ /* 0x000fc80008011404 */
[----:B------:R-:W-:Y:S01]  /*2170*/  UISETP.LT.AND UP0, UPT, URZ, UR4, UPT ;  /* 0x000000043f00728c */ /* 0x000fe2000bf01270 */
[----:B------:R-:W-:-:S03]  /*2180*/  IADD3.X R11, R7, UR10, RZ, P1, !PT ;  /* 0x0000000a070b7c10 */ /* 0x000fc60008ffe4ff */
[----:B------:R-:W-:Y:S02]  /*2190*/  USEL UR4, URZ, UR4, !UP0 ;  /* 0x000000043f047287 */ /* 0x000fe4000c000000 */
[----:B------:R2:W-:Y:S02]  /*21a0*/  LDGSTS.E.BYPASS.LTC128B.128 [R0+0xf000], [R10.64] ;  /* 0x0f0000000a007fae */ /* 0x0005e4000b901d64 */
[----:B------:R-:W-:Y:S02]  /*21b0*/  UISETP.GT.AND UP0, UPT, UR47, UR4, UPT ;  /* 0x000000042f00728c */ /* 0x000fe4000bf04270 */
[----:B------:R2:W-:Y:S01]  /*21c0*/  LDGSTS.E.BYPASS.LTC128B.128 [R0+0x13000], [R10.64+0x80] ;  /* 0x130000800a007fae */ /* 0x0005e2000b901d64 */
[----:B------:R-:W-:-:S03]  /*21d0*/  IADD3.X R7, R3, UR6, RZ, P0, !PT ;  /* 0x0000000603077c10 */ /* 0x000fc600087fe4ff */
[----:B------:R2:W-:Y:S01]  /*21e0*/  LDGSTS.E.BYPASS.LTC128B.128 [R0+0x14000], [R8.64] ;  /* 0x1400000008007fae */ /* 0x0005e2000b901d64 */
[----:B------:R-:W-:-:S03]  /*21f0*/  PLOP3.LUT P0, PT, PT, PT, UP0, 0x80, 0x0 ;  /* 0x000000000000781c */ /* 0x000fc60003f0f008 */
[----:B------:R2:W-:Y:S01]  /*2200*/  LDGSTS.E.BYPASS.LTC128B.128 [R0+0x18000], [R8.64+0x80] ;  /* 0x1800008008007fae */ /* 0x0005e2000b901d64 */
[----:B------:R-:W-:-:S03]  /*2210*/  UIMAD.WIDE UR6, UR46, UR20, UR32 ;  /* 0x000000142e0672a5 */ /* 0x000fc6000f8e0220 */
[----:B------:R4:W-:Y:S04]  /*2220*/  LDGSTS.E.BYPASS.LTC128B.128 [R0+0x15000], [R4.64] ;  /* 0x1500000004007fae */ /* 0x0009e8000b901d64 */
[----:B------:R4:W-:Y:S04]  /*2230*/  LDGSTS.E.BYPASS.LTC128B.128 [R0+0x19000], [R4.64+0x80] ;  /* 0x1900008004007fae */ /* 0x0009e8000b901d64 */
[----:B------:R1:W-:Y:S04]  /*2240*/  LDGSTS.E.BYPASS.LTC128B.128 [R0+0x16000], [R2.64] ;  /* 0x1600000002007fae */ /* 0x0003e8000b901d64 */
[----:B------:R1:W-:Y:S04]  /*2250*/  LDGSTS.E.BYPASS.LTC128B.128 [R0+0x1a000], [R2.64+0x80] ;  /* 0x1a00008002007fae */ /* 0x0003e8000b901d64 */
[----:B------:R2:W-:Y:S01]  /*2260*/  LDGSTS.E.BYPASS.LTC128B.128 [R0+0x17000], [R6.64] ;  /* 0x1700000006007fae */ /* 0x0005e2000b901d64 */
[----:B------:R-:W-:-:S03]  /*2270*/  UMOV UR5, UR7 ;  /* 0x0000000700057c82 */ /* 0x000fc60008000000 */
[----:B------:R2:W-:Y:S01]  /*2280*/  LDGSTS.E.BYPASS.LTC128B.128 [R0+0x1b000], [R6.64+0x80] ;  /* 0x1b00008006007fae */ /* 0x0005e2000b901d64 */
[----:B------:R-:W-:-:S03]  /*2290*/  UIMAD.WIDE UR10, UR45, UR20, UR30 ;  /* 0x000000142d0a72a5 */ /* 0x000fc6000f8e021e */
[----:B------:R-:W0:Y:S01]  /*22a0*/  LDGDEPBAR ;  /* 0x00000000000079af */ /* 0x000e220000000000 */
[----:B----4-:R-:W-:Y:S01]  /*22b0*/  SHF.R.S32.HI R4, RZ, 0x1f, R13 ;  /* 0x0000001fff047819 */ /* 0x010fe2000001140d */
[----:B-1----:R-:W-:-:S05]  /*22c0*/  IMAD.SHL.U32 R2, R13, 0x4, RZ ;  /* 0x000000040d027824 */ /* 0x002fca00078e00ff */
[----:B------:R-:W-:Y:S02]  /*22d0*/  IADD3 R2, P1, R2, UR6, RZ ;  /* 0x0000000602027c10 */ /* 0x000fe4000ff3e0ff */
[----:B--2---:R-:W-:-:S04]  /*22e0*/  SHF.L.U64.HI R0, R13, 0x2, R4 ;  /* 0x000000020d007819 */ /* 0x004fc80000010204 */
[----:B------:R-:W-:Y:S01]  /*22f0*/  IADD3.X R3, R0, UR5, RZ, P1, !PT ;  /* 0x0000000500037c10 */ /* 0x000fe20008ffe4ff */
[----:B------:R-:W-:Y:S05]  /*2300*/  @!P0 BRA `(.L_x_211) ;  /* 0x0000407000008947 */ /* 0x000fea0003800000 */
[----:B------:R-:W-:Y:S01]  /*2310*/  LEA.HI R0, R21, R22, RZ, 0x4 ;  /* 0x0000001615007211 */ /* 0x000fe200078f20ff */
[----:B------:R1:W5:Y:S03]  /*2320*/  LDG.E R244, [R2.64] ;  /* 0x0000002402f47981 */ /* 0x000366000c1e1900 */
[----:B------:R-:W-:Y:S01]  /*2330*/  LOP3.LUT R0, R0, 0xfffffff0, RZ, 0xc0, !PT ;  /* 0xfffffff000007812 */ /* 0x000fe200078ec0ff */
[----:B------:R1:W5:Y:S04]  /*2340*/  LDG.E R243, [R2.64+0x20] ;  /* 0x0000202402f37981 */ /* 0x000368000c1e1900 */
[----:B------:R-:W-:Y:S01]  /*2350*/  IMAD.IADD R0, R22, 0x1, -R0 ;  /* 0x0000000116007824 */ /* 0x000fe200078e0a00 */
[----:B------:R1:W5:Y:S04]  /*2360*/  LDG.E R242, [R2.64+0x80] ;  /* 0x0000802402f27981 */ /* 0x000368000c1e1900 */
[----:B------:R1:W5:Y:S01]  /*2370*/  LDG.E R241, [R2.64+0xa0] ;  /* 0x0000a02402f17981 */ /* 0x000362000c1e1900 */
[----:B------:R-:W-:Y:S01]  /*2380*/  IMAD.MOV.U32 R211, RZ, RZ, 0x20 ;  /* 0x00000020ffd37424 */ /* 0x000fe200078e00ff */
[----:B------:R-:W-:Y:S01]  /*2390*/  UIADD3 UR9, UR38, UR12, URZ ;  /* 0x0000000c26097290 */ /* 0x000fe2000fffe03f */
[----:B------:R-:W-:-:S02]  /*23a0*/  IMAD.MOV.U32 R192, RZ, RZ, 0x40 ;  /* 0x00000040ffc07424 */ /* 0x000fc400078e00ff */
[----:B------:R-:W-:Y:S01]  /*23b0*/  IMAD.MOV.U32 R159, RZ, RZ, RZ ;  /* 0x000000ffff9f7224 */ /* 0x000fe200078e00ff */
[----:B------:R-:W-:Y:S01]  /*23c0*/  UIADD3 UR9, -UR39, 0x80, UR9 ;  /* 0x0000008027097890 */ /* 0x000fe2000fffe109 */
[----:B-1----:R-:W-:-:S04]  /*23d0*/  SHF.R.S32.HI R2, RZ, 0x1f, R0 ;  /* 0x0000001fff027819 */ /* 0x002fc80000011400 */
[----:B------:R-:W-:-:S04]  /*23e0*/  LEA.HI R2, R2, R0, RZ, 0x3 ;  /* 0x0000000002027211 */ /* 0x000fc800078f18ff */
[----:B------:R-:W-:-:S05]  /*23f0*/  LOP3.LUT R2, R2, 0xfffffff8, RZ, 0xc0, !PT ;  /* 0xfffffff802027812 */ /* 0x000fca00078ec0ff */
[----:B------:R-:W-:Y:S01]  /*2400*/  IMAD.IADD R0, R0, 0x1, -R2 ;  /* 0x0000000100007824 */ /* 0x000fe200078e0a02 */
[----:B------:R-:W-:-:S04]  /*2410*/  IADD3 R2, R212, 0x2000, RZ ;  /* 0x00002000d4027810 */ /* 0x000fc80007ffe0ff */
[C---:B------:R-:W-:Y:S02]  /*2420*/  LOP3.LUT P0, RZ, R0.reuse, 0x2, RZ, 0xc0, !PT ;  /* 0x0000000200ff7812 */ /* 0x040fe4000780c0ff */
[----:B------:R-:W-:Y:S02]  /*2430*/  LOP3.LUT P1, RZ, R0, 0x4, RZ, 0xc0, !PT ;  /* 0x0000000400ff7812 */ /* 0x000fe4000782c0ff */
[----:B------:R-:W-:Y:S02]  /*2440*/  IADD3 R0, R210, 0x2000, RZ ;  /* 0x00002000d2007810 */ /* 0x000fe40007ffe0ff */
[----:B------:R-:W-:Y:S02]  /*2450*/  SEL R2, R2, R212, !P2 ;  /* 0x000000d402027207 */ /* 0x000fe40005000000 */
[----:B------:R-:W-:Y:S02]  /*2460*/  SEL R0, R0, R210, !P2 ;  /* 0x000000d200007207 */ /* 0x000fe40005000000 */
[----:B------:R-:W-:Y:S01]  /*2470*/  SEL R211, R211, 0xffffffe0, !P0 ;  /* 0xffffffe0d3d37807 */ /* 0x000fe20004000000 */
[----:B------:R-:W-:Y:S01]  /*2480*/  IMAD.SHL.U32 R205, R2, 0x2, RZ ;  /* 0x0000000202cd7824 */ /* 0x000fe200078e00ff */
[----:B------:R-:W-:Y:S01]  /*2490*/  SEL R192, R192, 0xffffffc0, !P1 ;  /* 0xffffffc0c0c07807 */ /* 0x000fe20004800000 */
[----:B------:R-:W-:-:S02]  /*24a0*/  IMAD.SHL.U32 R202, R0, 0x2, RZ ;  /* 0x0000000200ca7824 */ /* 0x000fc400078e00ff */
[----:B------:R-:W-:Y:S01]  /*24b0*/  IMAD.MOV.U32 R0, RZ, RZ, c[0x0][0x22c] ;  /* 0x00008b00ff007624 */ /* 0x000fe200078e00ff */
[----:B------:R-:W-:Y:S01]  /*24c0*/  SHF.L.U64.HI R2, R13, 0x2, R4 ;  /* 0x000000020d027819 */ /* 0x000fe20000010204 */
[----:B------:R-:W-:-:S02]  /*24d0*/  IMAD.SHL.U32 R203, R212, 0x2, RZ ;  /* 0x00000002d4cb7824 */ /* 0x000fc400078e00ff */
[----:B------:R-:W-:Y:S02]  /*24e0*/  IMAD R0, R0, c[0x0][0x1c0], RZ ;  /* 0x0000700000007a24 */ /* 0x000fe400078e02ff */
[----:B------:R1:W-:Y:S01]  /*24f0*/  STL [R1+0x4], R2 ;  /* 0x0000040201007387 */ /* 0x0003e20000100800 */
[----:B------:R-:W-:Y:S01]  /*2500*/  IADD3 R204, R211, R203, RZ ;  /* 0x000000cbd3cc7210 */ /* 0x000fe20007ffe0ff */
[C---:B------:R-:W-:Y:S02]  /*2510*/  IMAD.SHL.U32 R5, R0.reuse, 0x10, RZ ;  /* 0x0000001000057824 */ /* 0x040fe400078e00ff */
[----:B------:R-:W-:-:S03]  /*2520*/  IMAD.SHL.U32 R224, R0, 0x8, RZ ;  /* 0x0000000800e07824 */ /* 0x000fc600078e00ff */
[C---:B------:R-:W-:Y:S02]  /*2530*/  IADD3 R3, R5.reuse, 0x40, RZ ;  /* 0x0000004005037810 */ /* 0x040fe40007ffe0ff */
[----:B------:R-:W-:-:S03]  /*2540*/  IADD3 R4, R5, 0x20, RZ ;  /* 0x0000002005047810 */ /* 0x000fc60007ffe0ff */
[C---:B------:R-:W-:Y:S01]  /*2550*/  IMAD.IADD R3, R224.reuse, 0x1, R3 ;  /* 0x00000001e0037824 */ /* 0x040fe200078e0203 */
[----:B------:R-:W-:-:S04]  /*2560*/  IADD3 R4, R224, R4, RZ ;  /* 0x00000004e0047210 */ /* 0x000fc80007ffe0ff */
[C---:B------:R-:W-:Y:S01]  /*2570*/  IADD3 R3, R224.reuse, R3, RZ ;  /* 0x00000003e0037210 */ /* 0x040fe20007ffe0ff */
[----:B------:R-:W-:-:S04]  /*2580*/  IMAD.IADD R4, R224, 0x1, R4 ;  /* 0x00000001e0047824 */ /* 0x000fc800078e0204 */
[C---:B------:R-:W-:Y:S01]  /*2590*/  IMAD.IADD R248, R224.reuse, 0x1, R3 ;  /* 0x00000001e0f87824 */ /* 0x040fe200078e0203 */
[C---:B------:R-:W-:Y:S02]  /*25a0*/  IADD3 R250, R224.reuse, R4, RZ ;  /* 0x00000004e0fa7210 */ /* 0x040fe40007ffe0ff */
[----:B-1----:R-:W-:Y:S02]  /*25b0*/  SHF.L.U32 R2, R13, 0x2, RZ ;  /* 0x000000020d027819 */ /* 0x002fe400000006ff */
[C---:B------:R-:W-:Y:S01]  /*25c0*/  IADD3 R247, R224.reuse, R248, RZ ;  /* 0x000000f8e0f77210 */ /* 0x040fe20007ffe0ff */
[C---:B------:R-:W-:Y:S02]  /*25d0*/  IMAD.IADD R249, R224.reuse, 0x1, R250 ;  /* 0x00000001e0f97824 */ /* 0x040fe400078e02fa */
[----:B------:R1:W-:Y:S02]  /*25e0*/  STL [R1+0x8], R2 ;  /* 0x0000080201007387 */ /* 0x0003e40000100800 */
[C---:B------:R-:W-:Y:S01]  /*25f0*/  IMAD.IADD R252, R224.reuse, 0x1, R247 ;  /* 0x00000001e0fc7824 */ /* 0x040fe200078e02f7 */
[----:B------:R-:W-:-:S02]  /*2600*/  IADD3 R0, R224, R249, RZ ;  /* 0x000000f9e0007210 */ /* 0x000fc40007ffe0ff */
[----:B-1----:R-:W-:-:S04]  /*2610*/  IADD3 R2, R5, 0x60, RZ ;  /* 0x0000006005027810 */ /* 0x002fc80007ffe0ff */
[----:B------:R-:W-:-:S05]  /*2620*/  IADD3 R2, R224, R2, RZ ;  /* 0x00000002e0027210 */ /* 0x000fca0007ffe0ff */
[----:B------:R-:W-:-:S05]  /*2630*/  IMAD.IADD R2, R224, 0x1, R2 ;  /* 0x00000001e0027824 */ /* 0x000fca00078e0202 */
[----:B------:R-:W-:-:S05]  /*2640*/  IADD3 R246, R224, R2, RZ ;  /* 0x00000002e0f67210 */ /* 0x000fca0007ffe0ff */
[----:B------:R-:W-:-:S05]  /*2650*/  IMAD.IADD R245, R224, 0x1, R246 ;  /* 0x00000001e0f57824 */ /* 0x000fca00078e02f6 */
[----:B------:R-:W-:Y:S02]  /*2660*/  IADD3 R251, R224, R245, RZ ;  /* 0x000000f5e0fb7210 */ /* 0x000fe40007ffe0ff */
.L_x_214:
[----:B------:R-:W0:Y:S01]  /*2670*/  LDGDEPBAR ;  /* 0x00000000000079af */ /* 0x000e220000000000 */
[C---:B------:R-:W-:Y:S01]  /*2680*/  IMAD.IADD R0, R205.reuse, 0x1, R211 ;  /* 0x00000001cd007824 */ /* 0x040fe200078e02d3 */
[----:B------:R-:W-:Y:S01]  /*2690*/  USHF.L.U32 UR7, UR8, 0x6, URZ ;  /* 0x0000000608077899 */ /* 0x000fe2000800063f */
[--C-:B------:R-:W-:Y:S01]  /*26a0*/  IMAD.IADD R3, R205, 0x1, R192.reuse ;  /* 0x00000001cd037824 */ /* 0x100fe200078e02c0 */
[----:B-----5:R-:W-:Y:S01]  /*26b0*/  FSETP.NEU.FTZ.AND P2, PT, R244, -INF , PT ;  /* 0xff800000f400780b */ /* 0x020fe20003f5d000 */
[----:B------:R-:W-:Y:S01]  /*26c0*/  IMAD.IADD R2, R0, 0x1, R192 ;  /* 0x0000000100027824 */ /* 0x000fe200078e02c0 */
[----:B------:R-:W-:Y:S02]  /*26d0*/  UISETP.GE.AND UP0, UPT, UR7, UR9, UPT ;  /* 0x000000090700728c */ /* 0x000fe4000bf06270 */
[----:B------:R-:W2:Y:S01]  /*26e0*/  LDL R226, [R1+0x1c] ;  /* 0x00001c0001e27983 */ /* 0x000ea20000100800 */
[----:B------:R-:W-:Y:S03]  /*26f0*/  UISETP.GT.AND UP3, UPT, UR8, UR4, UPT ;  /* 0x000000040800728c */ /* 0x000fe6000bf64270 */
[----:B------:R-:W3:Y:S01]  /*2700*/  LDL R225, [R1+0x20] ;  /* 0x0000200001e17983 */ /* 0x000ee20000100800 */
        /* <DEDUP_REMOVED lines=14> */
[----:B------:R-:W-:Y:S01]  /*27f0*/  LDSM.16.M88.4 R184, [R209+0xc000] ;  /* 0x00c00000d1b8783b */ /* 0x000fe20000000200 */
[C---:B------:R-:W-:Y:S07]  /*2800*/  HMMA.16816.F32 R16, R32.reuse, R18, RZ ;  /* 0x000000122010723c */ /* 0x040fee00000018ff */
[----:B------:R-:W-:Y:S01]  /*2810*/  LDSM.16.M88.4 R188, [R3+0x1000] ;  /* 0x0010000003bc783b */ /* 0x000fe20000000200 */
[-C--:B------:R-:W-:Y:S07]  /*2820*/  HMMA.16816.F32 R20, R32, R164.reuse, RZ ;  /* 0x000000a42014723c */ /* 0x080fee00000018ff */
[----:B------:R-:W-:Y:S01]  /*2830*/  LDSM.16.M88.4 R192, [R2] ;  /* 0x0000000002c0783b */ /* 0x000fe20000000200 */
[C---:B------:R-:W-:Y:S07]  /*2840*/  HMMA.16816.F32 R24, R28.reuse, R164, RZ ;  /* 0x000000a41c18723c */ /* 0x040fee00000018ff */
[----:B------:R-:W-:Y:S01]  /*2850*/  LDSM.16.M88.4 R196, [R208+0xc000] ;  /* 0x00c00000d0c4783b */ /* 0x000fe20000000200 */
[-C--:B------:R-:W-:Y:S08]  /*2860*/  HMMA.16816.F32 R28, R28, R166.reuse, RZ ;  /* 0x000000a61c1c723c */ /* 0x080ff000000018ff */
[----:B------:R-:W-:Y:S01]  /*2870*/  HMMA.16816.F32 R32, R32, R166, RZ ;  /* 0x000000a62020723c */ /* 0x000fe200000018ff */
[----:B------:R-:W4:Y:S07]  /*2880*/  LDSM.16.M88.4 R164, [R3] ;  /* 0x0000000003a4783b */ /* 0x000f2e0000000200 */
[-C--:B------:R-:W-:Y:S08]  /*2890*/  HMMA.16816.F32 R4, R168, R172.reuse, R4 ;  /* 0x000000aca804723c */ /* 0x080ff00000001804 */
[C---:B-1----:R-:W-:Y:S08]  /*28a0*/  HMMA.16816.F32 R8, R176.reuse, R172, R8 ;  /* 0x000000acb008723c */ /* 0x042ff00000001808 */
[-C--:B------:R-:W-:Y:S08]  /*28b0*/  HMMA.16816.F32 R12, R176, R174.reuse, R12 ;  /* 0x000000aeb00c723c */ /* 0x080ff0000000180c */
[C---:B------:R-:W-:Y:S01]  /*28c0*/  HMMA.16816.F32 R16, R168.reuse, R174, R16 ;  /* 0x000000aea810723c */ /* 0x040fe20000001810 */
[----:B------:R-:W1:Y:S07]  /*28d0*/  LDSM.16.M88.4 R172, [R209+0xc800] ;  /* 0x00c80000d1ac783b */ /* 0x000e6e0000000200 */
[-C--:B----4-:R-:W-:Y:S08]  /*28e0*/  HMMA.16816.F32 R20, R168, R180.reuse, R20 ;  /* 0x000000b4a814723c */ /* 0x090ff00000001814 */
[C---:B------:R-:W-:Y:S08]  /*28f0*/  HMMA.16816.F32 R24, R176.reuse, R180, R24 ;  /* 0x000000b4b018723c */ /* 0x040ff00000001818 */
[-C--:B------:R-:W-:Y:S01]  /*2900*/  HMMA.16816.F32 R28, R176, R182.reuse, R28 ;  /* 0x000000b6b01c723c */ /* 0x080fe2000000181c */
[----:B------:R-:W4:Y:S07]  /*2910*/  LDSM.16.M88.4 R176, [R2+0x1000] ;  /* 0x0010000002b0783b */ /* 0x000f2e0000000200 */
[----:B------:R-:W-:Y:S01]  /*2920*/  HMMA.16816.F32 R32, R168, R182, R32 ;  /* 0x000000b6a820723c */ /* 0x000fe20000001820 */
[----:B------:R-:W2:Y:S07]  /*2930*/  LDSM.16.M88.4 R168, [R208+0xc800] ;  /* 0x00c80000d0a8783b */ /* 0x000eae0000000200 */
[-C--:B------:R-:W-:Y:S01]  /*2940*/  HMMA.16816.F32 R4, R164, R184.reuse, R4 ;  /* 0x000000b8a404723c */ /* 0x080fe20000001804 */
[----:B------:R-:W-:Y:S07]  /*2950*/  LDSM.16.M88.4 R180, [R205+0x3000] ;  /* 0x00300000cdb4783b */ /* 0x000fee0000000200 */
[C---:B------:R-:W-:Y:S08]  /*2960*/  HMMA.16816.F32 R8, R188.reuse, R184, R8 ;  /* 0x000000b8bc08723c */ /* 0x040ff00000001808 */
[-C--:B------:R-:W-:Y:S08]  /*2970*/  HMMA.16816.F32 R12, R188, R186.reuse, R12 ;  /* 0x000000babc0c723c */ /* 0x080ff0000000180c */
[C---:B------:R-:W-:Y:S01]  /*2980*/  HMMA.16816.F32 R16, R164.reuse, R186, R16 ;  /* 0x000000baa410723c */ /* 0x040fe20000001810 */
[----:B------:R-:W-:Y:S07]  /*2990*/  LDSM.16.M88.4 R184, [R206+0x10800] ;  /* 0x01080000ceb8783b */ /* 0x000fee0000000200 */
[-C--:B-1----:R-:W-:Y:S08]  /*29a0*/  HMMA.16816.F32 R20, R164, R172.reuse, R20 ;  /* 0x000000aca414723c */ /* 0x082ff00000001814 */
[C---:B------:R-:W-:Y:S08]  /*29b0*/  HMMA.16816.F32 R24, R188.reuse, R172, R24 ;  /* 0x000000acbc18723c */ /* 0x040ff00000001818 */
[-C--:B------:R-:W-:Y:S01]  /*29c0*/  HMMA.16816.F32 R28, R188, R174.reuse, R28 ;  /* 0x000000aebc1c723c */ /* 0x080fe2000000181c */
[----:B------:R-:W-:Y:S07]  /*29d0*/  LDSM.16.M88.4 R188, [R207+0x10000] ;  /* 0x01000000cfbc783b */ /* 0x000fee0000000200 */
[----:B------:R-:W-:Y:S01]  /*29e0*/  HMMA.16816.F32 R32, R164, R174, R32 ;  /* 0x000000aea420723c */ /* 0x000fe20000001820 */
[----:B------:R-:W-:Y:S07]  /*29f0*/  LDSM.16.M88.4 R164, [R205+0x2000] ;  /* 0x00200000cda4783b */ /* 0x000fee0000000200 */
[-C--:B------:R-:W-:Y:S01]  /*2a00*/  HMMA.16816.F32 R4, R192, R196.reuse, R4 ;  /* 0x000000c4c004723c */ /* 0x080fe20000001804 */
[----:B------:R-:W1:Y:S07]  /*2a10*/  LDSM.16.M88.4 R172, [R206+0x10000] ;  /* 0x01000000ceac783b */ /* 0x000e6e0000000200 */
[C---:B----4-:R-:W-:Y:S08]  /*2a20*/  HMMA.16816.F32 R8, R176.reuse, R196, R8 ;  /* 0x000000c4b008723c */ /* 0x050ff00000001808 */
[-C--:B------:R-:W-:Y:S08]  /*2a30*/  HMMA.16816.F32 R12, R176, R198.reuse, R12 ;  /* 0x000000c6b00c723c */ /* 0x080ff0000000180c */
[C---:B------:R-:W-:Y:S01]  /*2a40*/  HMMA.16816.F32 R16, R192.reuse, R198, R16 ;  /* 0x000000c6c010723c */ /* 0x040fe20000001810 */
[----:B------:R-:W-:Y:S07]  /*2a50*/  LDSM.16.M88.4 R196, [R0+0x3000] ;  /* 0x0030000000c4783b */ /* 0x000fee0000000200 */
[-C--:B--2---:R-:W-:Y:S08]  /*2a60*/  HMMA.16816.F32 R20, R192, R168.reuse, R20 ;  /* 0x000000a8c014723c */ /* 0x084ff00000001814 */
[C---:B------:R-:W-:Y:S08]  /*2a70*/  HMMA.16816.F32 R24, R176.reuse, R168, R24 ;  /* 0x000000a8b018723c */ /* 0x040ff00000001818 */
[-C--:B------:R-:W-:Y:S01]  /*2a80*/  HMMA.16816.F32 R28, R176, R170.reuse, R28 ;  /* 0x000000aab01c723c */ /* 0x080fe2000000181c */
[----:B------:R2:W4:Y:S07]  /*2a90*/  LDSM.16.M88.4 R176, [R0+0x2000] ;  /* 0x0020000000b0783b */ /* 0x00052e0000000200 */
[----:B------:R-:W-:Y:S01]  /*2aa0*/  HMMA.16816.F32 R32, R192, R170, R32 ;  /* 0x000000aac020723c */ /* 0x000fe20000001820 */
[----:B------:R-:W4:Y:S07]  /*2ab0*/  LDSM.16.M88.4 R168, [R207+0x10800] ;  /* 0x01080000cfa8783b */ /* 0x000f2e0000000200 */
[-C--:B-1----:R-:W-:Y:S01]  /*2ac0*/  HMMA.16816.F32 R4, R164, R172.reuse, R4 ;  /* 0x000000aca404723c */ /* 0x082fe20000001804 */
[----:B------:R-:W-:Y:S07]  /*2ad0*/  LDSM.16.M88.4 R192, [R208+0x10000] ;  /* 0x01000000d0c0783b */ /* 0x000fee0000000200 */
[C---:B------:R-:W-:Y:S01]  /*2ae0*/  HMMA.16816.F32 R8, R180.reuse, R172, R8 ;  /* 0x000000acb408723c */ /* 0x040fe20000001808 */
[----:B--2---:R-:W-:Y:S05]  /*2af0*/  IMAD.U32 R0, RZ, RZ, UR29 ;  /* 0x0000001dff007e24 */ /* 0x004fea000f8e00ff */
[----:B---3--:R-:W-:Y:S02]  /*2b00*/  @!P0 LEA R0, R0, R225, 0x7 ;  /* 0x000000e100008211 */ /* 0x008fe400078e38ff */
[-C--:B------:R-:W-:Y:S08]  /*2b10*/  HMMA.16816.F32 R12, R180, R174.reuse, R12 ;  /* 0x000000aeb40c723c */ /* 0x080ff0000000180c */
[C---:B------:R-:W-:Y:S01]  /*2b20*/  HMMA.16816.F32 R16, R164.reuse, R174, R16 ;  /* 0x000000aea410723c */ /* 0x040fe20000001810 */
[----:B------:R-:W-:Y:S07]  /*2b30*/  LDSM.16.M88.4 R172, [R209+0x10000] ;  /* 0x01000000d1ac783b */ /* 0x000fee0000000200 */
[-C--:B------:R-:W-:Y:S08]  /*2b40*/  HMMA.16816.F32 R20, R164, R184.reuse, R20 ;  /* 0x000000b8a414723c */ /* 0x080ff00000001814 */
[C---:B------:R-:W-:Y:S08]  /*2b50*/  HMMA.16816.F32 R24, R180.reuse, R184, R24 ;  /* 0x000000b8b418723c */ /* 0x040ff00000001818 */
[-C--:B------:R-:W-:Y:S01]  /*2b60*/  HMMA.16816.F32 R28, R180, R186.reuse, R28 ;  /* 0x000000bab41c723c */ /* 0x080fe2000000181c */
[----:B------:R-:W-:Y:S07]  /*2b70*/  LDSM.16.M88.4 R180, [R3+0x3000] ;  /* 0x0030000003b4783b */ /* 0x000fee0000000200 */
[----:B------:R-:W-:Y:S01]  /*2b80*/  HMMA.16816.F32 R32, R164, R186, R32 ;  /* 0x000000baa420723c */ /* 0x000fe20000001820 */
[----:B------:R-:W1:Y:S07]  /*2b90*/  LDSM.16.M88.4 R164, [R3+0x2000] ;  /* 0x0020000003a4783b */ /* 0x000e6e0000000200 */
[-C--:B----4-:R-:W-:Y:S01]  /*2ba0*/  HMMA.16816.F32 R4, R176, R188.reuse, R4 ;  /* 0x000000bcb004723c */ /* 0x090fe20000001804 */
[----:B------:R-:W2:Y:S07]  /*2bb0*/  LDSM.16.M88.4 R184, [R209+0x10800] ;  /* 0x01080000d1b8783b */ /* 0x000eae0000000200 */
[C---:B------:R-:W-:Y:S08]  /*2bc0*/  HMMA.16816.F32 R8, R196.reuse, R188, R8 ;  /* 0x000000bcc408723c */ /* 0x040ff00000001808 */
[-C--:B------:R-:W-:Y:S08]  /*2bd0*/  HMMA.16816.F32 R12, R196, R190.reuse, R12 ;  /* 0x000000bec40c723c */ /* 0x080ff0000000180c */
[C---:B------:R-:W-:Y:S01]  /*2be0*/  HMMA.16816.F32 R16, R176.reuse, R190, R16 ;  /* 0x000000beb010723c */ /* 0x040fe20000001810 */
[----:B------:R-:W3:Y:S07]  /*2bf0*/  LDSM.16.M88.4 R188, [R2+0x2000] ;  /* 0x0020000002bc783b */ /* 0x000eee0000000200 */
[-C--:B------:R-:W-:Y:S08]  /*2c00*/  HMMA.16816.F32 R20, R176, R168.reuse, R20 ;  /* 0x000000a8b014723c */ /* 0x080ff00000001814 */
[C---:B------:R-:W-:Y:S07]  /*2c10*/  HMMA.16816.F32 R24, R196.reuse, R168, R24 ;  /* 0x000000a8c418723c */ /* 0x040fee0000001818 */
[----:B------:R-:W-:Y:S01]  /*2c20*/  FMUL.FTZ R169, R243, 1.4426950216293334961 ;  /* 0x3fb8aa3bf3a97820 */ /* 0x000fe20000410000 */
[-C--:B------:R-:W-:Y:S04]  /*2c30*/  HMMA.16816.F32 R28, R196, R170.reuse, R28 ;  /* 0x000000aac41c723c */ /* 0x080fe8000000181c */
[----:B------:R-:W-:Y:S04]  /*2c40*/  FMUL.FTZ R168, R242, 1.4426950216293334961 ;  /* 0x3fb8aa3bf2a87820 */ /* 0x000fe80000410000 */
[----:B------:R-:W-:Y:S07]  /*2c50*/  HMMA.16816.F32 R32, R176, R170, R32 ;  /* 0x000000aab020723c */ /* 0x000fee0000001820 */
[----:B------:R-:W-:Y:S01]  /*2c60*/  FMUL.FTZ R171, R244, 1.4426950216293334961 ;  /* 0x3fb8aa3bf4ab7820 */ /* 0x000fe20000410000 */
[-C--:B-1----:R-:W-:Y:S05]  /*2c70*/  HMMA.16816.F32 R4, R164, R172.reuse, R4 ;  /* 0x000000aca404723c */ /* 0x082fea0000001804 */
[----:B------:R-:W-:Y:S03]  /*2c80*/  FSEL R171, R171, RZ, P2 ;  /* 0x000000ffabab7208 */ /* 0x000fe60001000000 */
[C---:B------:R-:W-:Y:S07]  /*2c90*/  HMMA.16816.F32 R8, R180.reuse, R172, R8 ;  /* 0x000000acb408723c */ /* 0x040fee0000001808 */
[----:B------:R-:W-:Y:S01]  /*2ca0*/  @!P0 IADD3 R173, R0, 0x1, RZ ;  /* 0x0000000100ad8810 */ /* 0x000fe20007ffe0ff */
[-C--:B------:R-:W-:Y:S08]  /*2cb0*/  HMMA.16816.F32 R12, R180, R174.reuse, R12 ;  /* 0x000000aeb40c723c */ /* 0x080ff0000000180c */
[C---:B------:R-:W-:Y:S08]  /*2cc0*/  HMMA.16816.F32 R16, R164.reuse, R174, R16 ;  /* 0x000000aea410723c */ /* 0x040ff00000001810 */
[-C--:B--2---:R-:W-:Y:S08]  /*2cd0*/  HMMA.16816.F32 R20, R164, R184.reuse, R20 ;  /* 0x000000b8a414723c */ /* 0x084ff00000001814 */
[C---:B------:R-:W-:Y:S07]  /*2ce0*/  HMMA.16816.F32 R24, R180.reuse, R184, R24 ;  /* 0x000000b8b418723c */ /* 0x040fee0000001818 */
[----:B------:R-:W-:Y:S01]  /*2cf0*/  IMAD.MOV.U32 R184, RZ, RZ, 0x40 ;  /* 0x00000040ffb87424 */ /* 0x000fe200078e00ff */
[-C--:B------:R-:W-:Y:S08]  /*2d00*/  HMMA.16816.F32 R28, R180, R186.reuse, R28 ;  /* 0x000000bab41c723c */ /* 0x080ff0000000181c */
[----:B------:R-:W-:Y:S01]  /*2d10*/  HMMA.16816.F32 R32, R164, R186, R32 ;  /* 0x000000baa420723c */ /* 0x000fe20000001820 */
[----:B------:R1:W2:Y:S07]  /*2d20*/  LDSM.16.M88.4 R164, [R2+0x3000] ;  /* 0x0030000002a4783b */ /* 0x0002ae0000000200 */
[-C--:B---3--:R-:W-:Y:S01]  /*2d30*/  HMMA.16816.F32 R4, R188, R192.reuse, R4 ;  /* 0x000000c0bc04723c */ /* 0x088fe20000001804 */
[----:B-1----:R-:W-:Y:S05]  /*2d40*/  IMAD.U32 R2, RZ, RZ, UR7 ;  /* 0x00000007ff027e24 */ /* 0x002fea000f8e00ff */
[----:B------:R-:W-:Y:S06]  /*2d50*/  @!P0 IADD3 R2, R2, UR39, R226 ;  /* 0x0000002702028c10 */ /* 0x000fec000fffe0e2 */
[C---:B------:R-:W-:Y:S02]  /*2d60*/  @!P0 IMNMX R172, R2.reuse, UR39, PT ;  /* 0x0000002702ac8c17 */ /* 0x040fe4000b800200 */
[----:B------:R-:W-:Y:S02]  /*2d70*/  @!P0 IADD3 R170, R2, 0x8, RZ ;  /* 0x0000000802aa8810 */ /* 0x000fe40007ffe0ff */
[-C--:B------:R-:W-:Y:S02]  /*2d80*/  @!P0 ISETP.GE.AND P3, PT, R0, R172.reuse, PT ;  /* 0x000000ac0000820c */ /* 0x080fe40003f66270 */
[----:B------:R-:W-:Y:S01]  /*2d90*/  @!P0 ISETP.GE.AND P2, PT, R173, R172, PT ;  /* 0x000000acad00820c */ /* 0x000fe20003f46270 */
[C---:B--2---:R-:W-:Y:S05]  /*2da0*/  HMMA.16816.F32 R8, R164.reuse, R192, R8 ;  /* 0x000000c0a408723c */ /* 0x044fea0000001808 */
[----:B------:R-:W-:Y:S02]  /*2db0*/  @!P0 FSEL R4, R4, -INF , !P3 ;  /* 0xff80000004048808 */ /* 0x000fe40005800000 */
[----:B------:R-:W-:Y:S01]  /*2dc0*/  @!P0 IMNMX R170, R170, UR39, PT ;  /* 0x00000027aaaa8c17 */ /* 0x000fe2000b800200 */
[-C--:B------:R-:W-:Y:S03]  /*2dd0*/  HMMA.16816.F32 R12, R164, R194.reuse, R12 ;  /* 0x000000c2a40c723c */ /* 0x080fe6000000180c */
[-C--:B------:R-:W-:Y:S01]  /*2de0*/  @!P0 ISETP.GE.AND P3, PT, R0, R170.reuse, PT ;  /* 0x000000aa0000820c */ /* 0x080fe20003f66270 */
[--C-:B------:R-:W-:Y:S01]  /*2df0*/  FFMA.FTZ R4, R4, c[0x0][0x23c], -R171.reuse ;  /* 0x00008f0004047a23 */ /* 0x100fe200000108ab */
[----:B------:R-:W-:Y:S02]  /*2e00*/  @!P0 FSEL R5, R5, -INF , !P2 ;  /* 0xff80000005058808 */ /* 0x000fe40005000000 */
[----:B------:R-:W-:Y:S01]  /*2e10*/  FSETP.NEU.FTZ.AND P2, PT, R243, -INF , PT ;  /* 0xff800000f300780b */ /* 0x000fe20003f5d000 */
[C---:B------:R-:W-:Y:S01]  /*2e20*/  HMMA.16816.F32 R16, R188.reuse, R194, R16 ;  /* 0x000000c2bc10723c */ /* 0x040fe20000001810 */
[----:B------:R1:W-:Y:S03]  /*2e30*/  MUFU.EX2 R228, R4 ;  /* 0x0000000400e47308 */ /* 0x0003e60000000800 */
[----:B------:R-:W-:Y:S01]  /*2e40*/  @!P0 IADD3 R3, R2, 0x20, RZ ;  /* 0x0000002002038810 */ /* 0x000fe20007ffe0ff */
[----:B------:R-:W-:Y:S01]  /*2e50*/  FFMA.FTZ R5, R5, c[0x0][0x23c], -R171 ;  /* 0x00008f0005057a23 */ /* 0x000fe200000108ab */
[----:B------:R-:W-:Y:S02]  /*2e60*/  FSEL R169, R169, RZ, P2 ;  /* 0x000000ffa9a97208 */ /* 0x000fe40001000000 */
[----:B------:R-:W-:Y:S03]  /*2e70*/  @!P0 ISETP.GE.AND P2, PT, R173, R170, PT ;  /* 0x000000aaad00820c */ /* 0x000fe60003f46270 */
[----:B------:R-:W-:Y:S01]  /*2e80*/  MUFU.EX2 R198, R5 ;  /* 0x0000000500c67308 */ /* 0x000fe20000000800 */
[----:B------:R-:W-:Y:S02]  /*2e90*/  @!P0 IMNMX R3, R3, UR39, PT ;  /* 0x0000002703038c17 */ /* 0x000fe4000b800200 */
[----:B------:R-:W-:Y:S02]  /*2ea0*/  @!P0 FSEL R6, R6, -INF , !P3 ;  /* 0xff80000006068808 */ /* 0x000fe40005800000 */
[----:B------:R-:W-:Y:S02]  /*2eb0*/  @!P0 FSEL R7, R7, -INF , !P2 ;  /* 0xff80000007078808 */ /* 0x000fe40005000000 */
[----:B------:R-:W-:Y:S01]  /*2ec0*/  FSETP.NEU.FTZ.AND P2, PT, R242, -INF , PT ;  /* 0xff800000f200780b */ /* 0x000fe20003f5d000 */
[--C-:B------:R-:W-:Y:S01]  /*2ed0*/  FFMA.FTZ R6, R6, c[0x0][0x23c], -R169.reuse ;  /* 0x00008f0006067a23 */ /* 0x100fe200000108a9 */
[-C--:B------:R-:W-:Y:S01]  /*2ee0*/  @!P0 ISETP.GE.AND P3, PT, R0, R3.reuse, PT ;  /* 0x000000030000820c */ /* 0x080fe20003f66270 */
[----:B------:R-:W-:Y:S01]  /*2ef0*/  FFMA.FTZ R7, R7, c[0x0][0x23c], -R169 ;  /* 0x00008f0007077a23 */ /* 0x000fe200000108a9 */
[----:B------:R-:W-:Y:S01]  /*2f00*/  FSEL R168, R168, RZ, P2 ;  /* 0x000000ffa8a87208 */ /* 0x000fe20001000000 */
[----:B------:R-:W-:Y:S01]  /*2f10*/  MUFU.EX2 R180, R6 ;  /* 0x0000000600b47308 */ /* 0x000fe20000000800 */
[----:B------:R-:W-:Y:S02]  /*2f20*/  @!P0 FSEL R8, R8, -INF , !P3 ;  /* 0xff80000008088808 */ /* 0x000fe40005800000 */
[----:B-1----:R-:W-:Y:S02]  /*2f30*/  @!P0 IADD3 R4, R2, 0x28, RZ ;  /* 0x0000002802048810 */ /* 0x002fe40007ffe0ff */
[-C--:B------:R-:W-:Y:S01]  /*2f40*/  @!P0 ISETP.GE.AND P2, PT, R173, R3.reuse, PT ;  /* 0x00000003ad00820c */ /* 0x080fe20003f46270 */
[--C-:B------:R-:W-:Y:S01]  /*2f50*/  FFMA.FTZ R2, R8, c[0x0][0x23c], -R168.reuse ;  /* 0x00008f0008027a23 */ /* 0x100fe200000108a8 */
[----:B------:R-:W-:Y:S02]  /*2f60*/  @!P0 IMNMX R8, R4, UR39, PT ;  /* 0x0000002704088c17 */ /* 0x000fe4000b800200 */
[----:B------:R-:W-:Y:S01]  /*2f70*/  @!P0 FSEL R9, R9, -INF , !P2 ;  /* 0xff80000009098808 */ /* 0x000fe20005000000 */
[----:B------:R1:W-:Y:S01]  /*2f80*/  MUFU.EX2 R238, R2 ;  /* 0x0000000200ee7308 */ /* 0x0003e20000000800 */
[----:B------:R-:W-:Y:S02]  /*2f90*/  FSETP.NEU.FTZ.AND P2, PT, R241, -INF , PT ;  /* 0xff800000f100780b */ /* 0x000fe40003f5d000 */
[-C--:B------:R-:W-:Y:S01]  /*2fa0*/  @!P0 ISETP.GE.AND P3, PT, R0, R8.reuse, PT ;  /* 0x000000080000820c */ /* 0x080fe20003f66270 */
[----:B------:R-:W-:Y:S01]  /*2fb0*/  FFMA.FTZ R9, R9, c[0x0][0x23c], -R168 ;  /* 0x00008f0009097a23 */ /* 0x000fe200000108a8 */
[----:B------:R-:W-:Y:S02]  /*2fc0*/  SEL R192, R184, 0xffffffc0, !P1 ;  /* 0xffffffc0b8c07807 */ /* 0x000fe40004800000 */
[----:B------:R-:W-:Y:S03]  /*2fd0*/  @!P0 FSEL R10, R10, -INF , !P3 ;  /* 0xff8000000a0a8808 */ /* 0x000fe60005800000 */
[----:B------:R2:W3:Y:S01]  /*2fe0*/  MUFU.EX2 R234, R7 ;  /* 0x0000000700ea7308 */ /* 0x0004e20000000800 */
[----:B------:R-:W-:Y:S09]  /*2ff0*/  IMAD.IADD R184, R192, 0x1, R203 ;  /* 0x00000001c0b87824 */ /* 0x000ff200078e02cb */
        /* <DEDUP_REMOVED lines=16> */
[-C--:B------:R-:W-:Y:S04]  /*3100*/  @!P0 ISETP.GE.AND P2, PT, R10, R3.reuse, PT ;  /* 0x000000030a00820c */ /* 0x080fe80003f46270 */
        /* <DEDUP_REMOVED lines=38> */
[----:B------:R-:W-:Y:S02]  /*3370*/  @!P0 ISETP.GE.AND P2, PT, R9, R170, PT ;  /* 0x000000aa0900820c */ /* 0x000fe40003f46270 */
        /* <DEDUP_REMOVED lines=8> */
[-C--:B------:R-:W-:Y:S02]  /*3400*/  @!P0 ISETP.GE.AND P2, PT, R9, R3.reuse, PT ;  /* 0x000000030900820c */ /* 0x080fe40003f46270 */
[----:B------:R-:W-:Y:S01]  /*3410*/  MOV R190, c[0x0][0x1c0] ;  /* 0x0000700000be7a02 */ /* 0x000fe20000000f00 */
[----:B------:R-:W-:Y:S01]  /*3420*/  FFMA.FTZ R23, R23, c[0x0][0x23c], -R169 ;  /* 0x00008f0017177a23 */ /* 0x000fe200000108a9 */
[----:B------:R-:W-:Y:S01]  /*3430*/  @!P0 FSEL R24, R24, -INF , !P2 ;  /* 0xff80000018188808 */ /* 0x000fe20005000000 */
[----:B------:R-:W2:Y:S01]  /*3440*/  MUFU.EX2 R226, R19 ;  /* 0x0000001300e27308 */ /* 0x000ea20000000800 */
[-C--:B------:R-:W-:Y:S01]  /*3450*/  @!P0 ISETP.GE.AND P2, PT, R10, R3.reuse, PT ;  /* 0x000000030a00820c */ /* 0x080fe20003f46270 */
[----:B------:R-:W-:Y:S02]  /*3460*/  IMAD R190, R190, c[0x0][0x22c], RZ ;  /* 0x00008b00bebe7a24 */ /* 0x000fe400078e02ff */
[--C-:B------:R-:W-:Y:S01]  /*3470*/  FFMA.FTZ R24, R24, c[0x0][0x23c], -R168.reuse ;  /* 0x00008f0018187a23 */ /* 0x100fe200000108a8 */
[----:B------:R-:W-:Y:S01]  /*3480*/  @!P0 FSEL R25, R25, -INF , !P2 ;  /* 0xff80000019198808 */ /* 0x000fe20005000000 */
[----:B------:R-:W-:Y:S01]  /*3490*/  IMAD.U32 R190, R190, -0x40, RZ ;  /* 0xffffffc0bebe7824 */ /* 0x000fe200078e00ff */
[-C--:B------:R-:W-:Y:S03]  /*34a0*/  @!P0 ISETP.GE.AND P2, PT, R9, R8.reuse, PT ;  /* 0x000000080900820c */ /* 0x080fe60003f46270 */
[----:B------:R-:W-:Y:S01]  /*34b0*/  MUFU.EX2 R194, R20 ;  /* 0x0000001400c27308 */ /* 0x000fe20000000800 */
[----:B------:R-:W-:Y:S01]  /*34c0*/  @!P0 FSEL R26, R26, -INF , !P2 ;  /* 0xff8000001a1a8808 */ /* 0x000fe20005000000 */
[----:B------:R-:W-:Y:S01]  /*34d0*/  FFMA.FTZ R25, R25, c[0x0][0x23c], -R168 ;  /* 0x00008f0019197a23 */ /* 0x000fe200000108a8 */
[-C--:B------:R-:W-:Y:S03]  /*34e0*/  @!P0 ISETP.GE.AND P2, PT, R10, R8.reuse, PT ;  /* 0x000000080a00820c */ /* 0x080fe60003f46270 */
[--C-:B------:R-:W-:Y:S01]  /*34f0*/  FFMA.FTZ R26, R26, c[0x0][0x23c], -R2.reuse ;  /* 0x00008f001a1a7a23 */ /* 0x100fe20000010802 */
[----:B------:R-:W-:Y:S02]  /*3500*/  @!P0 FSEL R27, R27, -INF , !P2 ;  /* 0xff8000001b1b8808 */ /* 0x000fe40005000000 */
[----:B------:R-:W-:Y:S01]  /*3510*/  @!P0 ISETP.GE.AND P2, PT, R4, R3, PT ;  /* 0x000000030400820c */ /* 0x000fe20003f46270 */
        /* <DEDUP_REMOVED lines=31> */
[----:B------:R-:W-:Y:S02]  /*3710*/  FFMA.FTZ R169, R35, c[0x0][0x23c], -R169 ;  /* 0x00008f0023a97a23 */ /* 0x000fe400000108a9 */
        /* <DEDUP_REMOVED lines=34> */
[----:B------:R2:W-:Y:S01]  /*3940*/  STS [R221+0x21000], R2 ;  /* 0x02100002dd007388 */ /* 0x0005e20000000800 */
[----:B----4-:R-:W-:Y:S05]  /*3950*/  F2FP.PACK_AB R0, R186, R189 ;  /* 0x000000bdba00723e */ /* 0x010fea00000000ff */
[----:B------:R3:W-:Y:S01]  /*3960*/  STS [R221+0x21400], R0 ;  /* 0x02140000dd007388 */ /* 0x0007e20000000800 */
[----:B-1----:R-:W-:Y:S03]  /*3970*/  IMAD.IADD R3, R192, 0x1, R204 ;  /* 0x00000001c0037824 */ /* 0x002fe600078e02cc */
[----:B------:R-:W-:Y:S08]  /*3980*/  LDSM.16.M88.4 R32, [R203+0x8000] ;  /* 0x00800000cb20783b */ /* 0x000ff00000000200 */
[----:B------:R-:W1:Y:S08]  /*3990*/  LDSM.16.M88.4 R16, [R206+0x14000] ;  /* 0x01400000ce10783b */ /* 0x000e700000000200 */
[----:B------:R-:W4:Y:S08]  /*39a0*/  LDSM.16.M88.4 R28, [R203+0x9000] ;  /* 0x00900000cb1c783b */ /* 0x000f300000000200 */
[----:B------:R-:W4:Y:S08]  /*39b0*/  LDSM.16.M88.4 R164, [R206+0x14800] ;  /* 0x01480000cea4783b */ /* 0x000f300000000200 */
[----:B--2---:R-:W2:Y:S04]  /*39c0*/  LDL R2, [R1+0x8] ;  /* 0x0000080001027983 */ /* 0x004ea80000100800 */
[----:B------:R-:W-:Y:S08]  /*39d0*/  LDSM.16.M88.4 R168, [R204+0x8000] ;  /* 0x00800000cca8783b */ /* 0x000ff00000000200 */
[----:B---3--:R-:W3:Y:S01]  /*39e0*/  LDL R0, [R1+0x4] ;  /* 0x0000040001007983 */ /* 0x008ee20000100800 */
[-C--:B-1----:R-:W-:Y:S03]  /*39f0*/  HMMA.16816.F32 R4, R32, R16.reuse, RZ ;  /* 0x000000102004723c */ /* 0x082fe600000018ff */
[----:B------:R-:W1:Y:S05]  /*3a00*/  LDSM.16.M88.4 R172, [R207+0x14000] ;  /* 0x01400000cfac783b */ /* 0x000e6a0000000200 */
[C---:B----4-:R-:W-:Y:S03]  /*3a10*/  HMMA.16816.F32 R8, R28.reuse, R16, RZ ;  /* 0x000000101c08723c */ /* 0x050fe600000018ff */
[----:B------:R-:W4:Y:S05]  /*3a20*/  LDSM.16.M88.4 R176, [R204+0x9000] ;  /* 0x00900000ccb0783b */ /* 0x000f2a0000000200 */
[-C--:B------:R-:W-:Y:S08]  /*3a30*/  HMMA.16816.F32 R12, R28, R18.reuse, RZ ;  /* 0x000000121c0c723c */ /* 0x080ff000000018ff */
[C---:B------:R-:W-:Y:S08]  /*3a40*/  HMMA.16816.F32 R16, R32.reuse, R18, RZ ;  /* 0x000000122010723c */ /* 0x040ff000000018ff */
[-C--:B------:R-:W-:Y:S08]  /*3a50*/  HMMA.16816.F32 R20, R32, R164.reuse, RZ ;  /* 0x000000a42014723c */ /* 0x080ff000000018ff */
[C---:B------:R-:W-:Y:S08]  /*3a60*/  HMMA.16816.F32 R24, R28.reuse, R164, RZ ;  /* 0x000000a41c18723c */ /* 0x040ff000000018ff */
[-C--:B------:R-:W-:Y:S08]  /*3a70*/  HMMA.16816.F32 R28, R28, R166.reuse, RZ ;  /* 0x000000a61c1c723c */ /* 0x080ff000000018ff */
[----:B------:R-:W-:Y:S01]  /*3a80*/  HMMA.16816.F32 R32, R32, R166, RZ ;  /* 0x000000a62020723c */ /* 0x000fe200000018ff */
[----:B------:R-:W4:Y:S07]  /*3a90*/  LDSM.16.M88.4 R164, [R207+0x14800] ;  /* 0x01480000cfa4783b */ /* 0x000f2e0000000200 */
[-C--:B-1----:R-:W-:Y:S08]  /*3aa0*/  HMMA.16816.F32 R4, R168, R172.reuse, R4 ;  /* 0x000000aca804723c */ /* 0x082ff00000001804 */
[C---:B----4-:R-:W-:Y:S08]  /*3ab0*/  HMMA.16816.F32 R8, R176.reuse, R172, R8 ;  /* 0x000000acb008723c */ /* 0x050ff00000001808 */
[-C--:B------:R-:W-:Y:S08]  /*3ac0*/  HMMA.16816.F32 R12, R176, R174.reuse, R12 ;  /* 0x000000aeb00c723c */ /* 0x080ff0000000180c */
[C---:B------:R-:W-:Y:S01]  /*3ad0*/  HMMA.16816.F32 R16, R168.reuse, R174, R16 ;  /* 0x000000aea810723c */ /* 0x040fe20000001810 */
[----:B------:R-:W-:Y:S07]  /*3ae0*/  LDSM.16.M88.4 R172, [R184+0x8000] ;  /* 0x00800000b8ac783b */ /* 0x000fee0000000200 */
[-C--:B------:R-:W-:Y:S08]  /*3af0*/  HMMA.16816.F32 R20, R168, R164.reuse, R20 ;  /* 0x000000a4a814723c */ /* 0x080ff00000001814 */
[C---:B------:R-:W-:Y:S08]  /*3b00*/  HMMA.16816.F32 R24, R176.reuse, R164, R24 ;  /* 0x000000a4b018723c */ /* 0x040ff00000001818 */
[-C--:B------:R-:W-:Y:S01]  /*3b10*/  HMMA.16816.F32 R28, R176, R166.reuse, R28 ;  /* 0x000000a6b01c723c */ /* 0x080fe2000000181c */
[----:B------:R-:W1:Y:S07]  /*3b20*/  LDSM.16.M88.4 R176, [R209+0x14000] ;  /* 0x01400000d1b0783b */ /* 0x000e6e0000000200 */
[----:B------:R-:W-:Y:S01]  /*3b30*/  HMMA.16816.F32 R32, R168, R166, R32 ;  /* 0x000000a6a820723c */ /* 0x000fe20000001820 */
[----:B------:R-:W4:Y:S08]  /*3b40*/  LDSM.16.M88.4 R164, [R184+0x9000] ;  /* 0x00900000b8a4783b */ /* 0x000f300000000200 */
[----:B------:R-:W4:Y:S01]  /*3b50*/  LDSM.16.M88.4 R168, [R209+0x14800] ;  /* 0x01480000d1a8783b */ /* 0x000f220000000200 */
[-C--:B-1----:R-:W-:Y:S08]  /*3b60*/  HMMA.16816.F32 R4, R172, R176.reuse, R4 ;  /* 0x000000b0ac04723c */ /* 0x082ff00000001804 */
[C---:B----4-:R-:W-:Y:S08]  /*3b70*/  HMMA.16816.F32 R8, R164.reuse, R176, R8 ;  /* 0x000000b0a408723c */ /* 0x050ff00000001808 */
[-C--:B------:R-:W-:Y:S08]  /*3b80*/  HMMA.16816.F32 R12, R164, R178.reuse, R12 ;  /* 0x000000b2a40c723c */ /* 0x080ff0000000180c */
[C---:B------:R-:W-:Y:S08]  /*3b90*/  HMMA.16816.F32 R16, R172.reuse, R178, R16 ;  /* 0x000000b2ac10723c */ /* 0x040ff00000001810 */
[-C--:B------:R-:W-:Y:S08]  /*3ba0*/  HMMA.16816.F32 R20, R172, R168.reuse, R20 ;  /* 0x000000a8ac14723c */ /* 0x080ff00000001814 */
        /* <DEDUP_REMOVED lines=10> */
[----:B------:R-:W1:Y:S03]  /*3c50*/  LDSM.16.M88.4 R168, [R208+0x14800] ;  /* 0x01480000d0a8783b */ /* 0x000e660000000200 */
[----:B--2---:R-:W-:Y:S04]  /*3c60*/  IADD3 R178, P0, R2, UR10, RZ ;  /* 0x0000000a02b27c10 */ /* 0x004fe8000ff1e0ff */
[----:B---3--:R-:W-:Y:S04]  /*3c70*/  IADD3.X R179, R0, UR11, RZ, P0, !PT ;  /* 0x0000000b00b37c10 */ /* 0x008fe800087fe4ff */
[C---:B------:R-:W-:Y:S01]  /*3c80*/  LEA R214, P0, R190.reuse, R214, 0x2 ;  /* 0x000000d6bed67211 */ /* 0x040fe200078010ff */
[----:B------:R-:W2:Y:S03]  /*3c90*/  LDG.E R177, [R178.64] ;  /* 0x00000024b2b17981 */ /* 0x000ea6000c1e1900 */
[----:B------:R-:W-:Y:S02]  /*3ca0*/  LEA.HI.X.SX32 R215, R190, R215, 0x2, P0 ;  /* 0x000000d7bed77211 */ /* 0x000fe400000f16ff */
[----:B------:R-:W-:Y:S01]  /*3cb0*/  PLOP3.LUT P0, PT, PT, PT, UP3, 0x80, 0x0 ;  /* 0x000000000000781c */ /* 0x000fe20003f0f038 */
[----:B------:R-:W3:Y:S04]  /*3cc0*/  LDG.E R176, [R178.64+0x20] ;  /* 0x00002024b2b07981 */ /* 0x000ee8000c1e1900 */
[----:B------:R-:W4:Y:S04]  /*3cd0*/  LDG.E R2, [R178.64+0x80] ;  /* 0x00008024b2027981 */ /* 0x000f28000c1e1900 */
[----:B------:R2:W2:Y:S01]  /*3ce0*/  LDG.E R0, [R178.64+0xa0] ;  /* 0x0000a024b2007981 */ /* 0x0004a2000c1e1900 */
[-C--:B-1----:R-:W-:Y:S08]  /*3cf0*/  HMMA.16816.F32 R20, R164, R168.reuse, R20 ;  /* 0x000000a8a414723c */ /* 0x082ff00000001814 */
[C---:B------:R-:W-:Y:S08]  /*3d00*/  HMMA.16816.F32 R24, R172.reuse, R168, R24 ;  /* 0x000000a8ac18723c */ /* 0x040ff00000001818 */
[-C--:B------:R-:W-:Y:S01]  /*3d10*/  HMMA.16816.F32 R28, R172, R170.reuse, R28 ;  /* 0x000000aaac1c723c */ /* 0x080fe2000000181c */
[----:B------:R-:W-:Y:S07]  /*3d20*/  LDSM.16.M88.4 R172, [R203+0xa000] ;  /* 0x00a00000cbac783b */ /* 0x000fee0000000200 */
[----:B------:R-:W-:Y:S01]  /*3d30*/  HMMA.16816.F32 R32, R164, R170, R32 ;  /* 0x000000aaa420723c */ /* 0x000fe20000001820 */
[----:B------:R-:W1:Y:S08]  /*3d40*/  LDSM.16.M88.4 R164, [R206+0x18000] ;  /* 0x01800000cea4783b */ /* 0x000e700000000200 */
[----:B------:R-:W1:Y:S02]  /*3d50*/  LDSM.16.M88.4 R168, [R203+0xb000] ;  /* 0x00b00000cba8783b */ /* 0x000e640000000200 */
[-C--:B-1----:R-:W-:Y:S08]  /*3d60*/  HMMA.16816.F32 R4, R172, R164.reuse, R4 ;  /* 0x000000a4ac04723c */ /* 0x082ff00000001804 */
[C---:B------:R-:W-:Y:S08]  /*3d70*/  HMMA.16816.F32 R8, R168.reuse, R164, R8 ;  /* 0x000000a4a808723c */ /* 0x040ff00000001808 */
        /* <DEDUP_REMOVED lines=21> */
[----:B------:R-:W2:Y:S01]  /*3ed0*/  LDSM.16.M88.4 R168, [R184+0xb000] ;  /* 0x00b00000b8a8783b */ /* 0x000ea20000000200 */
[-C--:B-1----:R-:W-:Y:S08]  /*3ee0*/  HMMA.16816.F32 R4, R172, R164.reuse, R4 ;  /* 0x000000a4ac04723c */ /* 0x082ff00000001804 */
[C---:B--2---:R-:W-:Y:S08]  /*3ef0*/  HMMA.16816.F32 R8, R168.reuse, R164, R8 ;  /* 0x000000a4a808723c */ /* 0x044ff00000001808 */
        /* <DEDUP_REMOVED lines=13> */
[C---:B------:R-:W-:Y:S01]  /*3fd0*/  FADD.FTZ R4, -R177.reuse, R4 ;  /* 0x00000004b1047221 */ /* 0x040fe20000010100 */
[C---:B------:R-:W-:Y:S01]  /*3fe0*/  HMMA.16816.F32 R16, R164.reuse, R170, R16 ;  /* 0x000000aaa410723c */ /* 0x040fe20000001810 */
[----:B------:R-:W1:Y:S03]  /*3ff0*/  LDSM.16.M88.4 R168, [R208+0x18800] ;  /* 0x01880000d0a8783b */ /* 0x000e660000000200 */
[C---:B------:R-:W-:Y:S02]  /*4000*/  FADD.FTZ R5, -R177.reuse, R5 ;  /* 0x00000005b1057221 */ /* 0x040fe40000010100 */
[----:B---3--:R-:W-:Y:S02]  /*4010*/  FADD.FTZ R6, -R176, R6 ;  /* 0x00000006b0067221 */ /* 0x008fe40000010100 */
[----:B----4-:R-:W-:Y:S04]  /*4020*/  FADD.FTZ R9, -R2, R9 ;  /* 0x0000000902097221 */ /* 0x010fe80000010100 */
[----:B------:R-:W-:Y:S02]  /*4030*/  FMUL.FTZ R179, R228, R4 ;  /* 0x00000004e4b37220 */ /* 0x000fe40000410000 */
[----:B------:R-:W-:Y:S02]  /*4040*/  FMUL.FTZ R178, R198, R5 ;  /* 0x00000005c6b27220 */ /* 0x000fe40000410000 */
[----:B------:R-:W-:Y:S02]  /*4050*/  FADD.FTZ R13, -R2, R13 ;  /* 0x0000000d020d7221 */ /* 0x000fe40000010100 */
[----:B------:R-:W-:Y:S02]  /*4060*/  FMUL.FTZ R180, R180, R6 ;  /* 0x00000006b4b47220 */ /* 0x000fe40000410000 */
[----:B------:R-:W-:Y:S02]  /*4070*/  FADD.FTZ R7, -R176, R7 ;  /* 0x00000007b0077221 */ /* 0x000fe40000010100 */
[----:B------:R-:W-:Y:S02]  /*4080*/  FADD.FTZ R8, -R2, R8 ;  /* 0x0000000802087221 */ /* 0x000fe40000010100 */
[C---:B------:R-:W-:Y:S02]  /*4090*/  FADD.FTZ R16, -R177.reuse, R16 ;  /* 0x00000010b1107221 */ /* 0x040fe40000010100 */
[----:B------:R-:W-:Y:S02]  /*40a0*/  FADD.FTZ R17, -R177, R17 ;  /* 0x00000011b1117221 */ /* 0x000fe40000010100 */
[C---:B------:R-:W-:Y:S02]  /*40b0*/  FADD.FTZ R18, -R176.reuse, R18 ;  /* 0x00000012b0127221 */ /* 0x040fe40000010100 */
[----:B------:R-:W-:Y:S02]  /*40c0*/  FADD.FTZ R19, -R176, R19 ;  /* 0x00000013b0137221 */ /* 0x000fe40000010100 */
[----:B------:R-:W-:Y:S02]  /*40d0*/  FADD.FTZ R12, -R2, R12 ;  /* 0x0000000c020c7221 */ /* 0x000fe40000010100 */
[C---:B------:R-:W-:Y:S02]  /*40e0*/  FADD.FTZ R6, -R0.reuse, R10 ;  /* 0x0000000a00067221 */ /* 0x040fe40000010100 */
[----:B------:R-:W-:Y:S02]  /*40f0*/  FADD.FTZ R14, -R0, R14 ;  /* 0x0000000e000e7221 */ /* 0x000fe40000010100 */
[----:B------:R-:W-:Y:S02]  /*4100*/  FMUL.FTZ R7, R234, R7 ;  /* 0x00000007ea077220 */ /* 0x000fe40000410000 */
[----:B------:R-:W-:Y:S01]  /*4110*/  FMUL.FTZ R6, R239, R6 ;  /* 0x00000006ef067220 */ /* 0x000fe20000410000 */
[-C--:B-1----:R-:W-:Y:S03]  /*4120*/  HMMA.16816.F32 R20, R164, R168.reuse, R20 ;  /* 0x000000a8a414723c */ /* 0x082fe60000001814 */
[----:B------:R-:W-:Y:S05]  /*4130*/  FMUL.FTZ R14, R236, R14 ;  /* 0x0000000eec0e7220 */ /* 0x000fea0000410000 */
[C---:B------:R-:W-:Y:S07]  /*4140*/  HMMA.16816.F32 R24, R172.reuse, R168, R24 ;  /* 0x000000a8ac18723c */ /* 0x040fee0000001818 */
[----:B------:R-:W-:Y:S01]  /*4150*/  FMUL.FTZ R168, R225, R16 ;  /* 0x00000010e1a87220 */ /* 0x000fe20000410000 */
[-C--:B------:R-:W-:Y:S08]  /*4160*/  HMMA.16816.F32 R28, R172, R170.reuse, R28 ;  /* 0x000000aaac1c723c */ /* 0x080ff0000000181c */
[C---:B------:R-:W-:Y:S01]  /*4170*/  FADD.FTZ R20, -R177.reuse, R20 ;  /* 0x00000014b1147221 */ /* 0x040fe20000010100 */
[----:B------:R-:W-:Y:S04]  /*4180*/  HMMA.16816.F32 R32, R164, R170, R32 ;  /* 0x000000aaa420723c */ /* 0x000fe80000001820 */
[----:B------:R-:W-:Y:S02]  /*4190*/  FADD.FTZ R22, -R176, R22 ;  /* 0x00000016b0167221 */ /* 0x000fe40000010100 */
[----:B------:R-:W-:Y:S02]  /*41a0*/  FADD.FTZ R21, -R177, R21 ;  /* 0x00000015b1157221 */ /* 0x000fe40000010100 */
[----:B------:R-:W-:Y:S04]  /*41b0*/  FMUL.FTZ R166, R197, R17 ;  /* 0x00000011c5a67220 */ /* 0x000fe80000410000 */
[----:B------:R-:W-:Y:S02]  /*41c0*/  FMUL.FTZ R171, R194, R20 ;  /* 0x00000014c2ab7220 */ /* 0x000fe40000410000 */
[----:B------:R-:W-:Y:S02]  /*41d0*/  FADD.FTZ R23, -R176, R23 ;  /* 0x00000017b0177221 */ /* 0x000fe40000010100 */
[----:B------:R-:W-:Y:S02]  /*41e0*/  FMUL.FTZ R17, R237, R9 ;  /* 0x00000009ed117220 */ /* 0x000fe40000410000 */
[C---:B------:R-:W-:Y:S02]  /*41f0*/  FADD.FTZ R4, -R2.reuse, R24 ;  /* 0x0000001802047221 */ /* 0x040fe40000010100 */
[C---:B------:R-:W-:Y:S02]  /*4200*/  FADD.FTZ R24, -R2.reuse, R25 ;  /* 0x0000001902187221 */ /* 0x040fe40000010100 */
[----:B------:R-:W-:Y:S02]  /*4210*/  FADD.FTZ R5, -R2, R28 ;  /* 0x0000001c02057221 */ /* 0x000fe40000010100 */
[C---:B------:R-:W-:Y:S02]  /*4220*/  FADD.FTZ R32, -R177.reuse, R32 ;  /* 0x00000020b1207221 */ /* 0x040fe40000010100 */
[----:B------:R-:W-:Y:S02]  /*4230*/  FADD.FTZ R33, -R177, R33 ;  /* 0x00000021b1217221 */ /* 0x000fe40000010100 */
[----:B------:R-:W-:Y:S02]  /*4240*/  FMUL.FTZ R169, R182, R32 ;  /* 0x00000020b6a97220 */ /* 0x000fe40000410000 */
[----:B------:R-:W-:Y:S02]  /*4250*/  FMUL.FTZ R167, R181, R33 ;  /* 0x00000021b5a77220 */ /* 0x000fe40000410000 */
[----:B------:R-:W-:Y:S02]  /*4260*/  FMUL.FTZ R33, R227, R18 ;  /* 0x00000012e3217220 */ /* 0x000fe40000410000 */
[----:B------:R-:W-:Y:S02]  /*4270*/  FMUL.FTZ R32, R226, R19 ;  /* 0x00000013e2207220 */ /* 0x000fe40000410000 */
[C---:B------:R-:W-:Y:S02]  /*4280*/  FADD.FTZ R165, -R176.reuse, R34 ;  /* 0x00000022b0a57221 */ /* 0x040fe40000010100 */
[----:B------:R-:W-:Y:S02]  /*4290*/  FADD.FTZ R164, -R176, R35 ;  /* 0x00000023b0a47221 */ /* 0x000fe40000010100 */
[----:B------:R-:W-:Y:S02]  /*42a0*/  FMUL.FTZ R35, R196, R22 ;  /* 0x00000016c4237220 */ /* 0x000fe40000410000 */
[----:B------:R-:W-:Y:S02]  /*42b0*/  FMUL.FTZ R22, R232, R13 ;  /* 0x0000000de8167220 */ /* 0x000fe40000410000 */
[----:B------:R-:W-:Y:S02]  /*42c0*/  FADD.FTZ R28, -R2, R29 ;  /* 0x0000001d021c7221 */ /* 0x000fe40000010100 */
        /* <DEDUP_REMOVED lines=24> */
[----:B------:R-:W-:Y:S01]  /*4450*/  ULOP3.LUT UR7, UR8, 0x1, URZ, 0xc0, !UPT ;  /* 0x0000000108077892 */ /* 0x000fe2000f8ec03f */
[----:B------:R-:W-:Y:S02]  /*4460*/  IMAD.MOV.U32 R8, RZ, RZ, c[0x0][0x194] ;  /* 0x00006500ff087624 */ /* 0x000fe400078e00ff */
[----:B------:R-:W-:Y:S01]  /*4470*/  IMAD.U32 R0, R5, -0x40, RZ ;  /* 0xffffffc005007824 */ /* 0x000fe200078e00ff */
[----:B------:R-:W-:Y:S04]  /*4480*/  UISETP.NE.U32.AND UP0, UPT, UR7, 0x1, UPT ;  /* 0x000000010700788c */ /* 0x000fe8000bf05070 */
[C---:B------:R-:W-:Y:S01]  /*4490*/  LEA R2, P2, R0.reuse, R216, 0x1 ;  /* 0x000000d800027211 */ /* 0x040fe200078408ff */
[----:B------:R-:W-:Y:S03]  /*44a0*/  USEL UR7, UR21, 0x4000, !UP0 ;  /* 0x0000400015077887 */ /* 0x000fe6000c000000 */
[----:B------:R-:W-:Y:S01]  /*44b0*/  LEA.HI.X.SX32 R0, R0, R217, 0x1, P2 ;  /* 0x000000d900007211 */ /* 0x000fe200010f0eff */
[----:B------:R-:W-:Y:S02]  /*44c0*/  IMAD.MOV.U32 R216, RZ, RZ, R2 ;  /* 0x000000ffffd87224 */ /* 0x000fe400078e0002 */
[----:B------:R-:W-:Y:S02]  /*44d0*/  IADD3 R223, R223, UR7, RZ ;  /* 0x00000007dfdf7c10 */ /* 0x000fe4000fffe0ff */
[----:B------:R-:W-:Y:S01]  /*44e0*/  IMAD.MOV.U32 R217, RZ, RZ, R0 ;  /* 0x000000ffffd97224 */ /* 0x000fe200078e0000 */
[----:B------:R-:W-:Y:S02]  /*44f0*/  LEA R4, P2, R5, R216, 0x6 ;  /* 0x000000d805047211 */ /* 0x000fe400078430ff */
[----:B------:R-:W-:Y:S02]  /*4500*/  IADD3 R205, R205, UR7, RZ ;  /* 0x00000007cdcd7c10 */ /* 0x000fe4000fffe0ff */
        /* <DEDUP_REMOVED lines=9> */
.L_x_212:
        /* <DEDUP_REMOVED lines=8> */
[----:B------:R-:W-:Y:S02]  /*4620*/  F2FP.PACK_AB R6, R22, R23 ;  /* 0x000000171606723e */ /* 0x000fe400000000ff */
[----:B------:R-:W-:Y:S01]  /*4630*/  STS [R222+0x1c000], R8 ;  /* 0x01c00008de007388 */ /* 0x000fe20000000800 */
[----:B-1----:R-:W-:Y:S02]  /*4640*/  F2FP.PACK_AB R5, R13, R14 ;  /* 0x0000000e0d05723e */ /* 0x002fe400000000ff */
        /* <DEDUP_REMOVED lines=15> */
[----:B------:R1:W-:Y:S05]  /*4740*/  STS [R221+0x1c000], R0 ;  /* 0x01c00000dd007388 */ /* 0x0003ea0000000800 */
[----:B------:R-:W-:Y:S05]  /*4750*/  STS [R221+0x1c400], R15 ;  /* 0x01c4000fdd007388 */ /* 0x000fea0000000800 */
[----:B------:R-:W-:Y:S05]  /*4760*/  STS [R220+0x1d000], R17 ;  /* 0x01d00011dc007388 */ /* 0x000fea0000000800 */
[----:B------:R2:W-:Y:S05]  /*4770*/  STS [R220+0x1d400], R16 ;  /* 0x01d40010dc007388 */ /* 0x0005ea0000000800 */
[----:B------:R-:W-:Y:S05]  /*4780*/  STS [R221+0x1d000], R14 ;  /* 0x01d0000edd007388 */ /* 0x000fea0000000800 */
[----:B------:R-:W-:Y:S01]  /*4790*/  STS [R221+0x1d400], R13 ;  /* 0x01d4000ddd007388 */ /* 0x000fe20000000800 */
[----:B-1----:R-:W-:Y:S04]  /*47a0*/  IMAD.SHL.U32 R0, R210, 0x2, RZ ;  /* 0x00000002d2007824 */ /* 0x002fe800078e00ff */
[----:B------:R-:W-:Y:S01]  /*47b0*/  BAR.SYNC.DEFER_BLOCKING 0x0 ;  /* 0x0000000000007b1d */ /* 0x000fe20000010000 */
[C---:B------:R-:W-:Y:S02]  /*47c0*/  IADD3 R2, R0.reuse, 0x8040, RZ ;  /* 0x0000804000027810 */ /* 0x040fe40007ffe0ff */
[----:B--2---:R-:W-:Y:S04]  /*47d0*/  IADD3 R16, R0, 0x8000, RZ ;  /* 0x0000800000107810 */ /* 0x004fe80007ffe0ff */
[----:B------:R-:W-:Y:S01]  /*47e0*/  @P1 IADD3 R2, R16, -0x40, RZ ;  /* 0xffffffc010021810 */ /* 0x000fe20007ffe0ff */
[----:B------:R-:W-:Y:S05]  /*47f0*/  LDSM.16.MT88.4 R4, [R201+0x20000] ;  /* 0x02000000c904783b */ /* 0x000fea0000004200 */
[----:B------:R-:W1:Y:S05]  /*4800*/  LDSM.16.MT88.4 R8, [R0+0x8000] ;  /* 0x008000000008783b */ /* 0x000e6a0000004200 */
[----:B------:R-:W2:Y:S05]  /*4810*/  LDSM.16.MT88.4 R12, [R201+0x22000] ;  /* 0x02200000c90c783b */ /* 0x000eaa0000004200 */
[----:B------:R-:W3:Y:S05]  /*4820*/  LDSM.16.MT88.4 R16, [R2] ;  /* 0x000000000210783b */ /* 0x000eea0000004200 */
        /* <DEDUP_REMOVED lines=86> */
[----:B------:R-:W2:Y:S01]  /*4d90*/  LDL R176, [R1] ;  /* 0x0000000001b07983 */ /* 0x000ea20000100800 */
[----:B------:R-:W-:Y:S02]  /*4da0*/  IMAD.MOV.U32 R5, RZ, RZ, c[0x0][0x370] ;  /* 0x0000dc00ff057624 */ /* 0x000fe400078e00ff */
[----:B------:R-:W-:Y:S02]  /*4db0*/  IMAD.MOV.U32 R6, RZ, RZ, c[0x0][0x374] ;  /* 0x0000dd00ff067624 */ /* 0x000fe400078e00ff */
[C---:B------:R-:W-:Y:S05]  /*4dc0*/  IMAD.U32 R0, R5.reuse, -0x40, RZ ;  /* 0xffffffc005007824 */ /* 0x040fea00078e00ff */
[C---:B------:R-:W-:Y:S04]  /*4dd0*/  LEA R2, P2, R0.reuse, R218, 0x1 ;  /* 0x000000da00027211 */ /* 0x040fe800078408ff */
[----:B------:R-:W-:Y:S02]  /*4de0*/  LEA.HI.X.SX32 R0, R0, R219, 0x1, P2 ;  /* 0x000000db00007211 */ /* 0x000fe400010f0eff */
[----:B------:R-:W-:Y:S03]  /*4df0*/  MOV R218, R2 ;  /* 0x0000000200da7202 */ /* 0x000fe60000000f00 */
[----:B------:R-:W-:Y:S01]  /*4e00*/  IMAD.MOV.U32 R219, RZ, RZ, R0 ;  /* 0x000000ffffdb7224 */ /* 0x000fe200078e0000 */
[C---:B------:R-:W-:Y:S04]  /*4e10*/  LEA R4, P2, R5.reuse, R218, 0x6 ;  /* 0x000000da05047211 */ /* 0x040fe800078430ff */
[----:B------:R-:W-:Y:S02]  /*4e20*/  LEA.HI.X R5, R5, R219, R6, 0x6, P2 ;  /* 0x000000db05057211 */ /* 0x000fe400010f3406 */
[----:B--2---:R-:W-:Y:S05]  /*4e30*/  SHF.L.U32 R0, R176, 0x1, RZ ;  /* 0x00000001b0007819 */ /* 0x004fea00000006ff */
[----:B------:R-:W-:Y:S01]  /*4e40*/  @!PT LDS RZ, [RZ] ;  /* 0x00000000fffff984 */ /* 0x000fe20000000800 */
[----:B------:R-:W-:Y:S01]  /*4e50*/  @!PT LDS RZ, [RZ] ;  /* 0x00000000fffff984 */ /* 0x000fe20000000800 */
[----:B------:R-:W-:Y:S01]  /*4e60*/  @!PT LDS RZ, [RZ] ;  /* 0x00000000fffff984 */ /* 0x000fe20000000800 */
[----:B------:R1:W-:Y:S04]  /*4e70*/  LDGSTS.E.BYPASS.LTC128B.128 [R0+0x8000], [R218.64] ;  /* 0x08000000da007fae */ /* 0x0003e8000b901d64 */
[----:B------:R1:W-:Y:S04]  /*4e80*/  LDGSTS.E.BYPASS.LTC128B.128 [R0+0xa000], [R218.64+0x80] ;  /* 0x0a000080da007fae */ /* 0x0003e8000b901d64 */
[----:B------:R1:W-:Y:S04]  /*4e90*/  LDGSTS.E.BYPASS.LTC128B.128 [R0+0x9000], [R4.64] ;  /* 0x0900000004007fae */ /* 0x0003e8000b901d64 */
[----:B------:R1:W-:Y:S04]  /*4ea0*/  LDGSTS.E.BYPASS.LTC128B.128 [R0+0xb000], [R4.64+0x80] ;  /* 0x0b00008004007fae */ /* 0x0003e8000b901d64 */
[----:B------:R-:W0:Y:S02]  /*4eb0*/  LDGDEPBAR ;  /* 0x00000000000079af */ /* 0x000e240000000000 */
.L_x_213:
[----:B------:R-:W-:Y:S01]  /*4ec0*/  LDSM.16.M88.4 R32, [R203+0x1c000] ;  /* 0x01c00000cb20783b */ /* 0x000fe20000000200 */
[----:B------:R-:W-:Y:S01]  /*4ed0*/  IMAD.MOV.U32 R185, RZ, RZ, c[0x0][0x22c] ;  /* 0x00008b00ffb97624 */ /* 0x000fe200078e00ff */
[----:B------:R-:W-:Y:S01]  /*4ee0*/  ULOP3.LUT UR7, UR8, 0x1, URZ, 0xc0, !UPT ;  /* 0x0000000108077892 */ /* 0x000fe2000f8ec03f */
[----:B------:R-:W-:Y:S01]  /*4ef0*/  IMAD.MOV.U32 R188, RZ, RZ, c[0x0][0x22c] ;  /* 0x00008b00ffbc7624 */ /* 0x000fe200078e00ff */
[----:B------:R-:W-:Y:S01]  /*4f00*/  UISETP.GT.AND UP2, UPT, UR8, UR4, UPT ;  /* 0x000000040800728c */ /* 0x000fe2000bf44270 */
[----:B------:R-:W2:Y:S01]  /*4f10*/  LDSM.16.MT88.4 R16, [R200] ;  /* 0x00000000c810783b */ /* 0x000ea20000004200 */
[----:B------:R-:W-:Y:S01]  /*4f20*/  IMAD R185, R185, c[0x0][0x1c0], RZ ;  /* 0x00007000b9b97a24 */ /* 0x000fe200078e02ff */
[----:B------:R-:W-:Y:S01]  /*4f30*/  UISETP.NE.U32.AND UP0, UPT, UR7, 0x1, UPT ;  /* 0x000000010700788c */ /* 0x000fe2000bf05070 */
[----:B------:R-:W-:Y:S01]  /*4f40*/  IMAD R188, R188, c[0x0][0x1c0], RZ ;  /* 0x00007000bcbc7a24 */ /* 0x000fe200078e02ff */
[----:B------:R-:W-:Y:S01]  /*4f50*/  UIADD3 UR8, UR8, -0x1, URZ ;  /* 0xffffffff08087890 */ /* 0x000fe2000fffe03f */
[----:B------:R-:W3:Y:S01]  /*4f60*/  LDSM.16.M88.4 R28, [R203+0x1d000] ;  /* 0x01d00000cb1c783b */ /* 0x000ee20000000200 */
[----:B------:R-:W-:Y:S02]  /*4f70*/  IMAD R185, R185, 0x18, RZ ;  /* 0x00000018b9b97824 */ /* 0x000fe400078e02ff */
[----:B------:R-:W-:Y:S02]  /*4f80*/  IMAD.SHL.U32 R188, R188, 0x20, RZ ;  /* 0x00000020bcbc7824 */ /* 0x000fe400078e00ff */
[----:B------:R-:W3:Y:S01]  /*4f90*/  LDSM.16.MT88.4 R164, [R200+0x4000] ;  /* 0x00400000c8a4783b */ /* 0x000ee20000004200 */
[----:B------:R-:W-:Y:S02]  /*4fa0*/  IMAD.MOV.U32 R187, RZ, RZ, c[0x0][0x22c] ;  /* 0x00008b00ffbb7624 */ /* 0x000fe400078e00ff */
[----:B------:R-:W-:Y:S02]  /*4fb0*/  IMAD.MOV.U32 R186, RZ, RZ, c[0x0][0x22c] ;  /* 0x00008b00ffba7624 */ /* 0x000fe400078e00ff */
[----:B------:R-:W4:Y:S01]  /*4fc0*/  LDL R2, [R1+0x14] ;  /* 0x0000140001027983 */ /* 0x000f220000100800 */
[----:B------:R-:W-:Y:S02]  /*4fd0*/  IMAD R187, R187, c[0x0][0x1c0], RZ ;  /* 0x00007000bbbb7a24 */ /* 0x000fe400078e02ff */
[----:B------:R-:W-:Y:S02]  /*4fe0*/  IMAD R186, R186, c[0x0][0x1c0], RZ ;  /* 0x00007000baba7a24 */ /* 0x000fe400078e02ff */
[----:B------:R-:W-:Y:S01]  /*4ff0*/  LDSM.16.M88.4 R168, [R204+0x1c000] ;  /* 0x01c00000cca8783b */ /* 0x000fe20000000200 */
[----:B------:R-:W-:Y:S02]  /*5000*/  IMAD R187, R187, 0x28, RZ ;  /* 0x00000028bbbb7824 */ /* 0x000fe400078e02ff */
[----:B------:R-:W-:Y:S02]  /*5010*/  IMAD R186, R186, 0x38, RZ ;  /* 0x00000038baba7824 */ /* 0x000fe400078e02ff */
[----:B-1----:R-:W4:Y:S05]  /*5020*/  LDL R0, [R1+0x18] ;  /* 0x0000180001007983 */ /* 0x002f2a0000100800 */
[----:B------:R-:W1:Y:S05]  /*5030*/  LDSM.16.MT88.4 R172, [R200+0x800] ;  /* 0x00080000c8ac783b */ /* 0x000e6a0000004200 */
[----:B------:R-:W1:Y:S01]  /*5040*/  LDSM.16.M88.4 R176, [R204+0x1d000] ;  /* 0x01d00000ccb0783b */ /* 0x000e620000000200 */
[-C--:B--2---:R-:W-:Y:S04]  /*5050*/  HMMA.16816.F32 R4, R32, R16.reuse, RZ ;  /* 0x000000102004723c */ /* 0x084fe800000018ff */
[----:B------:R-:W2:Y:S04]  /*5060*/  LDSM.16.MT88.4 R180, [R200+0x4800] ;  /* 0x00480000c8b4783b */ /* 0x000ea80000004200 */
[C---:B---3--:R-:W-:Y:S08]  /*5070*/  HMMA.16816.F32 R8, R28.reuse, R16, RZ ;  /* 0x000000101c08723c */ /* 0x048ff000000018ff */
[-C--:B------:R-:W-:Y:S08]  /*5080*/  HMMA.16816.F32 R12, R28, R18.reuse, RZ ;  /* 0x000000121c0c723c */ /* 0x080ff000000018ff */
[C---:B------:R-:W-:Y:S08]  /*5090*/  HMMA.16816.F32 R16, R32.reuse, R18, RZ ;  /* 0x000000122010723c */ /* 0x040ff000000018ff */
[-C--:B------:R-:W-:Y:S08]  /*50a0*/  HMMA.16816.F32 R20, R32, R164.reuse, RZ ;  /* 0x000000a42014723c */ /* 0x080ff000000018ff */
[C---:B------:R-:W-:Y:S08]  /*50b0*/  HMMA.16816.F32 R24, R28.reuse, R164, RZ ;  /* 0x000000a41c18723c */ /* 0x040ff000000018ff */
[-C--:B------:R-:W-:Y:S08]  /*50c0*/  HMMA.16816.F32 R28, R28, R166.reuse, RZ ;  /* 0x000000a61c1c723c */ /* 0x080ff000000018ff */
[----:B------:R-:W-:Y:S01]  /*50d0*/  HMMA.16816.F32 R32, R32, R166, RZ ;  /* 0x000000a62020723c */ /* 0x000fe200000018ff */
[----:B------:R-:W-:Y:S07]  /*50e0*/  LDSM.16.M88.4 R164, [R184+0x1c000] ;  /* 0x01c00000b8a4783b */ /* 0x000fee0000000200 */
[-C--:B-1----:R-:W-:Y:S08]  /*50f0*/  HMMA.16816.F32 R4, R168, R172.reuse, R4 ;  /* 0x000000aca804723c */ /* 0x082ff00000001804 */
[C---:B------:R-:W-:Y:S08]  /*5100*/  HMMA.16816.F32 R8, R176.reuse, R172, R8 ;  /* 0x000000acb008723c */ /* 0x040ff00000001808 */
[-C--:B------:R-:W-:Y:S08]  /*5110*/  HMMA.16816.F32 R12, R176, R174.reuse, R12 ;  /* 0x000000aeb00c723c */ /* 0x080ff0000000180c */
[C---:B------:R-:W-:Y:S01]  /*5120*/  HMMA.16816.F32 R16, R168.reuse, R174, R16 ;  /* 0x000000aea810723c */ /* 0x040fe20000001810 */
[----:B------:R-:W1:Y:S07]  /*5130*/  LDSM.16.MT88.4 R172, [R200+0x1000] ;  /* 0x00100000c8ac783b */ /* 0x000e6e0000004200 */
[-C--:B--2---:R-:W-:Y:S08]  /*5140*/  HMMA.16816.F32 R20, R168, R180.reuse, R20 ;  /* 0x000000b4a814723c */ /* 0x084ff00000001814 */
[C---:B------:R-:W-:Y:S08]  /*5150*/  HMMA.16816.F32 R24, R176.reuse, R180, R24 ;  /* 0x000000b4b018723c */ /* 0x040ff00000001818 */
[-C--:B------:R-:W-:Y:S01]  /*5160*/  HMMA.16816.F32 R28, R176, R182.reuse, R28 ;  /* 0x000000b6b01c723c */ /* 0x080fe2000000181c */
[----:B------:R-:W2:Y:S07]  /*5170*/  LDSM.16.M88.4 R176, [R184+0x1d000] ;  /* 0x01d00000b8b0783b */ /* 0x000eae0000000200 */
[----:B------:R-:W-:Y:S01]  /*5180*/  HMMA.16816.F32 R32, R168, R182, R32 ;  /* 0x000000b6a820723c */ /* 0x000fe20000001820 */
[----:B------:R-:W3:Y:S05]  /*5190*/  LDSM.16.MT88.4 R168, [R200+0x5000] ;  /* 0x00500000c8a8783b */ /* 0x000eea0000004200 */
[----:B------:R-:W-:Y:S02]  /*51a0*/  LDSM.16.M88.4 R180, [R3+0x1d000] ;  /* 0x01d0000003b4783b */ /* 0x000fe40000000200 */
[-C--:B-1----:R-:W-:Y:S08]  /*51b0*/  HMMA.16816.F32 R4, R164, R172.reuse, R4 ;  /* 0x000000aca404723c */ /* 0x082ff00000001804 */
[C---:B--2---:R-:W-:Y:S08]  /*51c0*/  HMMA.16816.F32 R8, R176.reuse, R172, R8 ;  /* 0x000000acb008723c */ /* 0x044ff00000001808 */
[-C--:B------:R-:W-:Y:S08]  /*51d0*/  HMMA.16816.F32 R12, R176, R174.reuse, R12 ;  /* 0x000000aeb00c723c */ /* 0x080ff0000000180c */
[C---:B------:R-:W-:Y:S01]  /*51e0*/  HMMA.16816.F32 R16, R164.reuse, R174, R16 ;  /* 0x000000aea410723c */ /* 0x040fe20000001810 */
[----:B------:R-:W-:Y:S07]  /*51f0*/  LDSM.16.M88.4 R172, [R3+0x1c000] ;  /* 0x01c0000003ac783b */ /* 0x000fee0000000200 */
[-C--:B---3--:R-:W-:Y:S08]  /*5200*/  HMMA.16816.F32 R20, R164, R168.reuse, R20 ;  /* 0x000000a8a414723c */ /* 0x088ff00000001814 */
[C---:B------:R-:W-:Y:S08]  /*5210*/  HMMA.16816.F32 R24, R176.reuse, R168, R24 ;  /* 0x000000a8b018723c */ /* 0x040ff00000001818 */
[-C--:B------:R-:W-:Y:S01]  /*5220*/  HMMA.16816.F32 R28, R176, R170.reuse, R28 ;  /* 0x000000aab01c723c */ /* 0x080fe2000000181c */
[----:B------:R-:W1:Y:S07]  /*5230*/  LDSM.16.MT88.4 R176, [R200+0x1800] ;  /* 0x00180000c8b0783b */ /* 0x000e6e0000004200 */
[----:B------:R-:W-:Y:S01]  /*5240*/  HMMA.16816.F32 R32, R164, R170, R32 ;  /* 0x000000aaa420723c */ /* 0x000fe20000001820 */
[----:B------:R-:W2:Y:S05]  /*5250*/  LDSM.16.MT88.4 R164, [R200+0x5800] ;  /* 0x00580000c8a4783b */ /* 0x000eaa0000004200 */
[----:B------:R-:W-:Y:S02]  /*5260*/  LDSM.16.M88.4 R168, [R203+0x1e000] ;  /* 0x01e00000cba8783b */ /* 0x000fe40000000200 */
        /* <DEDUP_REMOVED lines=44> */
[----:B------:R2:W3:Y:S07]  /*5530*/  LDSM.16.M88.4 R180, [R3+0x1f000] ;  /* 0x01f0000003b4783b */ /* 0x0004ee0000000200 */
[----:B------:R-:W-:Y:S01]  /*5540*/  HMMA.16816.F32 R32, R168, R166, R32 ;  /* 0x000000a6a820723c */ /* 0x000fe20000001820 */
[----:B------:R-:W3:Y:S06]  /*5550*/  LDSM.16.MT88.4 R164, [R200+0x7800] ;  /* 0x00780000c8a4783b */ /* 0x000eec0000004200 */
[----:B----4-:R-:W-:Y:S01]  /*5560*/  @P0 IADD3 R168, P2, R2, UR6, RZ ;  /* 0x0000000602a80c10 */ /* 0x010fe2000ff5e0ff */
[----:B------:R-:W-:Y:S01]  /*5570*/  @UP3 UIADD3 UR6, UP1, UR6, -0x100, URZ ;  /* 0xffffff0006063890 */ /* 0x000fe2000ff3e03f */
[-C--:B-1----:R-:W-:Y:S05]  /*5580*/  HMMA.16816.F32 R4, R172, R176.reuse, R4 ;  /* 0x000000b0ac04723c */ /* 0x082fea0000001804 */
[----:B------:R-:W-:Y:S01]  /*5590*/  @P0 IADD3.X R169, R0, UR5, RZ, P2, !PT ;  /* 0x0000000500a90c10 */ /* 0x000fe200097fe4ff */
[----:B------:R-:W-:Y:S01]  /*55a0*/  IMAD.MOV.U32 R0, RZ, RZ, c[0x0][0x22c] ;  /* 0x00008b00ff007624 */ /* 0x000fe200078e00ff */
[CC--:B------:R-:W-:Y:S01]  /*55b0*/  LEA R2, P2, R224.reuse, R214.reuse, 0x2 ;  /* 0x000000d6e0027211 */ /* 0x0c0fe200078410ff */
[----:B------:R-:W-:Y:S02]  /*55c0*/  @UP3 UIADD3.X UR5, UR5, -0x1, URZ, UP1, !UPT ;  /* 0xffffffff05053890 */ /* 0x000fe40008ffe43f */
[----:B------:R1:W5:Y:S02]  /*55d0*/  @P0 LDG.E R244, [R168.64] ;  /* 0x00000024a8f40981 */ /* 0x000364000c1e1900 */
[-C--:B--2---:R-:W-:Y:S01]  /*55e0*/  LEA.HI.X.SX32 R3, R224, R215.reuse, 0x2, P2 ;  /* 0x000000d7e0037211 */ /* 0x084fe200010f16ff */
[----:B------:R-:W-:Y:S02]  /*55f0*/  IMAD R0, R0, c[0x0][0x1c0], RZ ;  /* 0x0000700000007a24 */ /* 0x000fe400078e02ff */
[----:B------:R1:W5:Y:S02]  /*5600*/  @P0 LDG.E R243, [R168.64+0x20] ;  /* 0x00002024a8f30981 */ /* 0x000364000c1e1900 */
[----:B------:R-:W-:Y:S03]  /*5610*/  IMAD.SHL.U32 R0, R0, 0x10, RZ ;  /* 0x0000001000007824 */ /* 0x000fe600078e00ff */
[----:B------:R1:W5:Y:S01]  /*5620*/  @P0 LDG.E R242, [R168.64+0x80] ;  /* 0x00008024a8f20981 */ /* 0x000362000c1e1900 */
[C---:B---3--:R-:W-:Y:S04]  /*5630*/  HMMA.16816.F32 R8, R180.reuse, R176, R8 ;  /* 0x000000b0b408723c */ /* 0x048fe80000001808 */
[----:B------:R1:W5:Y:S05]  /*5640*/  @P0 LDG.E R241, [R168.64+0xa0] ;  /* 0x0000a024a8f10981 */ /* 0x00036a000c1e1900 */
[----:B------:R2:W-:Y:S01]  /*5650*/  RED.E.ADD.F32.FTZ.RN.STRONG.GPU [R214.64], R4 ;  /* 0x00000004d600798e */ /* 0x0005e2000c10e7a4 */
[-C--:B------:R-:W-:Y:S04]  /*5660*/  HMMA.16816.F32 R12, R180, R178.reuse, R12 ;  /* 0x000000b2b40c723c */ /* 0x080fe8000000180c */
[----:B------:R3:W-:Y:S04]  /*5670*/  RED.E.ADD.F32.FTZ.RN.STRONG.GPU [R2.64], R5 ;  /* 0x000000050200798e */ /* 0x0007e8000c10e7a4 */
[C---:B------:R-:W-:Y:S08]  /*5680*/  HMMA.16816.F32 R16, R172.reuse, R178, R16 ;  /* 0x000000b2ac10723c */ /* 0x040ff00000001810 */
[-C--:B------:R-:W-:Y:S04]  /*5690*/  HMMA.16816.F32 R20, R172, R164.reuse, R20 ;  /* 0x000000a4ac14723c */ /* 0x080fe80000001814 */
[CC--:B-1----:R-:W-:Y:S04]  /*56a0*/  LEA R168, P2, R185.reuse, R214.reuse, 0x2 ;  /* 0x000000d6b9a87211 */ /* 0x0c2fe800078410ff */
[C---:B------:R-:W-:Y:S04]  /*56b0*/  HMMA.16816.F32 R24, R180.reuse, R164, R24 ;  /* 0x000000a4b418723c */ /* 0x040fe80000001818 */
[-C--:B------:R-:W-:Y:S01]  /*56c0*/  LEA.HI.X.SX32 R169, R185, R215.reuse, 0x2, P2 ;  /* 0x000000d7b9a97211 */ /* 0x080fe200010f16ff */
[----:B------:R-:W-:Y:S02]  /*56d0*/  IMAD.MOV.U32 R185, RZ, RZ, c[0x0][0x22c] ;  /* 0x00008b00ffb97624 */ /* 0x000fe400078e00ff */
[CC--:B------:R-:W-:Y:S01]  /*56e0*/  LEA R164, P0, R0.reuse, R214.reuse, 0x2 ;  /* 0x000000d600a47211 */ /* 0x0c0fe200078010ff */
[-C--:B------:R-:W-:Y:S04]  /*56f0*/  HMMA.16816.F32 R28, R180, R166.reuse, R28 ;  /* 0x000000a6b41c723c */ /* 0x080fe8000000181c */
[-C--:B------:R-:W-:Y:S01]  /*5700*/  LEA.HI.X.SX32 R165, R0, R215.reuse, 0x2, P0 ;  /* 0x000000d700a57211 */ /* 0x080fe200000f16ff */
[----:B------:R-:W-:Y:S03]  /*5710*/  IMAD R185, R185, c[0x0][0x1c0], RZ ;  /* 0x00007000b9b97a24 */ /* 0x000fe600078e02ff */
[----:B------:R-:W-:Y:S01]  /*5720*/  HMMA.16816.F32 R32, R172, R166, R32 ;  /* 0x000000a6ac20723c */ /* 0x000fe20000001820 */
[----:B------:R1:W-:Y:S03]  /*5730*/  RED.E.ADD.F32.FTZ.RN.STRONG.GPU [R164.64], R6 ;  /* 0x00000006a400798e */ /* 0x0003e6000c10e7a4 */
[----:B------:R-:W-:Y:S02]  /*5740*/  IMAD R185, R185, 0x30, RZ ;  /* 0x00000030b9b97824 */ /* 0x000fe400078e02ff */
[----:B------:R4:W-:Y:S01]  /*5750*/  RED.E.ADD.F32.FTZ.RN.STRONG.GPU [R168.64], R7 ;  /* 0x00000007a800798e */ /* 0x0009e2000c10e7a4 */
[CC--:B------:R-:W-:Y:S02]  /*5760*/  LEA R166, P0, R188.reuse, R214.reuse, 0x2 ;  /* 0x000000d6bca67211 */ /* 0x0c0fe400078010ff */
[CC--:B--2---:R-:W-:Y:S03]  /*5770*/  LEA R4, P2, R185.reuse, R214.reuse, 0x2 ;  /* 0x000000d6b9047211 */ /* 0x0c4fe600078410ff */
[-C--:B------:R-:W-:Y:S02]  /*5780*/  LEA.HI.X.SX32 R167, R188, R215.reuse, 0x2, P0 ;  /* 0x000000d7bca77211 */ /* 0x080fe400000f16ff */
[-C--:B---3--:R-:W-:Y:S01]  /*5790*/  LEA.HI.X.SX32 R5, R185, R215.reuse, 0x2, P2 ;  /* 0x000000d7b9057211 */ /* 0x088fe200010f16ff */
[----:B------:R-:W-:Y:S02]  /*57a0*/  IMAD.MOV.U32 R185, RZ, RZ, c[0x0][0x22c] ;  /* 0x00008b00ffb97624 */ /* 0x000fe400078e00ff */
[----:B------:R2:W-:Y:S02]  /*57b0*/  RED.E.ADD.F32.FTZ.RN.STRONG.GPU [R166.64], R8 ;  /* 0x00000008a600798e */ /* 0x0005e4000c10e7a4 */
[----:B------:R-:W-:Y:S04]  /*57c0*/  IMAD R185, R185, c[0x0][0x1c0], RZ ;  /* 0x00007000b9b97a24 */ /* 0x000fe800078e02ff */
[----:B------:R-:W-:Y:S01]  /*57d0*/  IMAD.SHL.U32 R185, R185, 0x10, RZ ;  /* 0x00000010b9b97824 */ /* 0x000fe200078e00ff */
[CC--:B-1----:R-:W-:Y:S02]  /*57e0*/  LEA R164, P3, R187.reuse, R214.reuse, 0x2 ;  /* 0x000000d6bba47211 */ /* 0x0c2fe400078610ff */
[CC--:B------:R-:W-:Y:S02]  /*57f0*/  LEA R6, P0, R186.reuse, R214.reuse, 0x2 ;  /* 0x000000d6ba067211 */ /* 0x0c0fe400078010ff */
[-C--:B------:R-:W-:Y:S02]  /*5800*/  LEA.HI.X.SX32 R165, R187, R215.reuse, 0x2, P3 ;  /* 0x000000d7bba57211 */ /* 0x080fe400018f16ff */
[-C--:B----4-:R-:W-:Y:S02]  /*5810*/  LEA.HI.X.SX32 R7, R186, R215.reuse, 0x2, P0 ;  /* 0x000000d7ba077211 */ /* 0x090fe400000f16ff */
[C---:B------:R-:W-:Y:S01]  /*5820*/  IADD3 R176, R185.reuse, 0x20, RZ ;  /* 0x00000020b9b07810 */ /* 0x040fe20007ffe0ff */
[----:B------:R1:W-:Y:S01]  /*5830*/  RED.E.ADD.F32.FTZ.RN.STRONG.GPU [R164.64], R9 ;  /* 0x00000009a400798e */ /* 0x0003e2000c10e7a4 */
[C---:B------:R-:W-:Y:S02]  /*5840*/  IADD3 R170, R185.reuse, 0x20, RZ ;  /* 0x00000020b9aa7810 */ /* 0x040fe40007ffe0ff */
[----:B------:R-:W-:Y:S01]  /*5850*/  IADD3 R171, R185, 0x20, RZ ;  /* 0x00000020b9ab7810 */ /* 0x000fe20007ffe0ff */
[----:B------:R-:W-:Y:S01]  /*5860*/  IMAD.MOV.U32 R185, RZ, RZ, c[0x0][0x22c] ;  /* 0x00008b00ffb97624 */ /* 0x000fe200078e00ff */
[----:B------:R3:W-:Y:S01]  /*5870*/  RED.E.ADD.F32.FTZ.RN.STRONG.GPU [R4.64], R10 ;  /* 0x0000000a0400798e */ /* 0x0007e2000c10e7a4 */
[----:B------:R-:W-:Y:S01]  /*5880*/  IMAD.IADD R170, R224, 0x1, R170 ;  /* 0x00000001e0aa7824 */ /* 0x000fe200078e02aa */
[-C--:B--2---:R-:W-:Y:S01]  /*5890*/  LEA R8, P3, R250, R214.reuse, 0x2 ;  /* 0x000000d6fa087211 */ /* 0x084fe200078610ff */
[C---:B------:R-:W-:Y:S02]  /*58a0*/  IMAD.IADD R171, R224.reuse, 0x1, R171 ;  /* 0x00000001e0ab7824 */ /* 0x040fe400078e02ab */
[----:B------:R2:W-:Y:S01]  /*58b0*/  RED.E.ADD.F32.FTZ.RN.STRONG.GPU [R6.64], R11 ;  /* 0x0000000b0600798e */ /* 0x0005e2000c10e7a4 */
[----:B------:R-:W-:Y:S02]  /*58c0*/  IMAD R185, R185, c[0x0][0x1c0], RZ ;  /* 0x00007000b9b97a24 */ /* 0x000fe400078e02ff */
[C---:B------:R-:W-:Y:S02]  /*58d0*/  IMAD.IADD R171, R224.reuse, 0x1, R171 ;  /* 0x00000001e0ab7824 */ /* 0x040fe400078e02ab */
[----:B------:R-:W-:Y:S01]  /*58e0*/  RED.E.ADD.F32.FTZ.RN.STRONG.GPU [R214.64+0x80], R16 ;  /* 0x00008010d600798e */ /* 0x000fe2000c10e7a4 */
[----:B------:R-:W-:Y:S04]  /*58f0*/  IMAD.SHL.U32 R185, R185, 0x10, RZ ;  /* 0x00000010b9b97824 */ /* 0x000fe800078e00ff */
[----:B------:R4:W-:Y:S01]  /*5900*/  RED.E.ADD.F32.FTZ.RN.STRONG.GPU [R2.64+0x80], R17 ;  /* 0x000080110200798e */ /* 0x0009e2000c10e7a4 */
[----:B------:R-:W-:Y:S05]  /*5910*/  IADD3 R168, R185, 0x40, RZ ;  /* 0x00000040b9a87810 */ /* 0x000fea0007ffe0ff */
[----:B------:R-:W-:Y:S01]  /*5920*/  IMAD.IADD R168, R224, 0x1, R168 ;  /* 0x00000001e0a87824 */ /* 0x000fe200078e02a8 */
[-C--:B-1----:R-:W-:Y:S03]  /*5930*/  LEA.HI.X.SX32 R9, R250, R215.reuse, 0x2, P3 ;  /* 0x000000d7fa097211 */ /* 0x082fe600018f16ff */
[----:B------:R-:W-:Y:S01]  /*5940*/  IMAD.IADD R168, R224, 0x1, R168 ;  /* 0x00000001e0a87824 */ /* 0x000fe200078e02a8 */
[CC--:B---3--:R-:W-:Y:S04]  /*5950*/  LEA R4, P0, R176.reuse, R214.reuse, 0x2 ;  /* 0x000000d6b0047211 */ /* 0x0c8fe800078010ff */
[-C--:B------:R-:W-:Y:S02]  /*5960*/  LEA.HI.X.SX32 R5, R176, R215.reuse, 0x2, P0 ;  /* 0x000000d7b0057211 */ /* 0x080fe400000f16ff */
[CC--:B--2---:R-:W-:Y:S02]  /*5970*/  LEA R6, P2, R170.reuse, R214.reuse, 0x2 ;  /* 0x000000d6aa067211 */ /* 0x0c4fe400078410ff */
[CC--:B------:R-:W-:Y:S01]  /*5980*/  LEA R10, P0, R171.reuse, R214.reuse, 0x2 ;  /* 0x000000d6ab0a7211 */ /* 0x0c0fe200078010ff */
[----:B------:R1:W-:Y:S01]  /*5990*/  RED.E.ADD.F32.FTZ.RN.STRONG.GPU [R4.64], R18 ;  /* 0x000000120400798e */ /* 0x0003e2000c10e7a4 */
[-C--:B------:R-:W-:Y:S01]  /*59a0*/  LEA.HI.X.SX32 R7, R170, R215.reuse, 0x2, P2 ;  /* 0x000000d7aa077211 */ /* 0x080fe200010f16ff */
[----:B------:R-:W-:Y:S01]  /*59b0*/  IMAD.IADD R170, R224, 0x1, R249 ;  /* 0x00000001e0aa7824 */ /* 0x000fe200078e02f9 */
[-C--:B------:R-:W-:Y:S02]  /*59c0*/  LEA.HI.X.SX32 R11, R171, R215.reuse, 0x2, P0 ;  /* 0x000000d7ab0b7211 */ /* 0x080fe400000f16ff */
[----:B------:R-:W-:Y:S01]  /*59d0*/  IADD3 R171, R185, 0x40, RZ ;  /* 0x00000040b9ab7810 */ /* 0x000fe20007ffe0ff */
[----:B------:R2:W-:Y:S01]  /*59e0*/  RED.E.ADD.F32.FTZ.RN.STRONG.GPU [R6.64], R19 ;  /* 0x000000130600798e */ /* 0x0005e2000c10e7a4 */
[C---:B----4-:R-:W-:Y:S02]  /*59f0*/  IADD3 R17, R0.reuse, 0x60, RZ ;  /* 0x0000006000117810 */ /* 0x050fe40007ffe0ff */
[C---:B------:R-:W-:Y:S02]  /*5a00*/  IADD3 R16, R0.reuse, 0x60, RZ ;  /* 0x0000006000107810 */ /* 0x040fe40007ffe0ff */
[----:B------:R-:W-:Y:S01]  /*5a10*/  RED.E.ADD.F32.FTZ.RN.STRONG.GPU [R10.64], R12 ;  /* 0x0000000c0a00798e */ /* 0x000fe2000c10e7a4 */
[----:B------:R-:W-:Y:S02]  /*5a20*/  IADD3 R0, R0, 0x60, RZ ;  /* 0x0000006000007810 */ /* 0x000fe40007ffe0ff */
[C---:B------:R-:W-:Y:S02]  /*5a30*/  IMAD.IADD R16, R224.reuse, 0x1, R16 ;  /* 0x00000001e0107824 */ /* 0x040fe400078e0210 */
[----:B------:R3:W-:Y:S01]  /*5a40*/  RED.E.ADD.F32.FTZ.RN.STRONG.GPU [R8.64], R13 ;  /* 0x0000000d0800798e */ /* 0x0007e2000c10e7a4 */
[C---:B------:R-:W-:Y:S04]  /*5a50*/  IMAD.IADD R0, R224.reuse, 0x1, R0 ;  /* 0x00000001e0007824 */ /* 0x040fe800078e0200 */
[----:B------:R-:W-:Y:S01]  /*5a60*/  IMAD.IADD R0, R224, 0x1, R0 ;  /* 0x00000001e0007824 */ /* 0x000fe200078e0200 */
[CC--:B-1----:R-:W-:Y:S04]  /*5a70*/  LEA R4, P2, R249.reuse, R214.reuse, 0x2 ;  /* 0x000000d6f9047211 */ /* 0x0c2fe800078410ff */
[-C--:B------:R-:W-:Y:S02]  /*5a80*/  LEA.HI.X.SX32 R5, R249, R215.reuse, 0x2, P2 ;  /* 0x000000d7f9057211 */ /* 0x080fe400010f16ff */
[CC--:B--2---:R-:W-:Y:S03]  /*5a90*/  LEA R6, P0, R170.reuse, R214.reuse, 0x2 ;  /* 0x000000d6aa067211 */ /* 0x0c4fe600078010ff */
[----:B------:R1:W-:Y:S01]  /*5aa0*/  RED.E.ADD.F32.FTZ.RN.STRONG.GPU [R4.64], R14 ;  /* 0x0000000e0400798e */ /* 0x0003e2000c10e7a4 */
[-C--:B------:R-:W-:Y:S02]  /*5ab0*/  LEA.HI.X.SX32 R7, R170, R215.reuse, 0x2, P0 ;  /* 0x000000d7aa077211 */ /* 0x080fe400000f16ff */
[----:B------:R-:W-:Y:S03]  /*5ac0*/  IADD3 R170, R185, 0x40, RZ ;  /* 0x00000040b9aa7810 */ /* 0x000fe60007ffe0ff */
[----:B------:R2:W-:Y:S01]  /*5ad0*/  RED.E.ADD.F32.FTZ.RN.STRONG.GPU [R6.64], R15 ;  /* 0x0000000f0600798e */ /* 0x0005e2000c10e7a4 */
[-C--:B---3--:R-:W-:Y:S01]  /*5ae0*/  LEA R8, P3, R248, R214.reuse, 0x2 ;  /* 0x000000d6f8087211 */ /* 0x088fe200078610ff */
[----:B------:R-:W-:Y:S03]  /*5af0*/  IMAD.IADD R170, R224, 0x1, R170 ;  /* 0x00000001e0aa7824 */ /* 0x000fe600078e02aa */
[----:B------:R-:W-:Y:S01]  /*5b00*/  RED.E.ADD.F32.FTZ.RN.STRONG.GPU [R214.64+0x100], R20 ;  /* 0x00010014d600798e */ /* 0x000fe2000c10e7a4 */
[-C--:B------:R-:W-:Y:S04]  /*5b10*/  LEA.HI.X.SX32 R9, R248, R215.reuse, 0x2, P3 ;  /* 0x000000d7f8097211 */ /* 0x080fe800018f16ff */
[----:B------:R-:W-:Y:S05]  /*5b20*/  RED.E.ADD.F32.FTZ.RN.STRONG.GPU [R2.64+0x100], R21 ;  /* 0x000100150200798e */ /* 0x000fea000c10e7a4 */
        /* <DEDUP_REMOVED lines=8> */
[----:B------:R-:W-:Y:S05]  /*5bb0*/  LDSM.16.MT88.4 R168, [R202+0x2800] ;  /* 0x00280000caa8783b */ /* 0x000fea0000004200 */
[----:B------:R2:W-:Y:S05]  /*5bc0*/  RED.E.ADD.F32.FTZ.RN.STRONG.GPU [R6.64], R23 ;  /* 0x000000170600798e */ /* 0x0005ea000c10e7a4 */
[----:B------:R3:W-:Y:S05]  /*5bd0*/  RED.E.ADD.F32.FTZ.RN.STRONG.GPU [R10.64], R24 ;  /* 0x000000180a00798e */ /* 0x0007ea000c10e7a4 */
[----:B------:R4:W-:Y:S05]  /*5be0*/  RED.E.ADD.F32.FTZ.RN.STRONG.GPU [R8.64], R25 ;  /* 0x000000190800798e */ /* 0x0009ea000c10e7a4 */
[----:B------:R-:W-:Y:S01]  /*5bf0*/  LDSM.16.MT88.4 R20, [R202+0x2000] ;  /* 0x00200000ca14783b */ /* 0x000fe20000004200 */
[CC--:B-1----:R-:W-:Y:S04]  /*5c00*/  LEA R4, P2, R247.reuse, R214.reuse, 0x2 ;  /* 0x000000d6f7047211 */ /* 0x0c2fe800078410ff */
[-C--:B------:R-:W-:Y:S05]  /*5c10*/  LEA.HI.X.SX32 R5, R247, R215.reuse, 0x2, P2 ;  /* 0x000000d7f7057211 */ /* 0x080fea00010f16ff */
[----:B------:R1:W-:Y:S01]  /*5c20*/  RED.E.ADD.F32.FTZ.RN.STRONG.GPU [R4.64], R26 ;  /* 0x0000001a0400798e */ /* 0x0003e2000c10e7a4 */
[CC--:B--2---:R-:W-:Y:S04]  /*5c30*/  LEA R6, P0, R252.reuse, R214.reuse, 0x2 ;  /* 0x000000d6fc067211 */ /* 0x0c4fe800078010ff */
[-C--:B------:R-:W-:Y:S02]  /*5c40*/  LEA.HI.X.SX32 R7, R252, R215.reuse, 0x2, P0 ;  /* 0x000000d7fc077211 */ /* 0x080fe400000f16ff */
[CC--:B---3--:R-:W-:Y:S03]  /*5c50*/  LEA R10, P0, R16.reuse, R214.reuse, 0x2 ;  /* 0x000000d6100a7211 */ /* 0x0c8fe600078010ff */
[----:B------:R2:W-:Y:S01]  /*5c60*/  RED.E.ADD.F32.FTZ.RN.STRONG.GPU [R6.64], R27 ;  /* 0x0000001b0600798e */ /* 0x0005e2000c10e7a4 */
[-C--:B------:R-:W-:Y:S02]  /*5c70*/  LEA.HI.X.SX32 R11, R16, R215.reuse, 0x2, P0 ;  /* 0x000000d7100b7211 */ /* 0x080fe400000f16ff */
[CC--:B----4-:R-:W-:Y:S02]  /*5c80*/  LEA R8, P4, R0.reuse, R214.reuse, 0x2 ;  /* 0x000000d600087211 */ /* 0x0d0fe400078810ff */
[----:B------:R-:W-:Y:S02]  /*5c90*/  RED.E.ADD.F32.FTZ.RN.STRONG.GPU [R214.64+0x180], R32 ;  /* 0x00018020d600798e */ /* 0x000fe4000c10e7a4 */
[-C--:B------:R-:W-:Y:S01]  /*5ca0*/  LEA.HI.X.SX32 R9, R0, R215.reuse, 0x2, P4 ;  /* 0x000000d700097211 */ /* 0x080fe200020f16ff */
[----:B------:R-:W-:Y:S02]  /*5cb0*/  IMAD.IADD R0, R192, 0x1, R202 ;  /* 0x00000001c0007824 */ /* 0x000fe400078e02ca */
[----:B------:R3:W-:Y:S05]  /*5cc0*/  RED.E.ADD.F32.FTZ.RN.STRONG.GPU [R2.64+0x180], R33 ;  /* 0x000180210200798e */ /* 0x0007ea000c10e7a4 */
[----:B------:R-:W-:Y:S01]  /*5cd0*/  LDSM.16.MT88.4 R24, [R0+0x2000] ;  /* 0x002000000018783b */ /* 0x000fe20000004200 */
[CC--:B-1----:R-:W-:Y:S04]  /*5ce0*/  LEA R4, P2, R17.reuse, R214.reuse, 0x2 ;  /* 0x000000d611047211 */ /* 0x0c2fe800078410ff */
[----:B------:R-:W-:Y:S01]  /*5cf0*/  LDSM.16.MT88.4 R164, [R0+0x800] ;  /* 0x0008000000a4783b */ /* 0x000fe20000004200 */
[-C--:B------:R-:W-:Y:S04]  /*5d00*/  LEA.HI.X.SX32 R5, R17, R215.reuse, 0x2, P2 ;  /* 0x000000d711057211 */ /* 0x080fe800010f16ff */
[----:B------:R-:W-:Y:S01]  /*5d10*/  LDSM.16.MT88.4 R16, [R0] ;  /* 0x000000000010783b */ /* 0x000fe20000004200 */
[CC--:B--2---:R-:W-:Y:S04]  /*5d20*/  LEA R6, P3, R246.reuse, R214.reuse, 0x2 ;  /* 0x000000d6f6067211 */ /* 0x0c4fe800078610ff */
[----:B------:R1:W-:Y:S01]  /*5d30*/  RED.E.ADD.F32.FTZ.RN.STRONG.GPU [R4.64], R34 ;  /* 0x000000220400798e */ /* 0x0003e2000c10e7a4 */
[-C--:B------:R-:W-:Y:S04]  /*5d40*/  LEA.HI.X.SX32 R7, R246, R215.reuse, 0x2, P3 ;  /* 0x000000d7f6077211 */ /* 0x080fe800018f16ff */
[----:B------:R-:W-:Y:S01]  /*5d50*/  RED.E.ADD.F32.FTZ.RN.STRONG.GPU [R10.64], R35 ;  /* 0x000000230a00798e */ /* 0x000fe2000c10e7a4 */
[CC--:B---3--:R-:W-:Y:S04]  /*5d60*/  LEA R2, P0, R251.reuse, R214.reuse, 0x2 ;  /* 0x000000d6fb027211 */ /* 0x0c8fe800078010ff */
[----:B------:R-:W-:Y:S01]  /*5d70*/  RED.E.ADD.F32.FTZ.RN.STRONG.GPU [R8.64], R28 ;  /* 0x0000001c0800798e */ /* 0x000fe2000c10e7a4 */
[-C--:B------:R-:W-:Y:S02]  /*5d80*/  LEA.HI.X.SX32 R3, R251, R215.reuse, 0x2, P0 ;  /* 0x000000d7fb037211 */ /* 0x080fe400000f16ff */
[----:B------:R-:W-:Y:S02]  /*5d90*/  PLOP3.LUT P0, PT, PT, PT, UP2, 0x80, 0x0 ;  /* 0x000000000000781c */ /* 0x000fe40003f0f028 */
[----:B------:R-:W-:Y:S05]  /*5da0*/  RED.E.ADD.F32.FTZ.RN.STRONG.GPU [R6.64], R29 ;  /* 0x0000001d0600798e */ /* 0x000fea000c10e7a4 */
[----:B------:R-:W-:Y:S05]  /*5db0*/  LDSM.16.MT88.4 R8, [R202] ;  /* 0x00000000ca08783b */ /* 0x000fea0000004200 */
[----:B------:R-:W-:Y:S01]  /*5dc0*/  LDSM.16.MT88.4 R32, [R201+0x1e800] ;  /* 0x01e80000c920783b */ /* 0x000fe20000004200 */
[C---:B-1----:R-:W-:Y:S04]  /*5dd0*/  LEA R4, P2, R245.reuse, R214, 0x2 ;  /* 0x000000d6f5047211 */ /* 0x042fe800078410ff */
[----:B------:R-:W-:Y:S01]  /*5de0*/  LDSM.16.MT88.4 R172, [R0+0x2800] ;  /* 0x0028000000ac783b */ /* 0x000fe20000004200 */
[----:B------:R-:W-:Y:S02]  /*5df0*/  LEA.HI.X.SX32 R5, R245, R215, 0x2, P2 ;  /* 0x000000d7f5057211 */ /* 0x000fe400010f16ff */
[----:B------:R-:W-:Y:S01]  /*5e00*/  PLOP3.LUT P2, PT, PT, PT, UP0, 0x80, 0x0 ;  /* 0x000000000000781c */ /* 0x000fe20003f4f008 */
[----:B------:R-:W-:Y:S02]  /*5e10*/  @UP3 UIADD3 UR10, UP0, UR10, -0x100, URZ ;  /* 0xffffff000a0a3890 */ /* 0x000fe4000ff1e03f */
[----:B------:R-:W-:Y:S02]  /*5e20*/  RED.E.ADD.F32.FTZ.RN.STRONG.GPU [R4.64], R30 ;  /* 0x0000001e0400798e */ /* 0x000fe4000c10e7a4 */
[----:B------:R-:W-:Y:S03]  /*5e30*/  @UP3 UIADD3.X UR11, UR11, -0x1, URZ, UP0, !UPT ;  /* 0xffffffff0b0b3890 */ /* 0x000fe600087fe43f */
[----:B------:R-:W1:Y:S05]  /*5e40*/  LDSM.16.MT88.4 R4, [R201+0x1c000] ;  /* 0x01c00000c904783b */ /* 0x000e6a0000004200 */
        /* <DEDUP_REMOVED lines=83> */
.L_x_211:
[----:B------:R-:W2:Y:S04]  /*6380*/  LDL R166, [R1+0xc] ;  /* 0x00000c0001a67983 */ /* 0x000ea80000100800 */
[----:B------:R-:W3:Y:S04]  /*6390*/  LDL R165, [R1+0x24] ;  /* 0x0000240001a57983 */ /* 0x000ee80000100800 */
[----:B------:R-:W4:Y:S01]  /*63a0*/  LDL R167, [R1+0x3c] ;  /* 0x00003c0001a77983 */ /* 0x000f220000100800 */
[----:B------:R-:W-:-:S02]  /*63b0*/  F2FP.PACK_AB R42, R43, R42 ;  /* 0x0000002a2b2a723e */ /* 0x000fc400000000ff */
[----:B------:R-:W-:Y:S01]  /*63c0*/  F2FP.PACK_AB R40, R41, R40 ;  /* 0x000000282928723e */ /* 0x000fe200000000ff */
[----:B------:R-:W4:Y:S01]  /*63d0*/  LDL R43, [R1+0x10] ;  /* 0x00001000012b7983 */ /* 0x000f220000100800 */
[----:B------:R-:W-:-:S03]  /*63e0*/  F2FP.PACK_AB R44, R45, R44 ;  /* 0x0000002c2d2c723e */ /* 0x000fc600000000ff */
[----:B------:R-:W4:Y:S01]  /*63f0*/  LDL.64 R168, [R1+0x30] ;  /* 0x0000300001a87983 */ /* 0x000f220000100a00 */
[----:B------:R-:W-:Y:S01]  /*6400*/  FMUL.FTZ R100, R100, c[0x0][0x2e0] ;  /* 0x0000b80064647a20 */ /* 0x000fe20000410000 */
[----:B------:R-:W-:Y:S01]  /*6410*/  F2FP.PACK_AB R36, R37, R36 ;  /* 0x000000242524723e */ /* 0x000fe200000000ff */
[----:B------:R-:W-:Y:S01]  /*6420*/  FMUL.FTZ R6, R101, c[0x0][0x2e0] ;  /* 0x0000b80065067a20 */ /* 0x000fe20000410000 */
[----:B------:R-:W4:Y:S01]  /*6430*/  LDL R41, [R1+0x28] ;  /* 0x0000280001297983 */ /* 0x000f220000100800 */
[----:B------:R-:W-:Y:S01]  /*6440*/  FMUL.FTZ R102, R102, c[0x0][0x2e0] ;  /* 0x0000b80066667a20 */ /* 0x000fe20000410000 */
[----:B------:R-:W-:Y:S01]  /*6450*/  F2FP.PACK_AB R38, R39, R38 ;  /* 0x000000262726723e */ /* 0x000fe200000000ff */
[----:B------:R-:W-:Y:S01]  /*6460*/  FMUL.FTZ R0, R103, c[0x0][0x2e0] ;  /* 0x0000b80067007a20 */ /* 0x000fe20000410000 */
[----:B------:R-:W4:Y:S01]  /*6470*/  LDL R45, [R1+0x38] ;  /* 0x00003800012d7983 */ /* 0x000f220000100800 */
[----:B------:R-:W-:Y:S01]  /*6480*/  FMUL.FTZ R112, R112, c[0x0][0x2e0] ;  /* 0x0000b80070707a20 */ /* 0x000fe20000410000 */
[----:B------:R-:W-:Y:S01]  /*6490*/  F2FP.PACK_AB R48, R49, R48 ;  /* 0x000000303130723e */ /* 0x000fe200000000ff */
[----:B------:R-:W-:Y:S01]  /*64a0*/  FMUL.FTZ R8, R113, c[0x0][0x2e0] ;  /* 0x0000b80071087a20 */ /* 0x000fe20000410000 */
[----:B------:R-:W4:Y:S01]  /*64b0*/  LDL R164, [R1] ;  /* 0x0000000001a47983 */ /* 0x000f220000100800 */
        /* <DEDUP_REMOVED lines=94> */
[----:B------:R-:W-:Y:S01]  /*6aa0*/  F2FP.PACK_AB R56, R57, R56 ;  /* 0x000000383938723e */ /* 0x000fe200000000ff */
[----:B------:R-:W1:Y:S01]  /*6ab0*/  S2R R35, SR_CTAID.Y ;  /* 0x0000000000237919 */ /* 0x000e620000002600 */
[----:B------:R-:W-:Y:S01]  /*6ac0*/  F2FP.PACK_AB R18, R18, R154 ;  /* 0x0000009a1212723e */ /* 0x000fe200000000ff */
[----:B------:R-:W-:Y:S01]  /*6ad0*/  ULDC.64 UR6, c[0x0][0x3a0] ;  /* 0x0000e80000067ab9 */ /* 0x000fe20000000a00 */
        /* <DEDUP_REMOVED lines=19> */
[----:B------:R-:W-:Y:S01]  /*6c10*/  F2FP.PACK_AB R94, R95, R94 ;  /* 0x0000005e5f5e723e */ /* 0x000fe200000000ff */
[----:B------:R-:W-:Y:S01]  /*6c20*/  IMAD.U32 R4, RZ, RZ, UR41 ;  /* 0x00000029ff047e24 */ /* 0x000fe2000f8e00ff */
[----:B------:R-:W-:Y:S01]  /*6c30*/  F2FP.PACK_AB R17, R17, R158 ;  /* 0x0000009e1111723e */ /* 0x000fe200000000ff */
[----:B------:R-:W1:Y:S01]  /*6c40*/  S2R R37, SR_CTAID.Z ;  /* 0x0000000000257919 */ /* 0x000e620000002700 */
[----:B------:R-:W-:Y:S02]  /*6c50*/  UIMAD UR8, UR40, UR6, URZ ;  /* 0x00000006280872a4 */ /* 0x000fe4000f8e023f */
[----:B------:R-:W-:Y:S01]  /*6c60*/  ULDC.64 UR4, c[0x0][0x3a8] ;  /* 0x0000ea0000047ab9 */ /* 0x000fe20000000a00 */
[----:B------:R-:W1:Y:S01]  /*6c70*/  S2R R39, SR_TID.X ;  /* 0x0000000000277919 */ /* 0x000e620000002100 */
[----:B------:R-:W-:Y:S01]  /*6c80*/  UIMAD UR8, UR41, UR7, UR8 ;  /* 0x00000007290872a4 */ /* 0x000fe2000f8e0208 */
[----:B------:R-:W-:Y:S01]  /*6c90*/  IMAD.U32 R11, RZ, RZ, UR41 ;  /* 0x00000029ff0b7e24 */ /* 0x000fe2000f8e00ff */
[----:B------:R-:W-:-:S04]  /*6ca0*/  UIMAD UR40, UR40, UR4, URZ ;  /* 0x00000004282872a4 */ /* 0x000fc8000f8e023f */
[----:B------:R-:W-:Y:S01]  /*6cb0*/  UIMAD UR40, UR41, UR5, UR40 ;  /* 0x00000005292872a4 */ /* 0x000fe2000f8e0228 */
[----:B--2---:R-:W-:Y:S04]  /*6cc0*/  STS [R166], R6 ;  /* 0x00000006a6007388 */ /* 0x004fe80000000800 */
[----:B------:R1:W-:Y:S04]  /*6cd0*/  STS [R166+0x400], R0 ;  /* 0x00040000a6007388 */ /* 0x0003e80000000800 */
[----:B---3--:R-:W-:Y:S04]  /*6ce0*/  STS [R165], R8 ;  /* 0x00000008a5007388 */ /* 0x008fe80000000800 */
[----:B----4-:R-:W-:Y:S04]  /*6cf0*/  STS [R167], R7 ;  /* 0x00000007a7007388 */ /* 0x010fe80000000800 */
[----:B------:R-:W-:Y:S04]  /*6d00*/  STS [R166+0x2000], R10 ;  /* 0x0020000aa6007388 */ /* 0x000fe80000000800 */
[----:B------:R-:W-:Y:S04]  /*6d10*/  STS [R166+0x2400], R9 ;  /* 0x00240009a6007388 */ /* 0x000fe80000000800 */
[----:B------:R-:W-:Y:S04]  /*6d20*/  STS [R165+0x2000], R13 ;  /* 0x0020000da5007388 */ /* 0x000fe80000000800 */
[----:B------:R2:W-:Y:S04]  /*6d30*/  STS [R165+0x2400], R12 ;  /* 0x0024000ca5007388 */ /* 0x0005e80000000800 */
[----:B------:R-:W-:Y:S04]  /*6d40*/  STS [R43], R14 ;  /* 0x0000000e2b007388 */ /* 0x000fe80000000800 */
[----:B------:R-:W-:Y:S04]  /*6d50*/  STS [R43+0x400], R16 ;  /* 0x000400102b007388 */ /* 0x000fe80000000800 */
[----:B------:R-:W-:Y:S04]  /*6d60*/  STS [R41], R15 ;  /* 0x0000000f29007388 */ /* 0x000fe80000000800 */
[----:B------:R-:W-:Y:S04]  /*6d70*/  STS [R45], R32 ;  /* 0x000000202d007388 */ /* 0x000fe80000000800 */
        /* <DEDUP_REMOVED lines=43> */
[----:B------:R-:W-:Y:S01]  /*7030*/  STS [R165+0xe400], R78 ;  /* 0x00e4004ea5007388 */ /* 0x000fe20000000800 */
[----:B------:R-:W-:-:S03]  /*7040*/  SHF.R.S32.HI R3, RZ, 0x1f, R168 ;  /* 0x0000001fff037819 */ /* 0x000fc600000114a8 */
[----:B------:R-:W-:Y:S01]  /*7050*/  STS [R43+0xc000], R84 ;  /* 0x00c000542b007388 */ /* 0x000fe20000000800 */
[----:B------:R-:W-:-:S03]  /*7060*/  MOV R2, R168 ;  /* 0x000000a800027202 */ /* 0x000fc60000000f00 */
[----:B------:R-:W-:Y:S04]  /*7070*/  STS [R43+0xc400], R86 ;  /* 0x00c400562b007388 */ /* 0x000fe80000000800 */
[----:B------:R-:W-:Y:S04]  /*7080*/  STS [R41+0xc000], R96 ;  /* 0x00c0006029007388 */ /* 0x000fe80000000800 */
[----:B------:R-:W-:Y:S04]  /*7090*/  STS [R41+0xc400], R98 ;  /* 0x00c4006229007388 */ /* 0x000fe80000000800 */
[----:B------:R-:W-:Y:S01]  /*70a0*/  STS [R43+0xe000], R88 ;  /* 0x00e000582b007388 */ /* 0x000fe20000000800 */
[----:B------:R-:W-:-:S03]  /*70b0*/  IMAD.WIDE.U32 R4, R4, c[0x0][0x3a0], R2 ;  /* 0x0000e80004047a25 */ /* 0x000fc600078e0002 */
[----:B------:R-:W-:Y:S01]  /*70c0*/  STS [R43+0xe400], R90 ;  /* 0x00e4005a2b007388 */ /* 0x000fe20000000800 */
[----:B-1----:R-:W-:-:S03]  /*70d0*/  SHF.R.S32.HI R0, RZ, 0x1f, R35 ;  /* 0x0000001fff007819 */ /* 0x002fc60000011423 */
[----:B------:R-:W-:Y:S04]  /*70e0*/  STS [R41+0xe000], R92 ;  /* 0x00e0005c29007388 */ /* 0x000fe80000000800 */
[----:B------:R-:W-:Y:S01]  /*70f0*/  STS [R41+0xe400], R94 ;  /* 0x00e4005e29007388 */ /* 0x000fe20000000800 */
[----:B------:R-:W-:Y:S01]  /*7100*/  IADD3 R5, R5, UR8, RZ ;  /* 0x0000000805057c10 */ /* 0x000fe2000fffe0ff */
[----:B------:R-:W-:Y:S02]  /*7110*/  IMAD R6, R0, c[0x0][0x388], RZ ;  /* 0x0000e20000067a24 */ /* 0x000fe400078e02ff */
[----:B------:R-:W-:-:S04]  /*7120*/  IMAD.WIDE.U32 R2, R11, c[0x0][0x3a8], R2 ;  /* 0x0000ea000b027a25 */ /* 0x000fc800078e0002 */
[C---:B------:R-:W-:Y:S02]  /*7130*/  IMAD R6, R35.reuse, c[0x0][0x38c], R6 ;  /* 0x0000e30023067a24 */ /* 0x040fe400078e0206 */
[----:B------:R-:W-:Y:S01]  /*7140*/  IMAD.WIDE.U32 R4, R35, c[0x0][0x388], R4 ;  /* 0x0000e20023047a25 */ /* 0x000fe200078e0004 */
[----:B------:R-:W-:-:S03]  /*7150*/  IADD3 R3, R3, UR40, RZ ;  /* 0x0000002803037c10 */ /* 0x000fc6000fffe0ff */
[----:B------:R-:W-:Y:S01]  /*7160*/  IMAD.IADD R5, R5, 0x1, R6 ;  /* 0x0000000105057824 */ /* 0x000fe200078e0206 */
[----:B------:R-:W-:Y:S01]  /*7170*/  SHF.R.S32.HI R6, RZ, 0x1f, R37 ;  /* 0x0000001fff067819 */ /* 0x000fe20000011425 */
[----:B------:R-:W-:Y:S01]  /*7180*/  IMAD R0, R0, c[0x0][0x390], RZ ;  /* 0x0000e40000007a24 */ /* 0x000fe200078e02ff */
[----:B------:R-:W-:Y:S01]  /*7190*/  SHF.R.S32.HI R11, RZ, 0x1f, R39 ;  /* 0x0000001fff0b7819 */ /* 0x000fe20000011427 */
[C---:B------:R-:W-:Y:S01]  /*71a0*/  IMAD.WIDE.U32 R2, R35.reuse, c[0x0][0x390], R2 ;  /* 0x0000e40023027a25 */ /* 0x040fe200078e0002 */
[----:B--2---:R-:W-:Y:S01]  /*71b0*/  SHF.L.U32 R12, R164, 0x1, RZ ;  /* 0x00000001a40c7819 */ /* 0x004fe200000006ff */
[----:B------:R-:W-:Y:S02]  /*71c0*/  BAR.SYNC.DEFER_BLOCKING 0x0 ;  /* 0x0000000000007b1d */ /* 0x000fe40000010000 */
[----:B------:R-:W-:Y:S01]  /*71d0*/  IMAD R0, R35, c[0x0][0x394], R0 ;  /* 0x0000e50023007a24 */ /* 0x000fe200078e0200 */
[----:B------:R-:W-:Y:S01]  /*71e0*/  LEA.HI R11, R11, R39, RZ, 0x3 ;  /* 0x000000270b0b7211 */ /* 0x000fe200078f18ff */
[----:B------:R-:W-:-:S02]  /*71f0*/  IMAD R8, R6, c[0x0][0x3b8], RZ ;  /* 0x0000ee0006087a24 */ /* 0x000fc400078e02ff */
[----:B------:R-:W-:Y:S01]  /*7200*/  IMAD.IADD R3, R3, 0x1, R0 ;  /* 0x0000000103037824 */ /* 0x000fe200078e0200 */
[----:B------:R-:W-:Y:S01]  /*7210*/  SHF.R.S32.HI R0, RZ, 0x3, R11 ;  /* 0x00000003ff007819 */ /* 0x000fe2000001140b */
[C---:B------:R-:W-:Y:S02]  /*7220*/  IMAD R8, R37.reuse, c[0x0][0x3bc], R8 ;  /* 0x0000ef0025087a24 */ /* 0x040fe400078e0208 */
[----:B------:R-:W-:-:S04]  /*7230*/  IMAD.WIDE.U32 R4, R37, c[0x0][0x3b8], R4 ;  /* 0x0000ee0025047a25 */ /* 0x000fc800078e0004 */
[----:B------:R-:W-:Y:S02]  /*7240*/  IMAD R9, R6, c[0x0][0x3c0], RZ ;  /* 0x0000f00006097a24 */ /* 0x000fe400078e02ff */
[----:B------:R-:W-:-:S04]  /*7250*/  IMAD.WIDE.U32 R6, R37, c[0x0][0x3c0], R2 ;  /* 0x0000f00025067a25 */ /* 0x000fc800078e0002 */
[----:B------:R-:W-:Y:S01]  /*7260*/  IMAD.IADD R3, R5, 0x1, R8 ;  /* 0x0000000105037824 */ /* 0x000fe200078e0208 */
[----:B------:R-:W1:Y:S04]  /*7270*/  LDS.128 R64, [R12+0xc000] ;  /* 0x00c000000c407984 */ /* 0x000e680000000c00 */
[----:B------:R-:W2:Y:S01]  /*7280*/  LDS.128 R68, [R12+0x10000] ;  /* 0x010000000c447984 */ /* 0x000ea20000000c00 */
[----:B------:R-:W-:-:S03]  /*7290*/  SHF.R.S32.HI R5, RZ, 0x1f, R0 ;  /* 0x0000001fff057819 */ /* 0x000fc60000011400 */
[----:B------:R-:W3:Y:S01]  /*72a0*/  LDS.128 R72, [R12+0xd000] ;  /* 0x00d000000c487984 */ /* 0x000ee20000000c00 */
[----:B------:R-:W-:-:S03]  /*72b0*/  IMAD R9, R37, c[0x0][0x3c4], R9 ;  /* 0x0000f10025097a24 */ /* 0x000fc600078e0209 */
[----:B------:R-:W4:Y:S01]  /*72c0*/  LDS.128 R60, [R12+0x11000] ;  /* 0x011000000c3c7984 */ /* 0x000f220000000c00 */
[----:B------:R-:W-:Y:S02]  /*72d0*/  IMAD.MOV.U32 R2, RZ, RZ, R4 ;  /* 0x000000ffff027224 */ /* 0x000fe400078e0004 */
[----:B------:R-:W-:Y:S01]  /*72e0*/  IMAD R4, R5, c[0x0][0x3a0], RZ ;  /* 0x0000e80005047a24 */ /* 0x000fe200078e02ff */
[----:B------:R-:W1:Y:S01]  /*72f0*/  LDS.128 R56, [R12+0xe000] ;  /* 0x00e000000c387984 */ /* 0x000e620000000c00 */
[----:B------:R-:W-:-:S03]  /*7300*/  IADD3 R7, R7, R9, RZ ;  /* 0x0000000907077210 */ /* 0x000fc60007ffe0ff */
[----:B------:R-:W1:Y:S01]  /*7310*/  LDS.128 R52, [R12+0x12000] ;  /* 0x012000000c347984 */ /* 0x000e620000000c00 */
[----:B------:R-:W-:Y:S02]  /*7320*/  IMAD R5, R5, c[0x0][0x3a8], RZ ;  /* 0x0000ea0005057a24 */ /* 0x000fe400078e02ff */
[C---:B------:R-:W-:Y:S01]  /*7330*/  IMAD R4, R0.reuse, c[0x0][0x3a4], R4 ;  /* 0x0000e90000047a24 */ /* 0x040fe200078e0204 */
[----:B------:R-:W1:Y:S01]  /*7340*/  LDS.128 R48, [R12+0xf000] ;  /* 0x00f000000c307984 */ /* 0x000e620000000c00 */
[C---:B------:R-:W-:Y:S01]  /*7350*/  IMAD.WIDE.U32 R2, R0.reuse, c[0x0][0x3a0], R2 ;  /* 0x0000e80000027a25 */ /* 0x040fe200078e0002 */
[----:B------:R-:W-:Y:S02]  /*7360*/  USHF.L.U64.HI UR7, UR6, UR19, UR7 ;  /* 0x0000001306077299 */ /* 0x000fe40008010207 */
[----:B------:R-:W1:Y:S01]  /*7370*/  LDS.128 R44, [R12+0x13000] ;  /* 0x013000000c2c7984 */ /* 0x000e620000000c00 */
[C---:B------:R-:W-:Y:S01]  /*7380*/  IMAD R8, R0.reuse, c[0x0][0x3ac], R5 ;  /* 0x0000eb0000087a24 */ /* 0x040fe200078e0205 */
[----:B------:R-:W-:Y:S01]  /*7390*/  USHF.L.U32 UR6, UR6, 0x6, URZ ;  /* 0x0000000606067899 */ /* 0x000fe2000800063f */
[----:B------:R-:W-:Y:S01]  /*73a0*/  IMAD.IADD R3, R3, 0x1, R4 ;  /* 0x0000000103037824 */ /* 0x000fe200078e0204 */
[----:B------:R-:W1:Y:S01]  /*73b0*/  LDS.128 R40, [R12+0x14000] ;  /* 0x014000000c287984 */ /* 0x000e620000000c00 */
[----:B------:R-:W-:Y:S01]  /*73c0*/  IMAD.WIDE.U32 R6, R0, c[0x0][0x3a8], R6 ;  /* 0x0000ea0000067a25 */ /* 0x000fe200078e0006 */
[----:B------:R-:W-:-:S02]  /*73d0*/  LEA R4, P0, R2, c[0x0][0x340], 0x1 ;  /* 0x0000d00002047a11 */ /* 0x000fc400078008ff */
[----:B------:R-:W1:Y:S04]  /*73e0*/  LDS.128 R24, [R12+0x18000] ;  /* 0x018000000c187984 */ /* 0x000e680000000c00 */
[----:B------:R-:W2:Y:S04]  /*73f0*/  LDS.128 R36, [R12+0x15000] ;  /* 0x015000000c247984 */ /* 0x000ea80000000c00 */
[----:B------:R-:W3:Y:S04]  /*7400*/  LDS.128 R20, [R12+0x19000] ;  /* 0x019000000c147984 */ /* 0x000ee80000000c00 */
[----:B------:R-:W4:Y:S04]  /*7410*/  LDS.128 R32, [R12+0x16000] ;  /* 0x016000000c207984 */ /* 0x000f280000000c00 */
[----:B------:R-:W4:Y:S04]  /*7420*/  LDS.128 R16, [R12+0x1a000] ;  /* 0x01a000000c107984 */ /* 0x000f280000000c00 */
[----:B------:R-:W4:Y:S01]  /*7430*/  LDS.128 R28, [R12+0x17000] ;  /* 0x017000000c1c7984 */ /* 0x000f220000000c00 */
[----:B------:R-:W-:-:S03]  /*7440*/  LEA.HI.X R5, R2, c[0x0][0x344], R3, 0x1, P0 ;  /* 0x0000d10002057a11 */ /* 0x000fc600000f0c03 */
[----:B------:R-:W4:Y:S01]  /*7450*/  LDS.128 R12, [R12+0x1b000] ;  /* 0x01b000000c0c7984 */ /* 0x000f220000000c00 */
[----:B------:R-:W-:Y:S02]  /*7460*/  IADD3 R0, R7, R8, RZ ;  /* 0x0000000807007210 */ /* 0x000fe40007ffe0ff */
[----:B------:R-:W-:Y:S02]  /*7470*/  LEA R8, P0, R6, c[0x0][0x348], 0x1 ;  /* 0x0000d20006087a11 */ /* 0x000fe400078008ff */
[----:B------:R-:W-:Y:S02]  /*7480*/  IADD3 R2, P1, R4, UR6, RZ ;  /* 0x0000000604027c10 */ /* 0x000fe4000ff3e0ff */
[----:B------:R-:W-:Y:S02]  /*7490*/  LEA.HI.X R9, R6, c[0x0][0x34c], R0, 0x1, P0 ;  /* 0x0000d30006097a11 */ /* 0x000fe400000f0c00 */
[----:B------:R-:W-:Y:S02]  /*74a0*/  IADD3.X R3, R5, UR7, RZ, P1, !PT ;  /* 0x0000000705037c10 */ /* 0x000fe40008ffe4ff */
[----:B------:R-:W-:-:S04]  /*74b0*/  IADD3 R6, P0, R2, UR6, RZ ;  /* 0x0000000602067c10 */ /* 0x000fc8000ff1e0ff */
[----:B------:R-:W-:Y:S02]  /*74c0*/  IADD3.X R7, R3, UR7, RZ, P0, !PT ;  /* 0x0000000703077c10 */ /* 0x000fe400087fe4ff */
[----:B------:R-:W-:Y:S01]  /*74d0*/  IADD3 R10, P0, R6, UR6, RZ ;  /* 0x00000006060a7c10 */ /* 0x000fe2000ff1e0ff */
[----:B------:R-:W-:Y:S01]  /*74e0*/  USHF.L.U32 UR6, UR4, 0x6, URZ ;  /* 0x0000000604067899 */ /* 0x000fe2000800063f */
[----:B-1----:R-:W-:Y:S01]  /*74f0*/  STG.E.128 [R4.64], R64 ;  /* 0x0000004004007986 */ /* 0x002fe2000c101d24 */
[----:B------:R-:W-:Y:S01]  /*7500*/  USHF.L.U64.HI UR4, UR4, UR19, UR5 ;  /* 0x0000001304047299 */ /* 0x000fe20008010205 */
[----:B------:R-:W-:Y:S02]  /*7510*/  IADD3.X R11, R7, UR7, RZ, P0, !PT ;  /* 0x00000007070b7c10 */ /* 0x000fe400087fe4ff */
[----:B--2---:R1:W-:Y:S04]  /*7520*/  STG.E.128 [R4.64+0x80], R68 ;  /* 0x0000804404007986 */ /* 0x0043e8000c101d24 */
[----:B---3--:R-:W-:Y:S04]  /*7530*/  STG.E.128 [R2.64], R72 ;  /* 0x0000004802007986 */ /* 0x008fe8000c101d24 */
[----:B----4-:R2:W-:Y:S04]  /*7540*/  STG.E.128 [R2.64+0x80], R60 ;  /* 0x0000803c02007986 */ /* 0x0105e8000c101d24 */
[----:B------:R-:W-:Y:S04]  /*7550*/  STG.E.128 [R6.64], R56 ;  /* 0x0000003806007986 */ /* 0x000fe8000c101d24 */
[----:B------:R3:W-:Y:S01]  /*7560*/  STG.E.128 [R6.64+0x80], R52 ;  /* 0x0000803406007986 */ /* 0x0007e2000c101d24 */
[----:B-1----:R-:W-:-:S04]  /*7570*/  IADD3 R4, P0, R8, UR6, RZ ;  /* 0x0000000608047c10 */ /* 0x002fc8000ff1e0ff */
[----:B------:R-:W-:Y:S02]  /*7580*/  IADD3.X R5, R9, UR4, RZ, P0, !PT ;  /* 0x0000000409057c10 */ /* 0x000fe400087fe4ff */
[----:B--2---:R-:W-:-:S04]  /*7590*/  IADD3 R2, P0, R4, UR6, RZ ;  /* 0x0000000604027c10 */ /* 0x004fc8000ff1e0ff */
[----:B------:R-:W-:Y:S02]  /*75a0*/  IADD3.X R3, R5, UR4, RZ, P0, !PT ;  /* 0x0000000405037c10 */ /* 0x000fe400087fe4ff */
[----:B---3--:R-:W-:Y:S01]  /*75b0*/  IADD3 R6, P0, R2, UR6, RZ ;  /* 0x0000000602067c10 */ /* 0x008fe2000ff1e0ff */
[----:B------:R1:W-:Y:S03]  /*75c0*/  STG.E.128 [R10.64], R48 ;  /* 0x000000300a007986 */ /* 0x0003e6000c101d24 */
[----:B------:R-:W-:Y:S01]  /*75d0*/  IADD3.X R7, R3, UR4, RZ, P0, !PT ;  /* 0x0000000403077c10 */ /* 0x000fe200087fe4ff */
[----:B------:R1:W-:Y:S04]  /*75e0*/  STG.E.128 [R10.64+0x80], R44 ;  /* 0x0000802c0a007986 */ /* 0x0003e8000c101d24 */
[----:B------:R1:W-:Y:S04]  /*75f0*/  STG.E.128 [R8.64], R40 ;  /* 0x0000002808007986 */ /* 0x0003e8000c101d24 */
[----:B------:R1:W-:Y:S04]  /*7600*/  STG.E.128 [R8.64+0x80], R24 ;  /* 0x0000801808007986 */ /* 0x0003e8000c101d24 */
[----:B------:R1:W-:Y:S04]  /*7610*/  STG.E.128 [R4.64], R36 ;  /* 0x0000002404007986 */ /* 0x0003e8000c101d24 */
[----:B------:R1:W-:Y:S04]  /*7620*/  STG.E.128 [R4.64+0x80], R20 ;  /* 0x0000801404007986 */ /* 0x0003e8000c101d24 */
[----:B------:R1:W-:Y:S04]  /*7630*/  STG.E.128 [R2.64], R32 ;  /* 0x0000002002007986 */ /* 0x0003e8000c101d24 */
[----:B------:R1:W-:Y:S04]  /*7640*/  STG.E.128 [R2.64+0x80], R16 ;  /* 0x0000801002007986 */ /* 0x0003e8000c101d24 */
[----:B------:R1:W-:Y:S04]  /*7650*/  STG.E.128 [R6.64], R28 ;  /* 0x0000001c06007986 */ /* 0x0003e8000c101d24 */
[----:B------:R1:W-:Y:S02]  /*7660*/  STG.E.128 [R6.64+0x80], R12 ;  /* 0x0000800c06007986 */ /* 0x0003e4000c101d24 */
.L_x_208:
        /* <DEDUP_REMOVED lines=11> */
.L_x_215:
[----:B------:R-:W-:Y:S05]  /*7720*/  EXIT ;  /* 0x000000000000794d */ /* 0x000fea0003800000 */
.L_x_217:
        /* <DEDUP_REMOVED lines=13> */
.L_x_1067:


//--------------------- .text._ZN5flash44flash_bwd_dq_dk_dv_loop_seqk_parallel_kernelI23Flash_bwd_kernel_traitsILi128ELi64ELi128ELi8ELi2ELi4ELi2ELb0ELb0EN7cutlass6half_tE19Flash_kernel_traitsILi128ELi64ELi128ELi8ES3_EELb0ELb1ELb0ELb0ELb0ELb1ELb0EEEvNS_16Flash_bwd_paramsE --------------------------
	.section	.text._ZN5flash44flash_bwd_dq_dk_dv_loop_seqk_parallel_kernelI23Flash_bwd_kernel_traitsILi128ELi64ELi128ELi8ELi2ELi4ELi2ELb0ELb0EN7cutlass6half_tE19Flash_kernel_traitsILi128ELi64ELi128ELi8ES3_EELb0ELb1ELb0ELb0ELb0ELb1ELb0EEEvNS_16Flash_bwd_paramsE,"ax",@progbits
	.sectioninfo	@"SHI_REGISTERS=255"
	.align	128
        .global         _ZN5flash44flash_bwd_dq_dk_dv_loop_seqk_parallel_kernelI23Flash_bwd_kernel_traitsILi128ELi64ELi128ELi8ELi2ELi4ELi2ELb0ELb0EN7cutlass6half_tE19Flash_kernel_traitsILi128ELi64ELi128ELi8ES3_EELb0ELb1ELb0ELb0ELb0ELb1ELb0EEEvNS_16Flash_bwd_paramsE
        .type           _ZN5flash44flash_bwd_dq_dk_dv_loop_seqk_parallel_kernelI23Flash_bwd_kernel_traitsILi128ELi64ELi128ELi8ELi2ELi4ELi2ELb0ELb0EN7cutlass6half_tE19Flash_kernel_traitsILi128ELi64ELi128ELi8ES3_EELb0ELb1ELb0ELb0ELb0ELb1ELb0EEEvNS_16Flash_bwd_paramsE,@function
        .size           _ZN5flash44flash_bwd_dq_dk_dv_loop_seqk_parallel_kernelI23Flash_bwd_kernel_traitsILi128ELi64ELi128ELi8ELi2ELi4ELi2ELb0ELb0EN7cutlass6half_tE19Flash_kernel_traitsILi128ELi64ELi128ELi8ES3_EELb0ELb1ELb0ELb0ELb0ELb1ELb0EEEvNS_16Flash_bwd_paramsE,(.L_x_1068 - _ZN5flash44flash_bwd_dq_dk_dv_loop_seqk_parallel_kernelI23Flash_bwd_kernel_traitsILi128ELi64ELi128ELi8ELi2ELi4ELi2ELb0ELb0EN7cutlass6half_tE19Flash_kernel_traitsILi128ELi64ELi128ELi8ES3_EELb0ELb1ELb0ELb0ELb0ELb1ELb0EEEvNS_16Flash_bwd_paramsE)
        .other          _ZN5flash44flash_bwd_dq_dk_dv_loop_seqk_parallel_kernelI23Flash_bwd_kernel_traitsILi128ELi64ELi128ELi8ELi2ELi4ELi2ELb0ELb0EN7cutlass6half_tE19Flash_kernel_traitsILi128ELi64ELi128ELi8ES3_EELb0ELb1ELb0ELb0ELb0ELb1ELb0EEEvNS_16Flash_bwd_paramsE,@"STO_CUDA_ENTRY STV_DEFAULT"
_ZN5flash44flash_bwd_dq_dk_dv_loop_seqk_parallel_kernelI23Flash_bwd_kernel_traitsILi128ELi64ELi128ELi8ELi2ELi4ELi2ELb0ELb0EN7cutlass6half_tE19Flash_kernel_traitsILi128ELi64ELi128ELi8ES3_EELb0ELb1ELb0ELb0ELb0ELb1ELb0EEEvNS_16Flash_bwd_paramsE:
.text._ZN5flash44flash_bwd_dq_dk_dv_loop_seqk_parallel_kernelI23Flash_bwd_kernel_traitsILi128ELi64ELi128ELi8ELi2ELi4ELi2ELb0ELb0EN7cutlass6half_tE19Flash_kernel_traitsILi128ELi64ELi128ELi8ES3_EELb0ELb1ELb0ELb0ELb0ELb1ELb0EEEvNS_16Flash_bwd_paramsE:
        /* <DEDUP_REMOVED lines=12> */
[----:B------:R-:W2:Y:S01]  /*00c0*/  S2UR UR36, SR_CTAID.Z ;  /* 0x00000000002479c3 */ /* 0x000ea20000002700 */
[----:B------:R-:W-:Y:S01]  /*00d0*/  ULDC.U8 UR9, c[0x0][0x328] ;  /* 0x0000ca0000097ab9 */ /* 0x000fe20000000000 */
[----:B------:R-:W-:Y:S01]  /*00e0*/  IMAD.MOV.U32 R224, RZ, RZ, -0x10 ;  /* 0xfffffff0ffe07424 */ /* 0x000fe200078e00ff */
[----:B------:R-:W-:Y:S02]  /*00f0*/  UISETP.NE.AND UP5, UPT, UR9, URZ, UPT ;  /* 0x0000003f0900728c */ /* 0x000fe4000bfa5270 */
[----:B------:R-:W-:Y:S02]  /*0100*/  ULDC UR14, c[0x0][0x224] ;  /* 0x00008900000e7ab9 */ /* 0x000fe40000000800 */
[----:B------:R-:W-:Y:S01]  /*0110*/  ULDC UR45, c[0x0][0x22c] ;  /* 0x00008b00002d7ab9 */ /* 0x000fe20000000800 */
[----:B------:R-:W3:Y:S01]  /*0120*/  S2UR UR28, SR_CTAID.Y ;  /* 0x00000000001c79c3 */ /* 0x000ee20000002600 */
[----:B------:R-:W-:-:S02]  /*0130*/  ULDC UR34, c[0x0][0x1c0] ;  /* 0x0000700000227ab9 */ /* 0x000fc40000000800 */
[----:B------:R-:W-:Y:S02]  /*0140*/  ULDC UR12, c[0x0][0x1c0] ;  /* 0x00007000000c7ab9 */ /* 0x000fe40000000800 */
[----:B------:R-:W-:Y:S02]  /*0150*/  USHF.R.S32.HI UR7, URZ, 0x1f, UR14 ;  /* 0x0000001f3f077899 */ /* 0x000fe4000801140e */
[----:B------:R-:W-:Y:S01]  /*0160*/  UIMAD.WIDE UR34, UR45, UR34, URZ ;  /* 0x000000222d2272a5 */ /* 0x000fe2000f8e023f */
[----:B------:R-:W4:Y:S01]  /*0170*/  S2UR UR59, SR_CTAID.X ;  /* 0x00000000003b79c3 */ /* 0x000f220000002500 */
[----:B------:R-:W-:Y:S02]  /*0180*/  UMOV UR8, 0x80 ;  /* 0x0000008000087882 */ /* 0x000fe40000000000 */
[----:B------:R-:W-:Y:S02]  /*0190*/  ULDC UR6, c[0x0][0x210] ;  /* 0x0000840000067ab9 */ /* 0x000fe40000000800 */
[----:B------:R-:W-:Y:S01]  /*01a0*/  ULDC UR54, c[0x0][0x234] ;  /* 0x00008d0000367ab9 */ /* 0x000fe20000000800 */
[----:B-1----:R-:W-:Y:S01]  /*01b0*/  SHF.R.S32.HI R14, RZ, 0x1f, R15 ;  /* 0x0000001fff0e7819 */ /* 0x002fe2000001140f */
[----:B--2---:R-:W-:-:S02]  /*01c0*/  UIMAD UR46, UR36, UR45, URZ ;  /* 0x0000002d242e72a4 */ /* 0x004fc4000f8e023f */
[----:B------:R-:W-:Y:S01]  /*01d0*/  UIMAD UR45, UR45, UR12, URZ ;  /* 0x0000000c2d2d72a4 */ /* 0x000fe2000f8e023f */
[CC--:B------:R-:W-:Y:S01]  /*01e0*/  LEA.HI R4, R14.reuse, R15.reuse, RZ, 0x5 ;  /* 0x0000000f0e047211 */ /* 0x0c0fe200078f28ff */
[----:B------:R-:W-:Y:S01]  /*01f0*/  ULDC UR13, c[0x0][0x1c0] ;  /* 0x00007000000d7ab9 */ /* 0x000fe20000000800 */
[----:B------:R-:W-:Y:S01]  /*0200*/  LEA.HI R8, R14, R15, RZ, 0x4 ;  /* 0x0000000f0e087211 */ /* 0x000fe200078f20ff */
[----:B------:R-:W-:Y:S01]  /*0210*/  ULDC UR11, c[0x0][0x1c0] ;  /* 0x00007000000b7ab9 */ /* 0x000fe20000000800 */
[--C-:B------:R-:W-:Y:S01]  /*0220*/  SHF.R.S32.HI R5, RZ, 0x5, R4.reuse ;  /* 0x00000005ff057819 */ /* 0x100fe20000011404 */
[----:B------:R-:W-:Y:S01]  /*0230*/  UIMAD UR54, UR8, UR6, UR54 ;  /* 0x00000006083672a4 */ /* 0x000fe2000f8e0236 */
[----:B------:R-:W-:Y:S01]  /*0240*/  SHF.R.S32.HI R0, RZ, 0x1f, R4 ;  /* 0x0000001fff007819 */ /* 0x000fe20000011404 */
[----:B---3--:R-:W-:Y:S01]  /*0250*/  UIMAD UR51, UR7, UR28, URZ ;  /* 0x0000001c073372a4 */ /* 0x008fe2000f8e023f */
[-C--:B------:R-:W-:Y:S01]  /*0260*/  LEA.HI R2, R4, R5.reuse, RZ, 0x1 ;  /* 0x0000000504027211 */ /* 0x080fe200078f08ff */
[----:B------:R-:W-:Y:S01]  /*0270*/  UIMAD.WIDE.U32 UR42, UR28, UR14, URZ ;  /* 0x0000000e1c2a72a5 */ /* 0x000fe2000f8e003f */
[----:B------:R-:W-:Y:S01]  /*0280*/  LEA.HI R0, R0, R5, RZ, 0x2 ;  /* 0x0000000500007211 */ /* 0x000fe200078f10ff */
[----:B------:R-:W-:Y:S01]  /*0290*/  UIMAD UR6, UR28, UR11, UR36 ;  /* 0x0000000b1c0672a4 */ /* 0x000fe2000f8e0224 */
[----:B------:R-:W-:Y:S01]  /*02a0*/  SHF.R.S32.HI R6, RZ, 0x4, R8 ;  /* 0x00000004ff067819 */ /* 0x000fe20000011408 */
[----:B------:R-:W-:Y:S01]  /*02b0*/  @!UP5 UIMAD UR7, UR28, UR13, UR36 ;  /* 0x0000000d1c07d2a4 */ /* 0x000fe2000f8e0224 */
[----:B------:R-:W-:Y:S01]  /*02c0*/  LOP3.LUT R0, R0, 0xfffffffc, RZ, 0xc0, !PT ;  /* 0xfffffffc00007812 */ /* 0x000fe200078ec0ff */
[----:B------:R-:W-:Y:S01]  /*02d0*/  USHF.L.U32 UR44, UR45, 0x6, URZ ;  /* 0x000000062d2c7899 */ /* 0x000fe2000800063f */
[----:B------:R-:W-:Y:S01]  /*02e0*/  LOP3.LUT R2, R2, 0xfffffffe, RZ, 0xc0, !PT ;  /* 0xfffffffe02027812 */ /* 0x000fe200078ec0ff */
[----:B------:R-:W-:Y:S01]  /*02f0*/  ULDC UR48, c[0x0][0x214] ;  /* 0x0000850000307ab9 */ /* 0x000fe20000000800 */
[----:B------:R-:W-:Y:S01]  /*0300*/  LEA.HI R3, R8, R6, RZ, 0x1 ;  /* 0x0000000608037211 */ /* 0x000fe200078f08ff */
[C---:B------:R-:W-:Y:S01]  /*0310*/  IMAD.IADD R11, R5.reuse, 0x1, -R0 ;  /* 0x00000001050b7824 */ /* 0x040fe200078e0a00 */
[----:B------:R-:W-:Y:S01]  /*0320*/  LEA.HI R17, R14, R15, RZ, 0x2 ;  /* 0x0000000f0e117211 */ /* 0x000fe200078f10ff */
[----:B------:R-:W-:Y:S01]  /*0330*/  IMAD.IADD R13, R5, 0x1, -R2 ;  /* 0x00000001050d7824 */ /* 0x000fe200078e0a02 */
[----:B------:R-:W-:Y:S01]  /*0340*/  LOP3.LUT R0, R3, 0xfffffffe, RZ, 0xc0, !PT ;  /* 0xfffffffe03007812 */ /* 0x000fe200078ec0ff */
[----:B------:R-:W-:Y:S01]  /*0350*/  ULDC UR55, c[0x0][0x1c8] ;  /* 0x0000720000377ab9 */ /* 0x000fe20000000800 */
[--C-:B------:R-:W-:Y:S01]  /*0360*/  SHF.R.S32.HI R5, RZ, 0x2, R17.reuse ;  /* 0x00000002ff057819 */ /* 0x100fe20000011411 */
[----:B------:R-:W-:Y:S01]  /*0370*/  ULDC.U8 UR10, c[0x0][0x3d0] ;  /* 0x0000f400000a7ab9 */ /* 0x000fe20000000000 */
[----:B------:R-:W-:Y:S01]  /*0380*/  SHF.R.S32.HI R2, RZ, 0x1f, R17 ;  /* 0x0000001fff027819 */ /* 0x000fe20000011411 */
[----:B------:R-:W-:Y:S01]  /*0390*/  IMAD.IADD R9, R6, 0x1, -R0 ;  /* 0x0000000106097824 */ /* 0x000fe200078e0a00 */
[----:B------:R-:W-:Y:S01]  /*03a0*/  LOP3.LUT R3, R4, 0xffffffe0, RZ, 0xc0, !PT ;  /* 0xffffffe004037812 */ /* 0x000fe200078ec0ff */
[----:B------:R-:W-:Y:S01]  /*03b0*/  ULDC UR49, c[0x0][0x224] ;  /* 0x0000890000317ab9 */ /* 0x000fe20000000800 */
[----:B------:R-:W-:Y:S01]  /*03c0*/  LEA.HI R0, R2, R5, RZ, 0x3 ;  /* 0x0000000502007211 */ /* 0x000fe200078f18ff */
[----:B------:R-:W-:Y:S01]  /*03d0*/  @UP5 UIMAD UR53, UR28, UR48, URZ ;  /* 0x000000301c3552a4 */ /* 0x000fe2000f8e023f */
[----:B------:R-:W-:Y:S01]  /*03e0*/  LEA.HI R6, R14, R15, RZ, 0x3 ;  /* 0x0000000f0e067211 */ /* 0x000fe200078f18ff */
[----:B------:R-:W-:Y:S01]  /*03f0*/  ULDC.64 UR4, c[0x0][0x118] ;  /* 0x0000460000047ab9 */ /* 0x000fe20000000a00 */
[----:B------:R-:W-:Y:S01]  /*0400*/  LOP3.LUT R2, R0, 0xfffffff8, RZ, 0xc0, !PT ;  /* 0xfffffff800027812 */ /* 0x000fe200078ec0ff */
[----:B------:R-:W-:Y:S01]  /*0410*/  IMAD.IADD R0, R15, 0x1, -R3 ;  /* 0x000000010f007824 */ /* 0x000fe200078e0a03 */
[----:B------:R-:W-:-:S02]  /*0420*/  UMOV UR60, 0x4 ;  /* 0x00000004003c7882 */ /* 0x000fc40000000000 */
[----:B------:R-:W-:Y:S01]  /*0430*/  ULOP3.LUT UR55, UR36, UR55, URZ, 0x3c, !UPT ;  /* 0x0000003724377292 */ /* 0x000fe2000f8e3c3f */
[----:B------:R-:W-:Y:S01]  /*0440*/  IMAD.IADD R7, R5, 0x1, -R2 ;  /* 0x0000000105077824 */ /* 0x000fe200078e0a02 */
[----:B------:R-:W-:Y:S01]  /*0450*/  SHF.R.S32.HI R2, RZ, 0x1f, R0 ;  /* 0x0000001fff027819 */ /* 0x000fe20000011400 */
[----:B------:R-:W-:Y:S02]  /*0460*/  USHF.R.S32.HI UR56, URZ, 0x1f, UR36 ;  /* 0x0000001f3f387899 */ /* 0x000fe40008011424 */
[----:B------:R-:W-:Y:S01]  /*0470*/  USHF.L.U32 UR61, UR28, 0x7, URZ ;  /* 0x000000071c3d7899 */ /* 0x000fe2000800063f */
[----:B------:R-:W-:Y:S01]  /*0480*/  LEA.HI R18, R2, R0, RZ, 0x2 ;  /* 0x0000000002127211 */ /* 0x000fe200078f10ff */
[----:B------:R-:W-:Y:S01]  /*0490*/  UISETP.NE.AND UP6, UPT, UR10, URZ, UPT ;  /* 0x0000003f0a00728c */ /* 0x000fe2000bfc5270 */
[----:B------:R-:W-:Y:S01]  /*04a0*/  SHF.R.S32.HI R0, RZ, 0x3, R6 ;  /* 0x00000003ff007819 */ /* 0x000fe20000011406 */
[----:B------:R-:W-:Y:S01]  /*04b0*/  USHF.R.S32.HI UR58, URZ, 0x1f, UR28 ;  /* 0x0000001f3f3a7899 */ /* 0x000fe2000801141c */
[----:B------:R-:W-:Y:S01]  /*04c0*/  LOP3.LUT R2, R6, 0xfffffff8, RZ, 0xc0, !PT ;  /* 0xfffffff806027812 */ /* 0x000fe200078ec0ff */
[----:B------:R-:W-:-:S02]  /*04d0*/  USHF.R.S32.HI UR57, URZ, 0x1f, UR36 ;  /* 0x0000001f3f397899 */ /* 0x000fc40008011424 */
[----:B------:R-:W-:Y:S01]  /*04e0*/  IMAD.SHL.U32 R3, R0, 0x40, RZ ;  /* 0x0000004000037824 */ /* 0x000fe200078e00ff */
[----:B------:R-:W-:Y:S01]  /*04f0*/  UIMAD.WIDE.U32 UR40, UR34, UR42, URZ ;  /* 0x0000002a222872a5 */ /* 0x000fe2000f8e003f */
[----:B------:R-:W-:Y:S01]  /*0500*/  IMAD.IADD R0, R15, 0x1, -R2 ;  /* 0x000000010f007824 */ /* 0x000fe200078e0a02 */
[----:B------:R-:W-:Y:S01]  /*0510*/  LOP3.LUT R2, R8, 0xfffffff0, RZ, 0xc0, !PT ;  /* 0xfffffff008027812 */ /* 0x000fe200078ec0ff */
[----:B------:R-:W-:Y:S01]  /*0520*/  UIMAD UR50, UR35, UR42, URZ ;  /* 0x0000002a233272a4 */ /* 0x000fe2000f8e023f */
[----:B------:R-:W-:Y:S01]  /*0530*/  LOP3.LUT R3, R3, 0x1c0, RZ, 0xc0, !PT ;  /* 0x000001c003037812 */ /* 0x000fe200078ec0ff */
[C---:B------:R-:W-:Y:S01]  /*0540*/  IMAD.SHL.U32 R20, R0.reuse, 0x8, RZ ;  /* 0x0000000800147824 */ /* 0x040fe200078e00ff */
[C---:B------:R-:W-:Y:S01]  /*0550*/  LOP3.LUT P4, RZ, R0.reuse, 0x2, RZ, 0xc0, !PT ;  /* 0x0000000200ff7812 */ /* 0x040fe2000788c0ff */
[----:B------:R-:W-:Y:S01]  /*0560*/  IMAD.IADD R2, R15, 0x1, -R2 ;  /* 0x000000010f027824 */ /* 0x000fe200078e0a02 */
[----:B------:R-:W-:Y:S01]  /*0570*/  SHF.R.U32.HI R4, RZ, 0x3, R3 ;  /* 0x00000003ff047819 */ /* 0x000fe20000011603 */
[----:B------:R-:W-:Y:S01]  /*0580*/  USHF.R.S32.HI UR52, URZ, 0x1f, UR46 ;  /* 0x0000001f3f347899 */ /* 0x000fe2000801142e */
[----:B------:R-:W-:Y:S01]  /*0590*/  LOP3.LUT R3, R3, 0x38, R20, 0xf8, !PT ;  /* 0x0000003803037812 */ /* 0x000fe200078ef814 */
[----:B------:R-:W-:Y:S01]  /*05a0*/  STL [R1+0x30], R20 ;  /* 0x0000301401007387 */ /* 0x000fe20000100800 */
[----:B------:R-:W-:Y:S01]  /*05b0*/  SHF.R.S32.HI R5, RZ, 0x1f, R2 ;  /* 0x0000001fff057819 */ /* 0x000fe20000011402 */
[----:B------:R-:W-:Y:S01]  /*05c0*/  UIMAD UR49, UR6, UR49, URZ ;  /* 0x00000031063172a4 */ /* 0x000fe2000f8e023f */
[----:B------:R-:W-:Y:S01]  /*05d0*/  LOP3.LUT R12, R3, R4, RZ, 0x3c, !PT ;  /* 0x00000004030c7212 */ /* 0x000fe200078e3cff */
[----:B------:R-:W-:Y:S01]  /*05e0*/  @!UP5 UIMAD UR48, UR7, UR48, URZ ;  /* 0x000000300730d2a4 */ /* 0x000fe2000f8e023f */
[----:B------:R-:W-:Y:S01]  /*05f0*/  LEA.HI R10, R5, R2, RZ, 0x3 ;  /* 0x00000002050a7211 */ /* 0x000fe200078f18ff */
[----:B------:R-:W-:Y:S01]  /*0600*/  IMAD.SHL.U32 R5, R9, 0x200, RZ ;  /* 0x0000020009057824 */ /* 0x000fe200078e00ff */
[C---:B------:R-:W-:Y:S01]  /*0610*/  LOP3.LUT P3, RZ, R0.reuse, 0x4, RZ, 0xc0, !PT ;  /* 0x0000000400ff7812 */ /* 0x040fe2000786c0ff */
[----:B------:R-:W-:Y:S01]  /*0620*/  IMAD.SHL.U32 R0, R0, 0x40, RZ ;  /* 0x0000004000007824 */ /* 0x000fe200078e00ff */
[----:B------:R-:W-:Y:S01]  /*0630*/  LOP3.LUT R3, R10, 0xfffffff8, RZ, 0xc0, !PT ;  /* 0xfffffff80a037812 */ /* 0x000fe200078ec0ff */
[----:B------:R-:W-:Y:S01]  /*0640*/  USHF.R.S32.HI UR47, URZ, 0x1f, UR44 ;  /* 0x0000001f3f2f7899 */ /* 0x000fe2000801142c */
[----:B------:R-:W-:Y:S01]  /*0650*/  LEA.HI R4, R14, R15, RZ, 0x6 ;  /* 0x0000000f0e047211 */ /* 0x000fe200078f30ff */
[----:B------:R-:W-:Y:S01]  /*0660*/  UMOV UR39, 0xffffc000 ;  /* 0xffffc00000277882 */ /* 0x000fe20000000000 */
[----:B------:R-:W-:Y:S01]  /*0670*/  LOP3.LUT R0, R0, 0x1c0, RZ, 0xc0, !PT ;  /* 0x000001c000007812 */ /* 0x000fe200078ec0ff */
[----:B------:R-:W-:Y:S01]  /*0680*/  IMAD.IADD R16, R2, 0x1, -R3 ;  /* 0x0000000102107824 */ /* 0x000fe200078e0a03 */
[----:B------:R-:W-:Y:S01]  /*0690*/  LOP3.LUT R3, R7, 0x1, RZ, 0xc0, !PT ;  /* 0x0000000107037812 */ /* 0x000fe200078ec0ff */
[----:B------:R-:W-:Y:S01]  /*06a0*/  IMAD.SHL.U32 R2, R11, 0x10, RZ ;  /* 0x000000100b027824 */ /* 0x000fe200078e00ff */
[----:B------:R-:W-:-:S02]  /*06b0*/  SHF.R.S32.HI R4, RZ, 0x6, R4 ;  /* 0x00000006ff047819 */ /* 0x000fc40000011404 */
[C---:B------:R-:W-:Y:S02]  /*06c0*/  LOP3.LUT R210, R0.reuse, 0x8, R6, 0xf8, !PT ;  /* 0x0000000800d27812 */ /* 0x040fe400078ef806 */
[----:B------:R-:W-:Y:S02]  /*06d0*/  LOP3.LUT R2, R0, 0x30, R2, 0xf8, !PT ;  /* 0x0000003000027812 */ /* 0x000fe400078ef802 */
[----:B------:R-:W-:Y:S01]  /*06e0*/  SHF.R.U32.HI R205, RZ, 0x3, R0 ;  /* 0x00000003ffcd7819 */ /* 0x000fe20000011600 */
[----:B------:R-:W-:Y:S01]  /*06f0*/  IMAD R0, R4, 0x800, R5 ;  /* 0x0000080004007824 */ /* 0x000fe200078e0205 */
[----:B------:R-:W-:Y:S02]  /*0700*/  ISETP.NE.U32.AND P0, PT, R3, 0x1, PT ;  /* 0x000000010300780c */ /* 0x000fe40003f05070 */
[----:B------:R-:W-:Y:S02]  /*0710*/  LOP3.LUT R210, R210, R205, RZ, 0x3c, !PT ;  /* 0x000000cdd2d27212 */ /* 0x000fe400078e3cff */
        /* <DEDUP_REMOVED lines=35> */
[----:B------:R-:W-:Y:S01]  /*0950*/  IMAD.IADD R6, R5, 0x1, R6 ;  /* 0x0000000105067824 */ /* 0x000fe200078e0206 */
[----:B------:R-:W-:Y:S01]  /*0960*/  SHF.R.S32.HI R5, RZ, 0x2, R18 ;  /* 0x00000002ff057819 */ /* 0x000fe20000011412 */
[----:B------:R-:W-:Y:S02]  /*0970*/  IMAD.SHL.U32 R0, R10, 0x40, RZ ;  /* 0x000000400a007824 */ /* 0x000fe400078e00ff */
[----:B------:R-:W-:-:S02]  /*0980*/  IMAD.SHL.U32 R222, R6, 0x2, RZ ;  /* 0x0000000206de7824 */ /* 0x000fc400078e00ff */
[----:B------:R-:W-:Y:S01]  /*0990*/  IMAD R11, R13, 0x10, R5 ;  /* 0x000000100d0b7824 */ /* 0x000fe200078e0205 */
[----:B------:R-:W-:Y:S01]  /*09a0*/  LOP3.LUT R0, R0, 0xfffffe00, RZ, 0xc0, !PT ;  /* 0xfffffe0000007812 */ /* 0x000fe200078ec0ff */
[----:B------:R-:W-:-:S03]  /*09b0*/  IMAD.IADD R225, R222, 0x1, R224 ;  /* 0x00000001dee17824 */ /* 0x000fc600078e02e0 */
[----:B------:R-:W-:Y:S01]  /*09c0*/  STL [R1+0x38], R11 ;  /* 0x0000380b01007387 */ /* 0x000fe20000100800 */
[----:B------:R-:W-:Y:S02]  /*09d0*/  IMAD R5, R13, 0x400, R0 ;  /* 0x000004000d057824 */ /* 0x000fe400078e0200 */
        /* <DEDUP_REMOVED lines=9> */
[----:B------:R-:W-:Y:S01]  /*0a70*/  IMAD.MOV.U32 R4, RZ, RZ, 0x20 ;  /* 0x00000020ff047424 */ /* 0x000fe200078e00ff */
[-C--:B------:R-:W-:Y:S01]  /*0a80*/  LOP3.LUT R214, R2, R0.reuse, RZ, 0xfc, !PT ;  /* 0x0000000002d67212 */ /* 0x080fe200078efcff */
[----:B------:R-:W-:Y:S01]  /*0a90*/  IMAD.MOV.U32 R2, RZ, RZ, 0x40 ;  /* 0x00000040ff027424 */ /* 0x000fe200078e00ff */
[----:B------:R-:W-:Y:S01]  /*0aa0*/  LOP3.LUT R204, R204, R0, RZ, 0xfc, !PT ;  /* 0x00000000cccc7212 */ /* 0x000fe200078efcff */
[----:B------:R-:W-:Y:S01]  /*0ab0*/  IMAD.IADD R216, R5, 0x1, R216 ;  /* 0x0000000105d87824 */ /* 0x000fe200078e02d8 */
[----:B------:R-:W-:-:S02]  /*0ac0*/  IADD3 R0, R11, -0x40, RZ ;  /* 0xffffffc00b007810 */ /* 0x000fc40007ffe0ff */
[----:B------:R-:W-:Y:S02]  /*0ad0*/  SEL R211, R4, 0xffffffe0, !P4 ;  /* 0xffffffe004d37807 */ /* 0x000fe40006000000 */
[----:B------:R-:W-:Y:S02]  /*0ae0*/  SHF.R.S32.HI R3, RZ, 0x1f, R0 ;  /* 0x0000001fff037819 */ /* 0x000fe40000011400 */
[----:B------:R-:W-:Y:S01]  /*0af0*/  SEL R212, R2, 0xffffffc0, !P3 ;  /* 0xffffffc002d47807 */ /* 0x000fe20005800000 */
[----:B------:R-:W-:Y:S01]  /*0b00*/  IMAD.IADD R211, R210, 0x1, R211 ;  /* 0x00000001d2d37824 */ /* 0x000fe200078e02d3 */
[C---:B------:R-:W-:Y:S01]  /*0b10*/  SHF.L.U64.HI R3, R0.reuse, 0x2, R3 ;  /* 0x0000000200037819 */ /* 0x040fe20000010203 */
[----:B------:R-:W-:Y:S01]  /*0b20*/  IMAD.SHL.U32 R0, R0, 0x4, RZ ;  /* 0x0000000400007824 */ /* 0x000fe200078e00ff */
[----:B------:R-:W-:Y:S01]  /*0b30*/  SEL R4, R4, 0xffffffe0, !P1 ;  /* 0xffffffe004047807 */ /* 0x000fe20004800000 */
[----:B------:R-:W-:Y:S01]  /*0b40*/  IMAD.IADD R213, R210, 0x1, R212 ;  /* 0x00000001d2d57824 */ /* 0x000fe200078e02d4 */
[----:B------:R-:W-:Y:S01]  /*0b50*/  LEA R7, R8, 0xc000, 0x1 ;  /* 0x0000c00008077811 */ /* 0x000fe200078e08ff */
[----:B------:R1:W-:Y:S01]  /*0b60*/  STL [R1+0x1c], R3 ;  /* 0x00001c0301007387 */ /* 0x0003e20000100800 */
[----:B------:R-:W-:Y:S01]  /*0b70*/  SEL R2, R2, 0xffffffc0, !P2 ;  /* 0xffffffc002027807 */ /* 0x000fe20005000000 */
[----:B------:R-:W-:Y:S01]  /*0b80*/  IMAD.IADD R223, R222, 0x1, R4 ;  /* 0x00000001dedf7824 */ /* 0x000fe200078e0204 */
[----:B------:R-:W-:Y:S01]  /*0b90*/  LEA R204, R204, 0xc000, 0x1 ;  /* 0x0000c000cccc7811 */ /* 0x000fe200078e08ff */
[----:B------:R2:W-:Y:S01]  /*0ba0*/  STL [R1+0x18], R0 ;  /* 0x0000180001007387 */ /* 0x0005e20000100800 */
[----:B------:R-:W-:-:S02]  /*0bb0*/  IMAD.IADD R5, R4, 0x1, R7 ;  /* 0x0000000104057824 */ /* 0x000fc400078e0207 */
[----:B------:R-:W-:Y:S01]  /*0bc0*/  IMAD.IADD R212, R212, 0x1, R211 ;  /* 0x00000001d4d47824 */ /* 0x000fe200078e02d3 */
[----:B------:R-:W-:Y:S01]  /*0bd0*/  STL [R1+0x10], R7 ;  /* 0x0000100701007387 */ /* 0x000fe20000100800 */
[--C-:B------:R-:W-:Y:S02]  /*0be0*/  IMAD.IADD R4, R5, 0x1, R2.reuse ;  /* 0x0000000105047824 */ /* 0x100fe400078e0202 */
[----:B------:R-:W-:Y:S01]  /*0bf0*/  IMAD.IADD R224, R224, 0x1, R223 ;  /* 0x00000001e0e07824 */ /* 0x000fe200078e02df */
[----:B------:R-:W-:Y:S01]  /*0c00*/  STL [R1+0x24], R5 ;  /* 0x0000240501007387 */ /* 0x000fe20000100800 */
[C---:B-1----:R-:W-:Y:S02]  /*0c10*/  IADD3 R3, R7.reuse, 0x420, RZ ;  /* 0x0000042007037810 */ /* 0x042fe40007ffe0ff */
[C---:B------:R-:W-:Y:S01]  /*0c20*/  @P1 IADD3 R3, R7.reuse, 0x3e0, RZ ;  /* 0x000003e007031810 */ /* 0x040fe20007ffe0ff */
[----:B--2---:R-:W-:-:S05]  /*0c30*/  IMAD.IADD R0, R7, 0x1, R2 ;  /* 0x0000000107007824 */ /* 0x004fca00078e0202 */
[----:B------:R1:W-:Y:S04]  /*0c40*/  STL [R1+0x14], R0 ;  /* 0x0000140001007387 */ /* 0x0003e80000100800 */
[----:B------:R2:W-:Y:S04]  /*0c50*/  STL [R1+0x40], R3 ;  /* 0x0000400301007387 */ /* 0x0005e80000100800 */
[----:B------:R2:W-:Y:S01]  /*0c60*/  STL [R1+0x28], R4 ;  /* 0x0000280401007387 */ /* 0x0005e20000100800 */
[----:B-1----:R-:W-:-:S05]  /*0c70*/  IMAD.IADD R0, R2, 0x1, R3 ;  /* 0x0000000102007824 */ /* 0x002fca00078e0203 */
[----:B----4-:R2:W-:Y:S02]  /*0c80*/  STL [R1+0x3c], R0 ;  /* 0x00003c0001007387 */ /* 0x0105e40000100800 */
.L_x_262:
[----:B------:R-:W-:Y:S02]  /*0c90*/  ULDC.64 UR6, c[0x0][0x240] ;  /* 0x0000900000067ab9 */ /* 0x000fe40000000a00 */
[----:B------:R-:W-:Y:S02]  /*0ca0*/  UISETP.NE.U32.AND UP1, UPT, URZ, UR6, UPT ;  /* 0x000000063f00728c */ /* 0x000fe4000bf25070 */
[----:B------:R-:W-:Y:S02]  /*0cb0*/  USHF.L.U32 UR13, UR28, 0x2, URZ ;  /* 0x000000021c0d7899 */ /* 0x000fe4000800063f */
[----:B------:R-:W-:Y:S02]  /*0cc0*/  USHF.R.S32.HI UR38, URZ, 0x1f, UR28 ;  /* 0x0000001f3f267899 */ /* 0x000fe4000801141c */
[----:B------:R-:W-:Y:S02]  /*0cd0*/  UISETP.NE.AND.EX UP1, UPT, URZ, UR7, UPT, UP1 ;  /* 0x000000073f00728c */ /* 0x000fe4000bf25310 */
[----:B------:R-:W-:-:S02]  /*0ce0*/  ULDC.64 UR10, c[0x0][0x250] ;  /* 0x00009400000a7ab9 */ /* 0x000fc40000000a00 */
[----:B------:R-:W-:Y:S02]  /*0cf0*/  UISETP.NE.U32.AND UP3, UPT, URZ, UR10, UPT ;  /* 0x0000000a3f00728c */ /* 0x000fe4000bf65070 */
[----:B------:R-:W-:Y:S01]  /*0d00*/  USHF.L.U64.HI UR12, UR28, 0x2, UR38 ;  /* 0x000000021c0c7899 */ /* 0x000fe20008010226 */
[----:B------:R-:W-:Y:S01]  /*0d10*/  PLOP3.LUT P2, PT, PT, PT, UP1, 0x80, 0x0 ;  /* 0x000000000000781c */ /* 0x000fe20003f4f018 */
[----:B------:R-:W-:Y:S02]  /*0d20*/  UIADD3 UR6, UP0, UR13, UR6, URZ ;  /* 0x000000060d067290 */ /* 0x000fe4000ff1e03f */
[----:B------:R-:W-:Y:S02]  /*0d30*/  UISETP.NE.AND.EX UP3, UPT, URZ, UR11, UPT, UP3 ;  /* 0x0000000b3f00728c */ /* 0x000fe4000bf65330 */
[----:B------:R-:W-:Y:S02]  /*0d40*/  UIADD3.X UR7, UR12, UR7, URZ, UP0, !UPT ;  /* 0x000000070c077290 */ /* 0x000fe400087fe43f */
[----:B-1----:R-:W-:Y:S01]  /*0d50*/  IMAD.U32 R2, RZ, RZ, UR6 ;  /* 0x00000006ff027e24 */ /* 0x002fe2000f8e00ff */
[----:B------:R-:W-:Y:S01]  /*0d60*/  ULDC.U8 UR14, c[0x0][0x312] ;  /* 0x0000c480000e7ab9 */ /* 0x000fe20000000000 */
[----:B------:R-:W-:Y:S01]  /*0d70*/  PLOP3.LUT P0, PT, PT, PT, UP3, 0x80, 0x0 ;  /* 0x000000000000781c */ /* 0x000fe20003f0f038 */
[----:B------:R-:W-:Y:S01]  /*0d80*/  ULDC.64 UR8, c[0x0][0x248] ;  /* 0x0000920000087ab9 */ /* 0x000fe20000000a00 */
[----:B--2---:R-:W-:Y:S01]  /*0d90*/  IMAD.U32 R3, RZ, RZ, UR7 ;  /* 0x00000007ff037e24 */ /* 0x004fe2000f8e00ff */
[----:B------:R-:W-:-:S02]  /*0da0*/  UISETP.NE.AND UP4, UPT, UR14, URZ, UPT ;  /* 0x0000003f0e00728c */ /* 0x000fc4000bf85270 */
[----:B------:R-:W-:Y:S02]  /*0db0*/  @UP3 UIADD3 UR6, UP0, UR13, UR10, URZ ;  /* 0x0000000a0d063290 */ /* 0x000fe4000ff1e03f */
[----:B------:R1:W2:Y:S01]  /*0dc0*/  @P2 LDG.E R7, [R2.64] ;  /* 0x0000000402072981 */ /* 0x0002a2000c1e1900 */
[----:B------:R-:W-:Y:S02]  /*0dd0*/  UISETP.EQ.U32.AND UP2, UPT, URZ, UR8, UPT ;  /* 0x000000083f00728c */ /* 0x000fe4000bf42070 */
        /* <DEDUP_REMOVED lines=11> */
[----:B------:R-:W5:Y:S01]  /*0e90*/  @!P1 LDG.E R0, [R2.64] ;  /* 0x0000000402009981 */ /* 0x000f62000c1e1900 */
        /* <DEDUP_REMOVED lines=20> */
.L_x_218:
        /* <DEDUP_REMOVED lines=21> */
[----:B-1----:R-:W-:Y:S02]  /*1130*/  UISETP.NE.AND UP0, UPT, UR25, -0x1, UPT ;  /* 0xffffffff1900788c */ /* 0x002fe4000bf05270 */
[----:B------:R-:W-:Y:S02]  /*1140*/  ULDC.64 UR6, c[0x0][0x190] ;  /* 0x0000640000067ab9 */ /* 0x000fe40000000a00 */
[----:B------:R-:W-:Y:S02]  /*1150*/  UIMAD.WIDE.U32 UR8, UR15, UR6, URZ ;  /* 0x000000060f0872a5 */ /* 0x000fe4000f8e003f */
[----:B------:R-:W-:Y:S01]  /*1160*/  UIADD3 UR6, UR26, 0x3f, URZ ;  /* 0x0000003f1a067890 */ /* 0x000fe2000fffe03f */
[----:B------:R-:W-:Y:S01]  /*1170*/  PLOP3.LUT P1, PT, PT, PT, UP0, 0x80, 0x0 ;  /* 0x000000000000781c */ /* 0x000fe20003f2f008 */
[----:B------:R-:W-:Y:S02]  /*1180*/  UISETP.NE.AND UP2, UPT, UR15, -0x1, UPT ;  /* 0xffffffff0f00788c */ /* 0x000fe4000bf45270 */
[----:B------:R-:W-:-:S02]  /*1190*/  USHF.R.S32.HI UR12, URZ, 0x1f, UR6 ;  /* 0x0000001f3f0c7899 */ /* 0x000fc40008011406 */
[----:B------:R-:W-:Y:S02]  /*11a0*/  @UP0 UIADD3 UR13, UR19, UR25, URZ ;  /* 0x00000019130d0290 */ /* 0x000fe4000fffe03f */
[----:B------:R-:W-:Y:S02]  /*11b0*/  ULEA.HI UR12, UR12, UR6, URZ, 0x6 ;  /* 0x000000060c0c7291 */ /* 0x000fe4000f8f303f */
[----:B------:R-:W-:Y:S02]  /*11c0*/  ULDC.64 UR16, c[0x0][0x178] ;  /* 0x00005e0000107ab9 */ /* 0x000fe40000000a00 */
[----:B------:R-:W-:Y:S02]  /*11d0*/  ULDC.64 UR20, c[0x0][0x198] ;  /* 0x0000660000147ab9 */ /* 0x000fe40000000a00 */
[----:B------:R-:W-:Y:S02]  /*11e0*/  UIMAD UR23, UR15, UR7, URZ ;  /* 0x000000070f1772a4 */ /* 0x000fe4000f8e023f */
[----:B------:R-:W-:-:S02]  /*11f0*/  UIMAD UR22, UR38, UR16, URZ ;  /* 0x00000010261672a4 */ /* 0x000fc4000f8e023f */
[----:B------:R-:W-:Y:S02]  /*1200*/  @UP0 UIMAD.WIDE.U32 UR6, UR13, UR20, URZ ;  /* 0x000000140d0602a5 */ /* 0x000fe4000f8e003f */
[----:B------:R-:W-:Y:S02]  /*1210*/  USHF.R.S32.HI UR32, URZ, 0x6, UR12 ;  /* 0x000000063f207899 */ /* 0x000fe4000801140c */
[----:B------:R-:W-:Y:S02]  /*1220*/  ULOP3.LUT UR12, UR12, 0xffffffc0, URZ, 0xc0, !UPT ;  /* 0xffffffc00c0c7892 */ /* 0x000fe4000f8ec03f */
[----:B------:R-:W-:Y:S02]  /*1230*/  UIMAD.WIDE.U32 UR10, UR28, UR16, URZ ;  /* 0x000000101c0a72a5 */ /* 0x000fe4000f8e003f */
[----:B------:R-:W-:Y:S02]  /*1240*/  UIMAD UR17, UR28, UR17, UR22 ;  /* 0x000000111c1172a4 */ /* 0x000fe4000f8e0216 */
[----:B------:R-:W-:-:S02]  /*1250*/  @UP0 UIMAD UR33, UR13, UR21, UR7 ;  /* 0x000000150d2102a4 */ /* 0x000fc4000f8e0207 */
[----:B------:R-:W-:Y:S02]  /*1260*/  UIADD3 UR13, UR12, -0x40, URZ ;  /* 0xffffffc00c0d7890 */ /* 0x000fe4000fffe03f */
[----:B------:R-:W-:Y:S02]  /*1270*/  UIADD3 UR30, UR11, UR17, URZ ;  /* 0x000000110b1e7290 */ /* 0x000fe4000fffe03f */
[----:B------:R-:W-:Y:S02]  /*1280*/  @UP2 UIADD3 UR30, UR9, UR23, URZ ;  /* 0x00000017091e2290 */ /* 0x000fe4000fffe03f */
[----:B------:R-:W-:Y:S02]  /*1290*/  USEL UR37, UR10, UR8, !UP2 ;  /* 0x000000080a257287 */ /* 0x000fe4000d000000 */
        /* <DEDUP_REMOVED lines=15> */
.L_x_220:
        /* <DEDUP_REMOVED lines=18> */
.L_x_221:
        /* <DEDUP_REMOVED lines=18> */
[----:B------:R-:W-:-:S03]  /*15d0*/  UIMAD UR6, UR38, UR10, UR51 ;  /* 0x0000000a260672a4 */ /* 0x000fc6000f8e0233 */
[----:B------:R-:W-:Y:S01]  /*15e0*/  ULDC UR10, c[0x0][0x234] ;  /* 0x00008d00000a7ab9 */ /* 0x000fe20000000800 */
[----:B-1----:R-:W-:Y:S01]  /*15f0*/  IADD3 R2, R2, 0xffffffe, RZ ;  /* 0x0ffffffe02027810 */ /* 0x002fe20007ffe0ff */
[----:B------:R-:W-:-:S03]  /*1600*/  UIADD3 UR6, UR43, UR6, URZ ;  /* 0x000000062b067290 */ /* 0x000fc6000fffe03f */
[----:B------:R-:W1:Y:S01]  /*1610*/  F2I.FTZ.U32.TRUNC.NTZ R3, R2 ;  /* 0x0000000200037305 */ /* 0x000e62000021f000 */
[----:B------:R-:W-:-:S04]  /*1620*/  UIMAD UR6, UR34, UR6, UR50 ;  /* 0x00000006220672a4 */ /* 0x000fc8000f8e0232 */
[----:B------:R-:W-:Y:S02]  /*1630*/  UIADD3 UR12, UR41, UR6, URZ ;  /* 0x00000006290c7290 */ /* 0x000fe4000fffe03f */
[----:B------:R-:W-:-:S04]  /*1640*/  UIMAD.WIDE.U32 UR6, UR34, UR15, URZ ;  /* 0x0000000f220672a5 */ /* 0x000fc8000f8e003f */
[----:B------:R-:W-:Y:S02]  /*1650*/  @UP2 UIADD3 UR12, UR7, UR8, URZ ;  /* 0x00000008070c2290 */ /* 0x000fe4000fffe03f */
[----:B------:R-:W-:Y:S02]  /*1660*/  USEL UR17, UR40, UR6, !UP2 ;  /* 0x0000000628117287 */ /* 0x000fe4000d000000 */
[----:B------:R-:W-:Y:S01]  /*1670*/  ULDC.64 UR8, c[0x0][0x3d8] ;  /* 0x0000f60000087ab9 */ /* 0x000fe20000000a00 */
[----:B-1----:R-:W-:Y:S01]  /*1680*/  IMAD.MOV R0, RZ, RZ, -R3 ;  /* 0x000000ffff007224 */ /* 0x002fe200078e0a03 */
[----:B------:R-:W-:Y:S01]  /*1690*/  UIMAD.WIDE.U32 UR6, UR59, UR8, URZ ;  /* 0x000000083b0672a5 */ /* 0x000fe2000f8e003f */
[----:B------:R-:W-:Y:S02]  /*16a0*/  IMAD.MOV.U32 R2, RZ, RZ, RZ ;  /* 0x000000ffff027224 */ /* 0x000fe400078e00ff */
[----:B------:R-:W-:Y:S01]  /*16b0*/  IMAD R0, R0, R5, RZ ;  /* 0x0000000500007224 */ /* 0x000fe200078e02ff */
[----:B------:R-:W-:-:S02]  /*16c0*/  USEL UR16, UR6, URZ, UP6 ;  /* 0x0000003f06107287 */ /* 0x000fc4000b000000 */
[----:B------:R-:W-:Y:S01]  /*16d0*/  USHF.L.U64.HI UR6, UR28, 0x7, UR38 ;  /* 0x000000071c067899 */ /* 0x000fe20008010226 */
[----:B------:R-:W-:Y:S01]  /*16e0*/  IMAD.HI.U32 R0, R3, R0, R2 ;  /* 0x0000000003007227 */ /* 0x000fe200078e0002 */
[----:B------:R-:W-:Y:S02]  /*16f0*/  UIMAD UR9, UR59, UR9, UR7 ;  /* 0x000000093b0972a4 */ /* 0x000fe4000f8e0207 */
[----:B------:R-:W-:Y:S01]  /*1700*/  USEL UR7, UR6, URZ, UP1 ;  /* 0x0000003f06077287 */ /* 0x000fe20008800000 */
[----:B------:R-:W-:Y:S01]  /*1710*/  IMAD.MOV.U32 R2, RZ, RZ, R4 ;  /* 0x000000ffff027224 */ /* 0x000fe200078e0004 */
[----:B------:R-:W-:-:S03]  /*1720*/  USEL UR6, UR61, URZ, UP1 ;  /* 0x0000003f3d067287 */ /* 0x000fc60008800000 */
[----:B------:R-:W-:Y:S01]  /*1730*/  IMAD.HI.U32 R0, R0, R2, RZ ;  /* 0x0000000200007227 */ /* 0x000fe200078e00ff */
[----:B------:R-:W-:-:S03]  /*1740*/  UIADD3 UR6, UP1, UR13, UR6, URZ ;  /* 0x000000060d067290 */ /* 0x000fc6000ff3e03f */
[----:B------:R-:W-:Y:S01]  /*1750*/  IMAD.MOV R3, RZ, RZ, -R0 ;  /* 0x000000ffff037224 */ /* 0x000fe200078e0a00 */
[----:B------:R-:W-:Y:S02]  /*1760*/  UIADD3.X UR8, UR23, UR7, URZ, UP1, !UPT ;  /* 0x0000000717087290 */ /* 0x000fe40008ffe43f */
[----:B------:R-:W-:Y:S01]  /*1770*/  UIMAD UR7, UR35, UR6, URZ ;  /* 0x00000006230772a4 */ /* 0x000fe2000f8e023f */
[----:B------:R-:W-:-:S03]  /*1780*/  IMAD R2, R5, R3, R2 ;  /* 0x0000000305027224 */ /* 0x000fc600078e0202 */
[----:B------:R-:W-:Y:S02]  /*1790*/  UIMAD UR8, UR34, UR8, UR7 ;  /* 0x00000008220872a4 */ /* 0x000fe4000f8e0207 */
[----:B------:R-:W-:Y:S01]  /*17a0*/  ISETP.GT.U32.AND P0, PT, R5, R2, PT ;  /* 0x000000020500720c */ /* 0x000fe20003f04070 */
[----:B------:R-:W-:-:S04]  /*17b0*/  @UP5 USEL UR7, UR53, UR15, !UP2 ;  /* 0x0000000f35075287 */ /* 0x000fc8000d000000 */
[----:B------:R-:W-:Y:S02]  /*17c0*/  @UP5 UIMAD UR11, UR36, UR10, UR7 ;  /* 0x0000000a240b52a4 */ /* 0x000fe4000f8e0207 */
[----:B------:R-:W-:Y:S02]  /*17d0*/  UIMAD.WIDE.U32 UR6, UR34, UR6, URZ ;  /* 0x00000006220672a5 */ /* 0x000fe4000f8e003f */
[----:B------:R-:W-:Y:S02]  /*17e0*/  USEL UR10, UR9, URZ, UP6 ;  /* 0x0000003f090a7287 */ /* 0x000fe4000b000000 */
[----:B------:R-:W-:Y:S02]  /*17f0*/  UIADD3 UR9, UR7, UR8, URZ ;  /* 0x0000000807097290 */ /* 0x000fe4000fffe03f */
[----:B------:R-:W-:Y:S01]  /*1800*/  @!P0 IMAD.IADD R2, R2, 0x1, -R5 ;  /* 0x0000000102028824 */ /* 0x000fe200078e0a05 */
[----:B------:R-:W-:Y:S01]  /*1810*/  @!P0 IADD3 R0, R0, 0x1, RZ ;  /* 0x0000000100008810 */ /* 0x000fe20007ffe0ff */
[----:B------:R-:W-:Y:S01]  /*1820*/  @!UP5 UMOV UR11, UR48 ;  /* 0x00000030000bdc82 */ /* 0x000fe20008000000 */
[----:B------:R-:W-:-:S02]  /*1830*/  ISETP.LE.AND P0, PT, RZ, UR55, PT ;  /* 0x00000037ff007c0c */ /* 0x000fc4000bf03270 */
        /* <DEDUP_REMOVED lines=13> */
.L_x_222:
[----:B------:R-:W-:Y:S02]  /*1910*/  UMOV UR8, UR49 ;  /* 0x0000003100087c82 */ /* 0x000fe40008000000 */
.L_x_223:
[----:B------:R-:W2:Y:S04]  /*1920*/  LDL.64 R2, [R1+0x30] ;  /* 0x0000300001027983 */ /* 0x000ea80000100a00 */
[----:B------:R1:W2:Y:S01]  /*1930*/  LDL.64 R14, [R1+0x30] ;  /* 0x00003000010e7983 */ /* 0x0002a20000100a00 */
[----:B------:R-:W-:Y:S01]  /*1940*/  UIADD3 UR6, UP4, UP3, UR6, UR44, UR46 ;  /* 0x0000002c06067290 */ /* 0x000fe2000fb9e02e */
[----:B------:R-:W-:Y:S01]  /*1950*/  IMAD.U32 R11, RZ, RZ, UR36 ;  /* 0x00000024ff0b7e24 */ /* 0x000fe2000f8e00ff */
[----:B------:R-:W-:Y:S01]  /*1960*/  ULDC UR15, c[0x0][0x2e8] ;  /* 0x0000ba00000f7ab9 */ /* 0x000fe20000000800 */
[----:B------:R-:W3:Y:S01]  /*1970*/  S2R R26, SR_TID.X ;  /* 0x00000000001a7919 */ /* 0x000ee20000002100 */
[----:B------:R-:W-:Y:S01]  /*1980*/  UIADD3 UR17, UP2, UP1, UR16, UR6, UR17 ;  /* 0x0000000610117290 */ /* 0x000fe2000f95e011 */
[----:B------:R-:W-:Y:S01]  /*1990*/  BSSY B1, `(.L_x_219) ;  /* 0x00007e0000017945 */ /* 0x000fe20003800000 */
[----:B------:R-:W-:-:S02]  /*19a0*/  UIADD3.X UR6, UR9, UR47, UR52, UP4, UP3 ;  /* 0x0000002f09067290 */ /* 0x000fc4000a7e6434 */
[----:B------:R-:W-:Y:S02]  /*19b0*/  UIADD3 UR16, UR13, UR8, URZ ;  /* 0x000000080d107290 */ /* 0x000fe4000fffe03f */
[----:B------:R-:W-:Y:S02]  /*19c0*/  UIADD3.X UR12, UR10, UR6, UR12, UP2, UP1 ;  /* 0x000000060a0c7290 */ /* 0x000fe400097e240c */
[----:B------:R-:W-:Y:S02]  /*19d0*/  UIADD3 UR8, UR13, UR11, URZ ;  /* 0x0000000b0d087290 */ /* 0x000fe4000fffe03f */
[----:B------:R-:W-:Y:S02]  /*19e0*/  ULDC.64 UR6, c[0x0][0x1a8] ;  /* 0x00006a0000067ab9 */ /* 0x000fe40000000a00 */
[----:B------:R-:W-:-:S04]  /*19f0*/  UIMAD UR6, UR56, UR6, URZ ;  /* 0x00000006380672a4 */ /* 0x000fc8000f8e023f */
[----:B------:R-:W-:-:S03]  /*1a00*/  UIMAD UR10, UR36, UR7, UR6 ;  /* 0x00000007240a72a4 */ /* 0x000fc6000f8e0206 */
[----:B------:R-:W-:Y:S02]  /*1a10*/  ULDC.64 UR6, c[0x0][0x378] ;  /* 0x0000de0000067ab9 */ /* 0x000fe40000000a00 */
[----:B------:R-:W-:Y:S01]  /*1a20*/  UIMAD UR6, UR56, UR6, URZ ;  /* 0x00000006380672a4 */ /* 0x000fe2000f8e023f */
[----:B---3--:R-:W-:-:S03]  /*1a30*/  SHF.R.S32.HI R27, RZ, 0x1f, R26 ;  /* 0x0000001fff1b7819 */ /* 0x008fc6000001141a */
[----:B------:R-:W-:Y:S01]  /*1a40*/  UIMAD UR9, UR36, UR7, UR6 ;  /* 0x00000007240972a4 */ /* 0x000fe2000f8e0206 */
[----:B------:R-:W-:Y:S02]  /*1a50*/  LEA.HI R0, R27, R26, RZ, 0x3 ;  /* 0x0000001a1b007211 */ /* 0x000fe400078f18ff */
[----:B------:R-:W-:Y:S02]  /*1a60*/  ULDC.64 UR6, c[0x0][0x370] ;  /* 0x0000dc0000067ab9 */ /* 0x000fe40000000a00 */
[----:B------:R-:W-:Y:S01]  /*1a70*/  UIMAD UR6, UR23, UR6, URZ ;  /* 0x00000006170672a4 */ /* 0x000fe2000f8e023f */
[----:B------:R-:W-:-:S03]  /*1a80*/  SHF.R.S32.HI R0, RZ, 0x3, R0 ;  /* 0x00000003ff007819 */ /* 0x000fc60000011400 */
[----:B------:R-:W-:Y:S01]  /*1a90*/  UIMAD UR7, UR13, UR7, UR6 ;  /* 0x000000070d0772a4 */ /* 0x000fe2000f8e0206 */
[----:B------:R-:W-:Y:S01]  /*1aa0*/  SHF.R.S32.HI R23, RZ, 0x1f, R0 ;  /* 0x0000001fff177819 */ /* 0x000fe20000011400 */
[----:B------:R-:W-:Y:S01]  /*1ab0*/  UIADD3 UR6, -UR14, UR26, UR24 ;  /* 0x0000001a0e067290 */ /* 0x000fe2000fffe118 */
[----:B------:R-:W-:-:S03]  /*1ac0*/  IADD3 R4, P0, R0, UR13, RZ ;  /* 0x0000000d00047c10 */ /* 0x000fc6000ff1e0ff */
[----:B------:R-:W-:Y:S01]  /*1ad0*/  UIADD3 UR6, UR6, -UR15, URZ ;  /* 0x8000000f06067290 */ /* 0x000fe2000fffe03f */
[----:B------:R-:W-:-:S05]  /*1ae0*/  IADD3.X R5, R23, UR23, RZ, P0, !PT ;  /* 0x0000001717057c10 */ /* 0x000fca00087fe4ff */
[----:B------:R-:W-:Y:S02]  /*1af0*/  IMAD R5, R5, c[0x0][0x190], RZ ;  /* 0x0000640005057a24 */ /* 0x000fe400078e02ff */
[----:B--2---:R-:W-:-:S05]  /*1b00*/  IMAD.MOV.U32 R14, RZ, RZ, R2 ;  /* 0x000000ffff0e7224 */ /* 0x004fca00078e0002 */
[----:B------:R-:W-:-:S05]  /*1b10*/  SHF.R.S32.HI R15, RZ, 0x1f, R14 ;  /* 0x0000001fff0f7819 */ /* 0x000fca000001140e */
[C---:B------:R-:W-:Y:S01]  /*1b20*/  IMAD.WIDE.U32 R2, R4.reuse, c[0x0][0x190], R14 ;  /* 0x0000640004027a25 */ /* 0x040fe200078e000e */
[----:B------:R1:W-:Y:S03]  /*1b30*/  STL [R1+0x34], R15 ;  /* 0x0000340f01007387 */ /* 0x0003e60000100800 */
[----:B------:R-:W-:Y:S01]  /*1b40*/  IMAD R4, R4, c[0x0][0x194], R5 ;  /* 0x0000650004047a24 */ /* 0x000fe200078e0205 */
[----:B------:R-:W-:Y:S01]  /*1b50*/  IADD3 R6, P0, R2, UR37, RZ ;  /* 0x0000002502067c10 */ /* 0x000fe2000ff1e0ff */
[----:B------:R-:W-:-:S03]  /*1b60*/  IMAD.U32 R5, RZ, RZ, UR36 ;  /* 0x00000024ff057e24 */ /* 0x000fc6000f8e00ff */
[----:B------:R-:W-:Y:S01]  /*1b70*/  IADD3.X R7, R3, UR30, R4, P0, !PT ;  /* 0x0000001e03077c10 */ /* 0x000fe200087fe404 */
[----:B------:R-:W-:Y:S01]  /*1b80*/  IMAD.U32 R4, RZ, RZ, UR13 ;  /* 0x0000000dff047e24 */ /* 0x000fe2000f8e00ff */
[----:B------:R-:W-:Y:S01]  /*1b90*/  IADD3 R2, P0, R14, UR21, RZ ;  /* 0x000000150e027c10 */ /* 0x000fe2000ff1e0ff */
[----:B------:R-:W-:-:S03]  /*1ba0*/  USHF.R.S32.HI UR13, URZ, 0x1f, UR6 ;  /* 0x0000001f3f0d7899 */ /* 0x000fc60008011406 */
[----:B------:R-:W-:Y:S01]  /*1bb0*/  IADD3.X R3, R15, UR22, RZ, P0, !PT ;  /* 0x000000160f037c10 */ /* 0x000fe200087fe4ff */
[----:B------:R-:W-:Y:S02]  /*1bc0*/  ULEA.HI UR13, UR13, UR6, URZ, 0x6 ;  /* 0x000000060d0d7291 */ /* 0x000fe4000f8f303f */
[----:B------:R-:W-:Y:S02]  /*1bd0*/  ULDC.64 UR22, c[0x0][0x200] ;  /* 0x0000800000167ab9 */ /* 0x000fe40000000a00 */
[----:B------:R-:W-:Y:S01]  /*1be0*/  IMAD.WIDE.U32 R2, R4, c[0x0][0x370], R2 ;  /* 0x0000dc0004027a25 */ /* 0x000fe200078e0002 */
[----:B------:R-:W-:Y:S01]  /*1bf0*/  LEA.HI R4, R27, R26, RZ, 0x5 ;  /* 0x0000001a1b047211 */ /* 0x000fe200078f28ff */
[----:B------:R-:W-:Y:S02]  /*1c00*/  USHF.R.S32.HI UR13, URZ, 0x6, UR13 ;  /* 0x000000063f0d7899 */ /* 0x000fe4000801140d */
[----:B------:R-:W-:Y:S01]  /*1c10*/  UIADD3 UR6, UR32, -0x1, URZ ;  /* 0xffffffff20067890 */ /* 0x000fe2000fffe03f */
[----:B------:R-:W-:Y:S01]  /*1c20*/  IADD3 R3, R3, UR7, RZ ;  /* 0x0000000703037c10 */ /* 0x000fe2000fffe0ff */
[----:B------:R-:W-:Y:S01]  /*1c30*/  UISETP.LT.AND UP1, UPT, URZ, UR13, UPT ;  /* 0x0000000d3f00728c */ /* 0x000fe2000bf21270 */
[----:B------:R-:W-:-:S02]  /*1c40*/  LOP3.LUT R9, R4, 0xffffffe0, RZ, 0xc0, !PT ;  /* 0xffffffe004097812 */ /* 0x000fc400078ec0ff */
[----:B------:R-:W-:Y:S01]  /*1c50*/  SHF.R.S32.HI R4, RZ, 0x5, R4 ;  /* 0x00000005ff047819 */ /* 0x000fe20000011404 */
[----:B------:R-:W-:Y:S01]  /*1c60*/  IMAD.WIDE.U32 R2, R5, c[0x0][0x378], R2 ;  /* 0x0000de0005027a25 */ /* 0x000fe200078e0002 */
[----:B------:R-:W-:-:S03]  /*1c70*/  USEL UR13, URZ, UR13, !UP1 ;  /* 0x0000000d3f0d7287 */ /* 0x000fc6000c800000 */
[----:B------:R-:W-:Y:S01]  /*1c80*/  IMAD.IADD R9, R26, 0x1, -R9 ;  /* 0x000000011a097824 */ /* 0x000fe200078e0a09 */
[----:B------:R-:W-:Y:S01]  /*1c90*/  IADD3 R3, R3, UR9, RZ ;  /* 0x0000000903037c10 */ /* 0x000fe2000fffe0ff */
[----:B------:R-:W-:Y:S02]  /*1ca0*/  UISETP.GT.AND UP1, UPT, UR32, UR13, UPT ;  /* 0x0000000d2000728c */ /* 0x000fe4000bf24270 */
[----:B------:R-:W-:Y:S01]  /*1cb0*/  IMAD R9, R4, UR45, R9 ;  /* 0x0000002d04097c24 */ /* 0x000fe2000f8e0209 */
[----:B------:R-:W-:Y:S01]  /*1cc0*/  UIMAD.WIDE UR8, UR8, UR60, UR22 ;  /* 0x0000003c080872a5 */ /* 0x000fe2000f8e0216 */
[----:B------:R-:W-:Y:S02]  /*1cd0*/  IMAD R4, R23, c[0x0][0x370], RZ ;  /* 0x0000dc0017047a24 */ /* 0x000fe400078e02ff */
[----:B------:R-:W-:Y:S02]  /*1ce0*/  ULDC.64 UR22, c[0x0][0x3c8] ;  /* 0x0000f20000167ab9 */ /* 0x000fe40000000a00 */
[----:B------:R-:W-:-:S02]  /*1cf0*/  IMAD R10, R0, c[0x0][0x374], R4 ;  /* 0x0000dd00000a7a24 */ /* 0x000fc400078e0204 */
[----:B------:R-:W-:-:S04]  /*1d00*/  IMAD.WIDE.U32 R4, R0, c[0x0][0x370], R2 ;  /* 0x0000dc0000047a25 */ /* 0x000fc800078e0002 */
[----:B------:R-:W-:Y:S01]  /*1d10*/  IMAD.WIDE.U32 R2, R11, c[0x0][0x1a8], R6 ;  /* 0x00006a000b027a25 */ /* 0x000fe200078e0006 */
[----:B------:R-:W-:-:S03]  /*1d20*/  LEA R220, P0, R4, c[0x0][0x330], 0x1 ;  /* 0x0000cc0004dc7a11 */ /* 0x000fc600078008ff */
[----:B------:R-:W-:Y:S01]  /*1d30*/  IMAD.IADD R6, R5, 0x1, R10 ;  /* 0x0000000105067824 */ /* 0x000fe200078e020a */
[----:B------:R-:W-:Y:S01]  /*1d40*/  IADD3 R5, P3, R9, UR17, RZ ;  /* 0x0000001109057c10 */ /* 0x000fe2000ff7e0ff */
[----:B------:R-:W-:Y:S01]  /*1d50*/  UIMAD.WIDE UR16, UR16, UR60, UR22 ;  /* 0x0000003c101072a5 */ /* 0x000fe2000f8e0216 */
[----:B------:R-:W-:Y:S01]  /*1d60*/  IADD3 R7, R3, UR10, RZ ;  /* 0x0000000a03077c10 */ /* 0x000fe2000fffe0ff */
[----:B------:R-:W-:Y:S01]  /*1d70*/  UMOV UR10, UR8 ;  /* 0x00000008000a7c82 */ /* 0x000fe20008000000 */
[----:B------:R-:W-:Y:S02]  /*1d80*/  LEA.HI.X R221, R4, c[0x0][0x334], R6, 0x1, P0 ;  /* 0x0000cd0004dd7a11 */ /* 0x000fe400000f0c06 */
[----:B------:R-:W-:Y:S02]  /*1d90*/  PLOP3.LUT P0, PT, PT, PT, UP1, 0x80, 0x0 ;  /* 0x000000000000781c */ /* 0x000fe40003f0f018 */
[----:B------:R-:W-:Y:S01]  /*1da0*/  LEA R227, P2, R5, c[0x0][0x350], 0x2 ;  /* 0x0000d40005e37a11 */ /* 0x000fe200078410ff */
[----:B------:R-:W-:Y:S01]  /*1db0*/  UMOV UR11, UR17 ;  /* 0x00000011000b7c82 */ /* 0x000fe20008000000 */
[----:B------:R-:W-:-:S02]  /*1dc0*/  LEA R218, P4, R2, c[0x0][0x160], 0x1 ;  /* 0x0000580002da7a11 */ /* 0x000fc400078808ff */
[----:B------:R-:W-:Y:S01]  /*1dd0*/  LEA.HI.X.SX32 R3, R9, UR12, 0x1, P3 ;  /* 0x0000000c09037c11 */ /* 0x000fe200098f0eff */
[----:B------:R-:W-:Y:S01]  /*1de0*/  UMOV UR12, UR16 ;  /* 0x00000010000c7c82 */ /* 0x000fe20008000000 */
[----:B------:R-:W-:Y:S02]  /*1df0*/  LEA.HI.X R219, R2, c[0x0][0x164], R7, 0x1, P4 ;  /* 0x0000590002db7a11 */ /* 0x000fe400020f0c07 */
[----:B------:R-:W-:-:S03]  /*1e00*/  LEA.HI.X R226, R5, c[0x0][0x354], R3, 0x2, P2 ;  /* 0x0000d50005e27a11 */ /* 0x000fc600010f1403 */
[----:B------:R-:W-:Y:S05]  /*1e10*/  @P0 BRA `(.L_x_224) ;  /* 0x00000b9000000947 */ /* 0x000fea0003800000 */
[----:B-1----:R-:W-:Y:S02]  /*1e20*/  @UP0 UIADD3 UR8, UR19, UR25, URZ ;  /* 0x0000001913080290 */ /* 0x002fe4000fffe03f */
        /* <DEDUP_REMOVED lines=17> */
.L_x_225:
        /* <DEDUP_REMOVED lines=18> */
.L_x_226:
        /* <DEDUP_REMOVED lines=28> */
.L_x_228:
[----:B------:R-:W-:Y:S05]  /*2220*/  BSYNC B0 ;  /* 0x0000000000007941 */ /* 0x000fea0003800000 */
.L_x_227:
[----:B------:R-:W-:Y:S01]  /*2230*/  IADD3 R4, R0, 0x20, RZ ;  /* 0x0000002000047810 */ /* 0x000fe20007ffe0ff */
[----:B------:R-:W-:Y:S03]  /*2240*/  BSSY B0, `(.L_x_229) ;  /* 0x000000f000007945 */ /* 0x000fe60003800000 */
[----:B------:R-:W-:-:S13]  /*2250*/  ISETP.GE.AND P2, PT, R4, UR6, PT ;  /* 0x0000000604007c0c */ /* 0x000fda000bf46270 */
[----:B------:R-:W-:Y:S05]  /*2260*/  @P2 BRA `(.L_x_230) ;  /* 0x000000c000002947 */ /* 0x000fea0003800000 */
[----:B-1----:R-:W-:Y:S02]  /*2270*/  IADD3 R6, P0, R0, 0x20, RZ ;  /* 0x0000002000067810 */ /* 0x002fe40007f1e0ff */
[----:B------:R-:W-:-:S03]  /*2280*/  MOV R5, R8 ;  /* 0x0000000800057202 */ /* 0x000fc60000000f00 */
[----:B------:R-:W-:-:S04]  /*2290*/  IMAD.X R4, RZ, RZ, R23, P0 ;  /* 0x000000ffff047224 */ /* 0x000fc800000e0617 */
[----:B------:R-:W-:Y:S02]  /*22a0*/  IMAD R7, R4, c[0x0][0x3a0], RZ ;  /* 0x0000e80004077a24 */ /* 0x000fe400078e02ff */
[----:B------:R-:W-:Y:S02]  /*22b0*/  IMAD.MOV.U32 R4, RZ, RZ, R2 ;  /* 0x000000ffff047224 */ /* 0x000fe400078e0002 */
[C---:B------:R-:W-:Y:S02]  /*22c0*/  IMAD R7, R6.reuse, c[0x0][0x3a4], R7 ;  /* 0x0000e90006077a24 */ /* 0x040fe400078e0207 */
[----:B------:R-:W-:-:S05]  /*22d0*/  IMAD.WIDE.U32 R4, R6, c[0x0][0x3a0], R4 ;  /* 0x0000e80006047a25 */ /* 0x000fca00078e0004 */
[----:B------:R-:W-:Y:S02]  /*22e0*/  LEA R6, P0, R4, c[0x0][0x340], 0x1 ;  /* 0x0000d00004067a11 */ /* 0x000fe400078008ff */
[----:B------:R-:W-:-:S04]  /*22f0*/  IADD3 R7, R5, R7, RZ ;  /* 0x0000000705077210 */ /* 0x000fc80007ffe0ff */
[----:B------:R-:W-:-:S05]  /*2300*/  LEA.HI.X R7, R4, c[0x0][0x344], R7, 0x1, P0 ;  /* 0x0000d10004077a11 */ /* 0x000fca00000f0c07 */
[----:B------:R1:W-:Y:S04]  /*2310*/  STG.E.128 [R6.64], RZ ;  /* 0x000000ff06007986 */ /* 0x0003e8000c101d04 */
[----:B------:R1:W-:Y:S02]  /*2320*/  STG.E.128 [R6.64+0x80], RZ ;  /* 0x000080ff06007986 */ /* 0x0003e4000c101d04 */
.L_x_230:
[----:B------:R-:W-:Y:S05]  /*2330*/  BSYNC B0 ;  /* 0x0000000000007941 */ /* 0x000fea0003800000 */
.L_x_229:
        /* <DEDUP_REMOVED lines=16> */
.L_x_232:
[----:B------:R-:W-:Y:S05]  /*2440*/  BSYNC B0 ;  /* 0x0000000000007941 */ /* 0x000fea0003800000 */
.L_x_231:
[----:B------:R-:W-:Y:S01]  /*2450*/  IADD3 R4, R0, 0x60, RZ ;  /* 0x0000006000047810 */ /* 0x000fe20007ffe0ff */
[----:B------:R-:W-:Y:S03]  /*2460*/  BSSY B0, `(.L_x_233) ;  /* 0x000000f000007945 */ /* 0x000fe60003800000 */
[----:B------:R-:W-:-:S13]  /*2470*/  ISETP.GE.AND P0, PT, R4, UR6, PT ;  /* 0x0000000604007c0c */ /* 0x000fda000bf06270 */
[----:B------:R-:W-:Y:S05]  /*2480*/  @P0 BRA `(.L_x_234) ;  /* 0x000000c000000947 */ /* 0x000fea0003800000 */
[----:B------:R-:W-:Y:S01]  /*2490*/  IADD3 R3, P4, R0, 0x60, RZ ;  /* 0x0000006000037810 */ /* 0x000fe20007f9e0ff */
[----:B------:R-:W-:Y:S01]  /*24a0*/  IMAD.MOV.U32 R9, RZ, RZ, R8 ;  /* 0x000000ffff097224 */ /* 0x000fe200078e0008 */
[----:B------:R-:W-:-:S03]  /*24b0*/  MOV R8, R2 ;  /* 0x0000000200087202 */ /* 0x000fc60000000f00 */
[----:B------:R-:W-:Y:S02]  /*24c0*/  IMAD.X R4, RZ, RZ, R23, P4 ;  /* 0x000000ffff047224 */ /* 0x000fe400020e0617 */
[----:B------:R-:W-:-:S04]  /*24d0*/  IMAD.WIDE.U32 R8, R3, c[0x0][0x3a0], R8 ;  /* 0x0000e80003087a25 */ /* 0x000fc800078e0008 */
[----:B------:R-:W-:Y:S01]  /*24e0*/  IMAD R4, R4, c[0x0][0x3a0], RZ ;  /* 0x0000e80004047a24 */ /* 0x000fe200078e02ff */
[----:B------:R-:W-:-:S03]  /*24f0*/  LEA R2, P4, R8, c[0x0][0x340], 0x1 ;  /* 0x0000d00008027a11 */ /* 0x000fc600078808ff */
[----:B------:R-:W-:-:S05]  /*2500*/  IMAD R3, R3, c[0x0][0x3a4], R4 ;  /* 0x0000e90003037a24 */ /* 0x000fca00078e0204 */
[----:B------:R-:W-:-:S04]  /*2510*/  IADD3 R3, R9, R3, RZ ;  /* 0x0000000309037210 */ /* 0x000fc80007ffe0ff */
[----:B------:R-:W-:-:S05]  /*2520*/  LEA.HI.X R3, R8, c[0x0][0x344], R3, 0x1, P4 ;  /* 0x0000d10008037a11 */ /* 0x000fca00020f0c03 */
[----:B------:R2:W-:Y:S04]  /*2530*/  STG.E.128 [R2.64], RZ ;  /* 0x000000ff02007986 */ /* 0x0005e8000c101d04 */
[----:B------:R2:W-:Y:S02]  /*2540*/  STG.E.128 [R2.64+0x80], RZ ;  /* 0x000080ff02007986 */ /* 0x0005e4000c101d04 */
.L_x_234:
[----:B------:R-:W-:Y:S05]  /*2550*/  BSYNC B0 ;  /* 0x0000000000007941 */ /* 0x000fea0003800000 */
.L_x_233:
[----:B------:R-:W-:Y:S01]  /*2560*/  ULDC.64 UR6, c[0x0][0x3a8] ;  /* 0x0000ea0000067ab9 */ /* 0x000fe20000000a00 */
[----:B--2---:R-:W-:Y:S01]  /*2570*/  IMAD.WIDE.U32 R2, R10, c[0x0][0x3a8], R14 ;  /* 0x0000ea000a027a25 */ /* 0x004fe200078e000e */
        /* <DEDUP_REMOVED lines=14> */
[----:B-1----:R-:W-:Y:S01]  /*2660*/  IMAD R6, R23, c[0x0][0x3a8], RZ ;  /* 0x0000ea0017067a24 */ /* 0x002fe200078e02ff */
        /* <DEDUP_REMOVED lines=8> */
.L_x_236:
[----:B------:R-:W-:Y:S05]  /*26f0*/  BSYNC B0 ;  /* 0x0000000000007941 */ /* 0x000fea0003800000 */
.L_x_235:
[----:B------:R-:W-:Y:S01]  /*2700*/  BSSY B0, `(.L_x_237) ;  /* 0x000000e000007945 */ /* 0x000fe20003800000 */
        /* <DEDUP_REMOVED lines=13> */
.L_x_238:
[----:B------:R-:W-:Y:S05]  /*27e0*/  BSYNC B0 ;  /* 0x0000000000007941 */ /* 0x000fea0003800000 */
.L_x_237:
        /* <DEDUP_REMOVED lines=14> */
.L_x_240:
[----:B------:R-:W-:Y:S05]  /*28d0*/  BSYNC B0 ;  /* 0x0000000000007941 */ /* 0x000fea0003800000 */
.L_x_239:
        /* <DEDUP_REMOVED lines=10> */
[----:B------:R1:W-:Y:S04]  /*2980*/  STG.E.128 [R2.64], RZ ;  /* 0x000000ff02007986 */ /* 0x0003e8000c101d04 */
[----:B------:R1:W-:Y:S01]  /*2990*/  STG.E.128 [R2.64+0x80], RZ ;  /* 0x000080ff02007986 */ /* 0x0003e2000c101d04 */
[----:B------:R-:W-:Y:S05]  /*29a0*/  BRA `(.L_x_241) ;  /* 0x00006de000007947 */ /* 0x000fea0003800000 */
.L_x_224:
[----:B-1----:R-:W2:Y:S01]  /*29b0*/  LDL R16, [R1] ;  /* 0x0000000001107983 */ /* 0x002ea20000100800 */
[----:B------:R-:W-:Y:S01]  /*29c0*/  UIMAD UR7, UR6, -0x40, UR26 ;  /* 0xffffffc0060778a4 */ /* 0x000fe2000f8e021a */
[----:B------:R-:W-:Y:S01]  /*29d0*/  IADD3 R2, R0, 0x20, RZ ;  /* 0x0000002000027810 */ /* 0x000fe20007ffe0ff */
[----:B------:R-:W-:Y:S01]  /*29e0*/  IMAD.MOV.U32 R196, RZ, RZ, 0x40 ;  /* 0x00000040ffc47424 */ /* 0x000fe200078e00ff */
[----:B------:R-:W3:Y:S01]  /*29f0*/  LDL R28, [R1+0x38] ;  /* 0x00003800011c7983 */ /* 0x000ee20000100800 */
[----:B------:R-:W-:Y:S01]  /*2a00*/  ULDC.64 UR16, c[0x0][0x198] ;  /* 0x0000660000107ab9 */ /* 0x000fe20000000a00 */
[----:B------:R-:W-:Y:S01]  /*2a10*/  IMAD.U32 R12, RZ, RZ, UR24 ;  /* 0x00000018ff0c7e24 */ /* 0x000fe2000f8e00ff */
[----:B------:R-:W-:Y:S01]  /*2a20*/  ISETP.GE.AND P6, PT, R2, UR7, PT ;  /* 0x0000000702007c0c */ /* 0x000fe2000bfc6270 */
[----:B------:R-:W-:Y:S01]  /*2a30*/  IMAD.WIDE.U32 R4, R196, c[0x0][0x370], RZ ;  /* 0x0000dc00c4047a25 */ /* 0x000fe200078e00ff */
[----:B------:R-:W-:Y:S01]  /*2a40*/  UIMAD UR8, UR20, UR16, URZ ;  /* 0x00000010140872a4 */ /* 0x000fe2000f8e023f */
[----:B------:R-:W-:-:S02]  /*2a50*/  ISETP.GE.AND P1, PT, R0, UR7, PT ;  /* 0x0000000700007c0c */ /* 0x000fc4000bf26270 */
[C---:B------:R-:W-:Y:S01]  /*2a60*/  IMAD R9, R196.reuse, c[0x0][0x374], RZ ;  /* 0x0000dd00c4097a24 */ /* 0x040fe200078e02ff */
[----:B------:R-:W-:Y:S01]  /*2a70*/  UIMAD UR15, UR24, UR17, UR8 ;  /* 0x00000011180f72a4 */ /* 0x000fe2000f8e0208 */
[----:B------:R-:W-:Y:S01]  /*2a80*/  IMAD.WIDE.U32 R6, R196, c[0x0][0x190], RZ ;  /* 0x00006400c4067a25 */ /* 0x000fe200078e00ff */
[----:B------:R-:W-:Y:S02]  /*2a90*/  UIMAD UR8, UR18, -0x80, UR14 ;  /* 0xffffff80120878a4 */ /* 0x000fe4000f8e020e */
[----:B------:R-:W-:-:S03]  /*2aa0*/  ULDC.64 UR16, c[0x0][0x1a0] ;  /* 0x0000680000107ab9 */ /* 0x000fc60000000a00 */
[----:B------:R-:W-:Y:S02]  /*2ab0*/  @!P6 IADD3 R4, P0, R220, R4, RZ ;  /* 0x00000004dc04e210 */ /* 0x000fe40007f1e0ff */
[----:B------:R-:W-:Y:S02]  /*2ac0*/  ISETP.GE.AND P4, PT, R2, UR8, PT ;  /* 0x0000000802007c0c */ /* 0x000fe4000bf86270 */
[----:B------:R-:W-:Y:S01]  /*2ad0*/  @!P6 IADD3.X R5, R221, R5, R9, P0, !PT ;  /* 0x00000005dd05e210 */ /* 0x000fe200007fe409 */
[----:B------:R-:W-:Y:S01]  /*2ae0*/  IMAD R9, R196, c[0x0][0x194], RZ ;  /* 0x00006500c4097a24 */ /* 0x000fe200078e02ff */
[----:B------:R-:W-:Y:S02]  /*2af0*/  PLOP3.LUT P0, PT, PT, PT, UP6, 0x80, 0x0 ;  /* 0x000000000000781c */ /* 0x000fe40003f0f068 */
[----:B------:R-:W-:Y:S02]  /*2b00*/  IADD3 R2, R0, 0x40, RZ ;  /* 0x0000004000027810 */ /* 0x000fe40007ffe0ff */
[----:B------:R-:W-:Y:S01]  /*2b10*/  @!P6 IADD3 R20, P5, R218, R6, RZ ;  /* 0x00000006da14e210 */ /* 0x000fe20007fbe0ff */
[----:B------:R-:W-:Y:S01]  /*2b20*/  IMAD.U32 R6, RZ, RZ, UR15 ;  /* 0x0000000fff067e24 */ /* 0x000fe2000f8e00ff */
[----:B------:R-:W-:Y:S01]  /*2b30*/  ISETP.GE.AND P3, PT, R2, UR8, PT ;  /* 0x0000000802007c0c */ /* 0x000fe2000bf66270 */
[----:B------:R-:W-:Y:S01]  /*2b40*/  IMAD.WIDE.U32 R2, R12, c[0x0][0x198], R14 ;  /* 0x000066000c027a25 */ /* 0x000fe200078e000e */
[----:B------:R-:W-:Y:S01]  /*2b50*/  ULEA.HI UR15, UR6, UR6, URZ, 0x1 ;  /* 0x00000006060f7291 */ /* 0x000fe2000f8f083f */
[----:B------:R-:W-:-:S02]  /*2b60*/  @!P6 IADD3.X R21, R219, R7, R9, P5, !PT ;  /* 0x00000007db15e210 */ /* 0x000fc40002ffe409 */
[----:B------:R-:W-:Y:S01]  /*2b70*/  ISETP.GE.AND P5, PT, R0, UR8, PT ;  /* 0x0000000800007c0c */ /* 0x000fe2000bfa6270 */
[----:B------:R-:W-:Y:S01]  /*2b80*/  ULOP3.LUT UR15, UR15, 0xfffffffe, URZ, 0xc0, !UPT ;  /* 0xfffffffe0f0f7892 */ /* 0x000fe2000f8ec03f */
[----:B------:R-:W-:-:S03]  /*2b90*/  IADD3 R2, P2, R2, UR31, RZ ;  /* 0x0000001f02027c10 */ /* 0x000fc6000ff5e0ff */
[----:B------:R-:W-:Y:S01]  /*2ba0*/  UIADD3 UR15, UR6, -UR15, URZ ;  /* 0x8000000f060f7290 */ /* 0x000fe2000fffe03f */
[----:B------:R-:W-:Y:S01]  /*2bb0*/  IADD3.X R3, R3, UR33, R6, P2, !PT ;  /* 0x0000002103037c10 */ /* 0x000fe200097fe406 */
[----:B------:R-:W-:Y:S02]  /*2bc0*/  IMAD R6, R13, c[0x0][0x1b0], RZ ;  /* 0x00006c000d067a24 */ /* 0x000fe400078e02ff */
[----:B------:R-:W-:Y:S02]  /*2bd0*/  UISETP.NE.AND UP0, UPT, UR15, 0x1, UPT ;  /* 0x000000010f00788c */ /* 0x000fe4000bf05270 */
[----:B------:R-:W-:Y:S01]  /*2be0*/  IMAD R10, R8, c[0x0][0x1b4], R6 ;  /* 0x00006d00080a7a24 */ /* 0x000fe200078e0206 */
[----:B------:R-:W-:Y:S01]  /*2bf0*/  @P0 BAR.SYNC.DEFER_BLOCKING 0x0 ;  /* 0x0000000000000b1d */ /* 0x000fe20000010000 */
[----:B------:R-:W-:Y:S01]  /*2c00*/  @!P4 IADD3 R6, P0, R0, 0x20, RZ ;  /* 0x000000200006c810 */ /* 0x000fe20007f1e0ff */
[----:B------:R-:W-:Y:S01]  /*2c10*/  IMAD.WIDE.U32 R2, R8, c[0x0][0x1b0], R2 ;  /* 0x00006c0008027a25 */ /* 0x000fe200078e0002 */
[----:B------:R-:W-:-:S02]  /*2c20*/  PLOP3.LUT P2, PT, PT, PT, UP0, 0x80, 0x0 ;  /* 0x000000000000781c */ /* 0x000fc40003f4f008 */
[----:B------:R-:W-:Y:S01]  /*2c30*/  @!P4 IADD3.X R7, RZ, R23, RZ, P0, !PT ;  /* 0x00000017ff07c210 */ /* 0x000fe200007fe4ff */
[----:B------:R-:W-:Y:S01]  /*2c40*/  IMAD.IADD R3, R3, 0x1, R10 ;  /* 0x0000000103037824 */ /* 0x000fe200078e020a */
[----:B------:R-:W-:-:S03]  /*2c50*/  IADD3 R10, R0, 0x60, RZ ;  /* 0x00000060000a7810 */ /* 0x000fc60007ffe0ff */
[----:B------:R-:W-:Y:S02]  /*2c60*/  @!P4 IMAD R11, R7, c[0x0][0x198], RZ ;  /* 0x00006600070bca24 */ /* 0x000fe400078e02ff */
[----:B------:R-:W-:Y:S02]  /*2c70*/  @!P5 IMAD R7, R23, c[0x0][0x198], RZ ;  /* 0x000066001707da24 */ /* 0x000fe400078e02ff */
[----:B------:R-:W-:Y:S01]  /*2c80*/  @!P4 IMAD R11, R6, c[0x0][0x19c], R11 ;  /* 0x00006700060bca24 */ /* 0x000fe200078e020b */
[----:B------:R-:W-:Y:S01]  /*2c90*/  MOV R242, 0x7f800000 ;  /* 0x7f80000000f27802 */ /* 0x000fe20000000f00 */
[----:B------:R-:W-:Y:S02]  /*2ca0*/  IMAD.MOV.U32 R243, RZ, RZ, 0x7f800000 ;  /* 0x7f800000fff37424 */ /* 0x000fe400078e00ff */
[----:B------:R-:W-:Y:S02]  /*2cb0*/  IMAD.MOV.U32 R240, RZ, RZ, 0x7f800000 ;  /* 0x7f800000fff07424 */ /* 0x000fe400078e00ff */
[----:B------:R-:W-:-:S02]  /*2cc0*/  IMAD.MOV.U32 R241, RZ, RZ, 0x7f800000 ;  /* 0x7f800000fff17424 */ /* 0x000fc400078e00ff */
[----:B------:R-:W-:Y:S02]  /*2cd0*/  IMAD.MOV.U32 R215, RZ, RZ, 0x20 ;  /* 0x00000020ffd77424 */ /* 0x000fe400078e00ff */
[----:B------:R-:W-:Y:S01]  /*2ce0*/  IMAD.SHL.U32 R207, R216, 0x2, RZ ;  /* 0x00000002d8cf7824 */ /* 0x000fe200078e00ff */
[----:B------:R-:W-:Y:S01]  /*2cf0*/  UIADD3 UR15, UR26, 0x80, UR24 ;  /* 0x000000801a0f7890 */ /* 0x000fe2000fffe018 */
        /* <DEDUP_REMOVED lines=21> */
[C---:B--2---:R-:W-:Y:S01]  /*2e50*/  IMAD.SHL.U32 R22, R16.reuse, 0x2, RZ ;  /* 0x0000000210167824 */ /* 0x044fe200078e00ff */
[----:B------:R-:W-:-:S04]  /*2e60*/  IADD3 R9, R16, 0x2000, RZ ;  /* 0x0000200010097810 */ /* 0x000fc80007ffe0ff */
[----:B------:R-:W-:Y:S01]  /*2e70*/  @P1 STS.128 [R22+0x8000], RZ ;  /* 0x008000ff16001388 */ /* 0x000fe20000000c00 */
[----:B------:R-:W-:-:S03]  /*2e80*/  SEL R9, R9, R16, !P2 ;  /* 0x0000001009097207 */ /* 0x000fc60005000000 */
[----:B------:R-:W-:Y:S02]  /*2e90*/  @P1 STS.128 [R22+0xa000], RZ ;  /* 0x00a000ff16001388 */ /* 0x000fe40000000c00 */
[----:B------:R-:W-:Y:S02]  /*2ea0*/  IMAD.SHL.U32 R217, R9, 0x2, RZ ;  /* 0x0000000209d97824 */ /* 0x000fe400078e00ff */
[----:B------:R-:W-:Y:S01]  /*2eb0*/  @!PT LDS RZ, [RZ] ;  /* 0x00000000fffff984 */ /* 0x000fe20000000800 */
[----:B------:R-:W-:Y:S01]  /*2ec0*/  @!PT LDS RZ, [RZ] ;  /* 0x00000000fffff984 */ /* 0x000fe20000000800 */
[----:B------:R-:W-:Y:S01]  /*2ed0*/  @!PT LDS RZ, [RZ] ;  /* 0x00000000fffff984 */ /* 0x000fe20000000800 */
[----:B------:R1:W-:Y:S01]  /*2ee0*/  @!P1 LDGSTS.E.BYPASS.LTC128B.128 [R22+0x8000], [R220.64] ;  /* 0x08000000dc169fae */ /* 0x0003e2000b901d44 */
[----:B------:R-:W-:Y:S02]  /*2ef0*/  @!P5 IMAD R9, R0, c[0x0][0x19c], R7 ;  /* 0x000067000009da24 */ /* 0x000fe400078e0207 */
[--C-:B------:R-:W-:Y:S01]  /*2f00*/  @!P5 IMAD.MOV.U32 R7, RZ, RZ, R3.reuse ;  /* 0x000000ffff07d224 */ /* 0x100fe200078e0003 */
[----:B------:R1:W-:Y:S04]  /*2f10*/  @!P1 LDGSTS.E.BYPASS.LTC128B.128 [R22+0xa000], [R220.64+0x80] ;  /* 0x0a000080dc169fae */ /* 0x0003e8000b901d44 */
[----:B------:R-:W-:Y:S04]  /*2f20*/  @P6 STS.128 [R22+0x9000], RZ ;  /* 0x009000ff16006388 */ /* 0x000fe80000000c00 */
[----:B------:R-:W-:Y:S04]  /*2f30*/  @P6 STS.128 [R22+0xb000], RZ ;  /* 0x00b000ff16006388 */ /* 0x000fe80000000c00 */
[----:B------:R-:W-:Y:S01]  /*2f40*/  @!PT LDS RZ, [RZ] ;  /* 0x00000000fffff984 */ /* 0x000fe20000000800 */
[----:B------:R-:W-:Y:S01]  /*2f50*/  @!PT LDS RZ, [RZ] ;  /* 0x00000000fffff984 */ /* 0x000fe20000000800 */
[----:B------:R-:W-:Y:S01]  /*2f60*/  @!PT LDS RZ, [RZ] ;  /* 0x00000000fffff984 */ /* 0x000fe20000000800 */
[----:B------:R2:W-:Y:S04]  /*2f70*/  @!P6 LDGSTS.E.BYPASS.LTC128B.128 [R22+0x9000], [R4.64] ;  /* 0x090000000416efae */ /* 0x0005e8000b901d44 */
[----:B------:R2:W-:Y:S04]  /*2f80*/  @!P6 LDGSTS.E.BYPASS.LTC128B.128 [R22+0xb000], [R4.64+0x80] ;  /* 0x0b0000800416efae */ /* 0x0005e8000b901d44 */
[----:B------:R-:W-:Y:S04]  /*2f90*/  @P1 STS [R217], RZ ;  /* 0x000000ffd9001388 */ /* 0x000fe80000000800 */
[----:B------:R-:W-:Y:S04]  /*2fa0*/  @P1 STS [R217+0x4], RZ ;  /* 0x000004ffd9001388 */ /* 0x000fe80000000800 */
[----:B------:R-:W-:Y:S04]  /*2fb0*/  @P1 STS [R217+0x8], RZ ;  /* 0x000008ffd9001388 */ /* 0x000fe80000000800 */
[----:B------:R-:W-:Y:S04]  /*2fc0*/  @P1 STS [R217+0xc], RZ ;  /* 0x00000cffd9001388 */ /* 0x000fe80000000800 */
[----:B------:R-:W-:Y:S04]  /*2fd0*/  @P1 STS [R217+0x2000], RZ ;  /* 0x002000ffd9001388 */ /* 0x000fe80000000800 */
[----:B------:R-:W-:Y:S01]  /*2fe0*/  @P1 STS [R217+0x2004], RZ ;  /* 0x002004ffd9001388 */ /* 0x000fe20000000800 */
[----:B--2---:R-:W-:-:S03]  /*2ff0*/  @!P4 IMAD.WIDE.U32 R4, R6, c[0x0][0x198], R2 ;  /* 0x000066000604ca25 */ /* 0x004fc600078e0002 */
[----:B------:R-:W-:Y:S01]  /*3000*/  @P1 STS [R217+0x2008], RZ ;  /* 0x002008ffd9001388 */ /* 0x000fe20000000800 */
[----:B------:R-:W-:-:S03]  /*3010*/  @!P5 IMAD.MOV.U32 R6, RZ, RZ, R2 ;  /* 0x000000ffff06d224 */ /* 0x000fc600078e0002 */
[----:B------:R-:W-:Y:S01]  /*3020*/  @P1 STS [R217+0x200c], RZ ;  /* 0x00200cffd9001388 */ /* 0x000fe20000000800 */
[----:B------:R-:W-:Y:S02]  /*3030*/  @!P4 IMAD.IADD R5, R5, 0x1, R11 ;  /* 0x000000010505c824 */ /* 0x000fe400078e020b */
[----:B------:R-:W-:Y:S01]  /*3040*/  @!P5 IMAD.WIDE.U32 R6, R0, c[0x0][0x198], R6 ;  /* 0x000066000006da25 */ /* 0x000fe200078e0006 */
[----:B------:R-:W-:Y:S01]  /*3050*/  @!PT LDS RZ, [RZ] ;  /* 0x00000000fffff984 */ /* 0x000fe20000000800 */
[----:B------:R-:W-:Y:S01]  /*3060*/  @!PT LDS RZ, [RZ] ;  /* 0x00000000fffff984 */ /* 0x000fe20000000800 */
[----:B------:R-:W-:Y:S01]  /*3070*/  @!PT LDS RZ, [RZ] ;  /* 0x00000000fffff984 */ /* 0x000fe20000000800 */
[----:B------:R1:W-:Y:S04]  /*3080*/  @!P1 LDGSTS.E.BYPASS.LTC128B.128 [R217], [R218.64] ;  /* 0x00000000dad99fae */ /* 0x0003e8000b901d44 */
[----:B------:R-:W-:Y:S01]  /*3090*/  @!P5 IADD3 R9, R7, R9, RZ ;  /* 0x000000090709d210 */ /* 0x000fe20007ffe0ff */
[----:B------:R1:W-:Y:S01]  /*30a0*/  @!P1 LDGSTS.E.BYPASS.LTC128B.128 [R217+0x2000], [R218.64+0x80] ;  /* 0x02000080dad99fae */ /* 0x0003e2000b901d44 */
[----:B------:R-:W-:-:S02]  /*30b0*/  @!P5 LEA R18, P0, R6, c[0x0][0x168], 0x1 ;  /* 0x00005a000612da11 */ /* 0x000fc400078008ff */
[----:B------:R-:W-:Y:S01]  /*30c0*/  ISETP.GE.AND P1, PT, R10, UR8, PT ;  /* 0x000000080a007c0c */ /* 0x000fe2000bf26270 */
[----:B------:R-:W-:Y:S01]  /*30d0*/  UIMAD UR8, UR20, UR16, URZ ;  /* 0x00000010140872a4 */ /* 0x000fe2000f8e023f */
[----:B------:R-:W-:Y:S02]  /*30e0*/  @!P5 LEA.HI.X R19, R6, c[0x0][0x16c], R9, 0x1, P0 ;  /* 0x00005b000613da11 */ /* 0x000fe400000f0c09 */
[----:B------:R-:W-:-:S04]  /*30f0*/  @!P4 LEA R16, P0, R4, c[0x0][0x168], 0x1 ;  /* 0x00005a000410ca11 */ /* 0x000fc800078008ff */
[----:B------:R-:W-:Y:S01]  /*3100*/  @!P4 LEA.HI.X R17, R4, c[0x0][0x16c], R5, 0x1, P0 ;  /* 0x00005b000411ca11 */ /* 0x000fe200000f0c05 */
[----:B------:R-:W-:Y:S01]  /*3110*/  UIMAD UR8, UR24, UR17, UR8 ;  /* 0x00000011180872a4 */ /* 0x000fe2000f8e0208 */
[----:B------:R-:W-:Y:S01]  /*3120*/  @!P3 IADD3 R9, P0, R0, 0x40, RZ ;  /* 0x000000400009b810 */ /* 0x000fe20007f1e0ff */
[----:B------:R-:W-:-:S04]  /*3130*/  IMAD.WIDE.U32 R4, R12, c[0x0][0x1a0], R14 ;  /* 0x000068000c047a25 */ /* 0x000fc800078e000e */
[--C-:B------:R-:W-:Y:S01]  /*3140*/  @!P3 IMAD.X R6, RZ, RZ, R23.reuse, P0 ;  /* 0x000000ffff06b224 */ /* 0x100fe200000e0617 */
[----:B------:R-:W-:Y:S01]  /*3150*/  @!P1 IADD3 R10, P0, R0, 0x60, RZ ;  /* 0x00000060000a9810 */ /* 0x000fe20007f1e0ff */
[----:B------:R-:W-:Y:S02]  /*3160*/  IMAD.U32 R7, RZ, RZ, UR8 ;  /* 0x00000008ff077e24 */ /* 0x000fe4000f8e00ff */
[----:B------:R-:W-:Y:S02]  /*3170*/  @!P3 IMAD R6, R6, c[0x0][0x198], RZ ;  /* 0x000066000606ba24 */ /* 0x000fe400078e02ff */
[----:B------:R-:W-:Y:S01]  /*3180*/  @!P1 IMAD.X R14, RZ, RZ, R23, P0 ;  /* 0x000000ffff0e9224 */ /* 0x000fe200000e0617 */
[----:B------:R-:W-:Y:S01]  /*3190*/  IADD3 R4, P0, R4, UR27, RZ ;  /* 0x0000001b04047c10 */ /* 0x000fe2000ff1e0ff */
[----:B------:R-:W-:Y:S02]  /*31a0*/  IMAD R11, R13, c[0x0][0x1b8], RZ ;  /* 0x00006e000d0b7a24 */ /* 0x000fe400078e02ff */
[----:B------:R-:W-:Y:S01]  /*31b0*/  @!P3 IMAD R13, R9, c[0x0][0x19c], R6 ;  /* 0x00006700090dba24 */ /* 0x000fe200078e0206 */
[----:B------:R-:W-:Y:S01]  /*31c0*/  IADD3.X R5, R5, UR29, R7, P0, !PT ;  /* 0x0000001d05057c10 */ /* 0x000fe200087fe407 */
[----:B------:R-:W-:Y:S01]  /*31d0*/  @!P3 IMAD.MOV.U32 R7, RZ, RZ, R3 ;  /* 0x000000ffff07b224 */ /* 0x000fe200078e0003 */
[----:B------:R-:W-:Y:S01]  /*31e0*/  @!P3 MOV R6, R2 ;  /* 0x000000020006b202 */ /* 0x000fe20000000f00 */
[----:B------:R-:W-:-:S02]  /*31f0*/  IMAD R12, R8, c[0x0][0x1bc], R11 ;  /* 0x00006f00080c7a24 */ /* 0x000fc400078e020b */
[----:B------:R-:W-:-:S04]  /*3200*/  IMAD.WIDE.U32 R4, R8, c[0x0][0x1b8], R4 ;  /* 0x00006e0008047a25 */ /* 0x000fc800078e0004 */
[----:B------:R-:W-:-:S04]  /*3210*/  @!P3 IMAD.WIDE.U32 R6, R9, c[0x0][0x198], R6 ;  /* 0x000066000906ba25 */ /* 0x000fc800078e0006 */
[----:B------:R-:W-:Y:S02]  /*3220*/  @!P1 IMAD.MOV.U32 R8, RZ, RZ, R2 ;  /* 0x000000ffff089224 */ /* 0x000fe400078e0002 */
[----:B------:R-:W-:Y:S02]  /*3230*/  @!P1 IMAD R2, R14, c[0x0][0x198], RZ ;  /* 0x000066000e029a24 */ /* 0x000fe400078e02ff */
[----:B------:R-:W-:Y:S01]  /*3240*/  @!P1 IMAD.MOV.U32 R9, RZ, RZ, R3 ;  /* 0x000000ffff099224 */ /* 0x000fe200078e0003 */
[----:B------:R-:W-:Y:S01]  /*3250*/  IADD3 R3, R5, R12, RZ ;  /* 0x0000000c05037210 */ /* 0x000fe20007ffe0ff */
[----:B------:R-:W-:Y:S01]  /*3260*/  @!P3 IMAD.IADD R7, R7, 0x1, R13 ;  /* 0x000000010707b824 */ /* 0x000fe200078e020d */
[----:B------:R-:W-:Y:S01]  /*3270*/  @!P3 LEA R14, P0, R6, c[0x0][0x168], 0x1 ;  /* 0x00005a00060eba11 */ /* 0x000fe200078008ff */
[----:B------:R-:W-:Y:S02]  /*3280*/  @!P1 IMAD R12, R10, c[0x0][0x19c], R2 ;  /* 0x000067000a0c9a24 */ /* 0x000fe400078e0202 */
[----:B------:R-:W-:-:S02]  /*3290*/  @!P5 IMAD.MOV.U32 R2, RZ, RZ, R4 ;  /* 0x000000ffff02d224 */ /* 0x000fc400078e0004 */
[----:B------:R-:W-:Y:S01]  /*32a0*/  @!P1 IMAD.WIDE.U32 R8, R10, c[0x0][0x198], R8 ;  /* 0x000066000a089a25 */ /* 0x000fe200078e0008 */
[----:B------:R-:W-:-:S03]  /*32b0*/  @!P3 LEA.HI.X R15, R6, c[0x0][0x16c], R7, 0x1, P0 ;  /* 0x00005b00060fba11 */ /* 0x000fc600000f0c07 */
[----:B------:R-:W-:Y:S02]  /*32c0*/  @!P5 IMAD R11, R23, c[0x0][0x1a0], RZ ;  /* 0x00006800170bda24 */ /* 0x000fe400078e02ff */
[----:B------:R-:W-:-:S04]  /*32d0*/  @!P5 IMAD.WIDE.U32 R6, R0, c[0x0][0x1a0], R2 ;  /* 0x000068000006da25 */ /* 0x000fc800078e0002 */
[----:B------:R-:W-:Y:S01]  /*32e0*/  @!P1 IMAD.IADD R2, R9, 0x1, R12 ;  /* 0x0000000109029824 */ /* 0x000fe200078e020c */
[----:B------:R-:W-:Y:S01]  /*32f0*/  @!P1 LEA R12, P0, R8, c[0x0][0x168], 0x1 ;  /* 0x00005a00080c9a11 */ /* 0x000fe200078008ff */
[----:B------:R-:W-:-:S03]  /*3300*/  @!P5 IMAD R5, R0, c[0x0][0x1a4], R11 ;  /* 0x000069000005da24 */ /* 0x000fc600078e020b */
[----:B------:R-:W-:Y:S01]  /*3310*/  @!P1 LEA.HI.X R13, R8, c[0x0][0x16c], R2, 0x1, P0 ;  /* 0x00005b00080d9a11 */ /* 0x000fe200000f0c02 */
[----:B------:R-:W-:Y:S01]  /*3320*/  @!P5 IMAD.IADD R5, R7, 0x1, R5 ;  /* 0x000000010705d824 */ /* 0x000fe200078e0205 */
[----:B------:R-:W-:-:S04]  /*3330*/  @!P5 LEA R8, P0, R6, c[0x0][0x170], 0x1 ;  /* 0x00005c000608da11 */ /* 0x000fc800078008ff */
[----:B------:R-:W-:Y:S02]  /*3340*/  @!P5 LEA.HI.X R9, R6, c[0x0][0x174], R5, 0x1, P0 ;  /* 0x00005d000609da11 */ /* 0x000fe400000f0c05 */
[C---:B------:R-:W-:Y:S01]  /*3350*/  @!P4 IADD3 R2, P0, R0.reuse, 0x20, RZ ;  /* 0x000000200002c810 */ /* 0x040fe20007f1e0ff */
[----:B------:R-:W-:Y:S04]  /*3360*/  @P6 STS [R217+0x1000], RZ ;  /* 0x001000ffd9006388 */ /* 0x000fe80000000800 */
[----:B------:R-:W-:Y:S01]  /*3370*/  @!P4 IMAD.X R5, RZ, RZ, R23, P0 ;  /* 0x000000ffff05c224 */ /* 0x000fe200000e0617 */
[----:B------:R-:W-:Y:S01]  /*3380*/  @!P3 IADD3 R11, P0, R0, 0x40, RZ ;  /* 0x00000040000bb810 */ /* 0x000fe20007f1e0ff */
[----:B------:R-:W-:Y:S04]  /*3390*/  @P6 STS [R217+0x1004], RZ ;  /* 0x001004ffd9006388 */ /* 0x000fe80000000800 */
[----:B------:R-:W-:Y:S04]  /*33a0*/  @P6 STS [R217+0x1008], RZ ;  /* 0x001008ffd9006388 */ /* 0x000fe80000000800 */
[----:B------:R-:W-:Y:S04]  /*33b0*/  @P6 STS [R217+0x100c], RZ ;  /* 0x00100cffd9006388 */ /* 0x000fe80000000800 */
[----:B------:R-:W-:Y:S04]  /*33c0*/  @P6 STS [R217+0x3000], RZ ;  /* 0x003000ffd9006388 */ /* 0x000fe80000000800 */
[----:B------:R-:W-:Y:S04]  /*33d0*/  @P6 STS [R217+0x3004], RZ ;  /* 0x003004ffd9006388 */ /* 0x000fe80000000800 */
[----:B------:R-:W-:Y:S04]  /*33e0*/  @P6 STS [R217+0x3008], RZ ;  /* 0x003008ffd9006388 */ /* 0x000fe80000000800 */
[----:B------:R-:W-:Y:S01]  /*33f0*/  @P6 STS [R217+0x300c], RZ ;  /* 0x00300cffd9006388 */ /* 0x000fe20000000800 */
[----:B------:R-:W-:-:S03]  /*3400*/  @!P3 IADD3.X R10, RZ, R23, RZ, P0, !PT ;  /* 0x00000017ff0ab210 */ /* 0x000fc600007fe4ff */
[----:B------:R-:W-:Y:S01]  /*3410*/  @!PT LDS RZ, [RZ] ;  /* 0x00000000fffff984 */ /* 0x000fe20000000800 */
[----:B------:R-:W-:Y:S01]  /*3420*/  @!PT LDS RZ, [RZ] ;  /* 0x00000000fffff984 */ /* 0x000fe20000000800 */
[----:B------:R-:W-:Y:S01]  /*3430*/  @!PT LDS RZ, [RZ] ;  /* 0x00000000fffff984 */ /* 0x000fe20000000800 */
[----:B------:R1:W-:Y:S01]  /*3440*/  @!P6 LDGSTS.E.BYPASS.LTC128B.128 [R217+0x1000], [R20.64] ;  /* 0x0100000014d9efae */ /* 0x0003e2000b901d44 */
[----:B------:R-:W-:-:S03]  /*3450*/  @!P4 IMAD R5, R5, c[0x0][0x1a0], RZ ;  /* 0x000068000505ca24 */ /* 0x000fc600078e02ff */
[----:B------:R1:W-:Y:S01]  /*3460*/  @!P6 LDGSTS.E.BYPASS.LTC128B.128 [R217+0x3000], [R20.64+0x80] ;  /* 0x0300008014d9efae */ /* 0x0003e2000b901d44 */
[----:B------:R-:W-:-:S03]  /*3470*/  @!P1 IADD3 R0, P0, R0, 0x60, RZ ;  /* 0x0000006000009810 */ /* 0x000fc60007f1e0ff */
[----:B------:R-:W-:Y:S04]  /*3480*/  @P5 STS.128 [R22+0xc000], RZ ;  /* 0x00c000ff16005388 */ /* 0x000fe80000000c00 */
[----:B------:R-:W-:Y:S01]  /*3490*/  @P5 STS.128 [R22+0x10000], RZ ;  /* 0x010000ff16005388 */ /* 0x000fe20000000c00 */
[----:B------:R-:W-:-:S03]  /*34a0*/  @!P4 IMAD.MOV.U32 R6, RZ, RZ, R4 ;  /* 0x000000ffff06c224 */ /* 0x000fc600078e0004 */
[----:B------:R-:W-:Y:S01]  /*34b0*/  @!PT LDS RZ, [RZ] ;  /* 0x00000000fffff984 */ /* 0x000fe20000000800 */
[----:B------:R-:W-:Y:S01]  /*34c0*/  @!PT LDS RZ, [RZ] ;  /* 0x00000000fffff984 */ /* 0x000fe20000000800 */
[----:B------:R-:W-:Y:S01]  /*34d0*/  @!PT LDS RZ, [RZ] ;  /* 0x00000000fffff984 */ /* 0x000fe20000000800 */
[----:B------:R1:W-:Y:S01]  /*34e0*/  @!P5 LDGSTS.E.BYPASS.LTC128B.128 [R22+0xc000], [R18.64] ;  /* 0x0c0000001216dfae */ /* 0x0003e2000b901d44 */
[----:B------:R-:W-:-:S03]  /*34f0*/  @!P4 IMAD.MOV.U32 R7, RZ, RZ, R3 ;  /* 0x000000ffff07c224 */ /* 0x000fc600078e0003 */
[----:B------:R1:W-:Y:S01]  /*3500*/  @!P5 LDGSTS.E.BYPASS.LTC128B.128 [R22+0x10000], [R18.64+0x80] ;  /* 0x100000801216dfae */ /* 0x0003e2000b901d44 */
[----:B------:R-:W-:-:S03]  /*3510*/  @!P4 IMAD R25, R2, c[0x0][0x1a4], R5 ;  /* 0x000069000219ca24 */ /* 0x000fc600078e0205 */
[----:B------:R-:W-:Y:S01]  /*3520*/  @P4 STS.128 [R22+0xd000], RZ ;  /* 0x00d000ff16004388 */ /* 0x000fe20000000c00 */
[----:B------:R-:W-:-:S03]  /*3530*/  @!P3 IMAD R10, R10, c[0x0][0x1a0], RZ ;  /* 0x000068000a0aba24 */ /* 0x000fc600078e02ff */
[----:B------:R-:W-:Y:S01]  /*3540*/  @P4 STS.128 [R22+0x11000], RZ ;  /* 0x011000ff16004388 */ /* 0x000fe20000000c00 */
[----:B------:R-:W-:-:S03]  /*3550*/  @!P3 IMAD.MOV.U32 R5, RZ, RZ, R3 ;  /* 0x000000ffff05b224 */ /* 0x000fc600078e0003 */
[----:B------:R-:W-:Y:S01]  /*3560*/  @!PT LDS RZ, [RZ] ;  /* 0x00000000fffff984 */ /* 0x000fe20000000800 */
[----:B------:R-:W-:Y:S01]  /*3570*/  @!PT LDS RZ, [RZ] ;  /* 0x00000000fffff984 */ /* 0x000fe20000000800 */
[----:B------:R-:W-:Y:S01]  /*3580*/  @!PT LDS RZ, [RZ] ;  /* 0x00000000fffff984 */ /* 0x000fe20000000800 */
[----:B------:R1:W-:Y:S01]  /*3590*/  @!P4 LDGSTS.E.BYPASS.LTC128B.128 [R22+0xd000], [R16.64] ;  /* 0x0d0000001016cfae */ /* 0x0003e2000b901d44 */
[----:B------:R-:W-:-:S03]  /*35a0*/  @!P1 IMAD.X R23, RZ, RZ, R23, P0 ;  /* 0x000000ffff179224 */ /* 0x000fc600000e0617 */
[----:B------:R1:W-:Y:S01]  /*35b0*/  @!P4 LDGSTS.E.BYPASS.LTC128B.128 [R22+0x11000], [R16.64+0x80] ;  /* 0x110000801016cfae */ /* 0x0003e2000b901d44 */
[----:B------:R-:W-:-:S03]  /*35c0*/  @!P4 IMAD.WIDE.U32 R6, R2, c[0x0][0x1a0], R6 ;  /* 0x000068000206ca25 */ /* 0x000fc600078e0006 */
[----:B------:R-:W-:Y:S01]  /*35d0*/  @P3 STS.128 [R22+0xe000], RZ ;  /* 0x00e000ff16003388 */ /* 0x000fe20000000c00 */
[----:B------:R-:W-:-:S03]  /*35e0*/  @!P1 MOV R2, R4 ;  /* 0x0000000400029202 */ /* 0x000fc60000000f00 */
[----:B------:R-:W-:Y:S01]  /*35f0*/  @P3 STS.128 [R22+0x12000], RZ ;  /* 0x012000ff16003388 */ /* 0x000fe20000000c00 */
[----:B------:R-:W-:-:S03]  /*3600*/  @!P3 IMAD R24, R11, c[0x0][0x1a4], R10 ;  /* 0x000069000b18ba24 */ /* 0x000fc600078e020a */
[----:B------:R-:W-:Y:S01]  /*3610*/  @!PT LDS RZ, [RZ] ;  /* 0x00000000fffff984 */ /* 0x000fe20000000800 */
[----:B------:R-:W-:Y:S01]  /*3620*/  @!PT LDS RZ, [RZ] ;  /* 0x00000000fffff984 */ /* 0x000fe20000000800 */
[----:B------:R-:W-:Y:S01]  /*3630*/  @!PT LDS RZ, [RZ] ;  /* 0x00000000fffff984 */ /* 0x000fe20000000800 */
[----:B------:R1:W-:Y:S01]  /*3640*/  @!P3 LDGSTS.E.BYPASS.LTC128B.128 [R22+0xe000], [R14.64] ;  /* 0x0e0000000e16bfae */ /* 0x0003e2000b901d44 */
[----:B------:R-:W-:-:S03]  /*3650*/  @!P3 IMAD.WIDE.U32 R4, R11, c[0x0][0x1a0], R4 ;  /* 0x000068000b04ba25 */ /* 0x000fc600078e0004 */
[----:B------:R1:W-:Y:S01]  /*3660*/  @!P3 LDGSTS.E.BYPASS.LTC128B.128 [R22+0x12000], [R14.64+0x80] ;  /* 0x120000800e16bfae */ /* 0x0003e2000b901d44 */
[----:B------:R-:W-:-:S03]  /*3670*/  @!P1 IMAD R23, R23, c[0x0][0x1a0], RZ ;  /* 0x0000680017179a24 */ /* 0x000fc600078e02ff */
[----:B------:R-:W-:Y:S04]  /*3680*/  @P1 STS.128 [R22+0xf000], RZ ;  /* 0x00f000ff16001388 */ /* 0x000fe80000000c00 */
[----:B------:R-:W-:Y:S01]  /*3690*/  @P1 STS.128 [R22+0x13000], RZ ;  /* 0x013000ff16001388 */ /* 0x000fe20000000c00 */
[----:B------:R-:W-:-:S03]  /*36a0*/  @!P4 IMAD.IADD R7, R7, 0x1, R25 ;  /* 0x000000010707c824 */ /* 0x000fc600078e0219 */
[----:B------:R-:W-:Y:S01]  /*36b0*/  @!PT LDS RZ, [RZ] ;  /* 0x00000000fffff984 */ /* 0x000fe20000000800 */
[----:B------:R-:W-:Y:S01]  /*36c0*/  @!PT LDS RZ, [RZ] ;  /* 0x00000000fffff984 */ /* 0x000fe20000000800 */
[----:B------:R-:W-:Y:S01]  /*36d0*/  @!PT LDS RZ, [RZ] ;  /* 0x00000000fffff984 */ /* 0x000fe20000000800 */
[----:B------:R1:W-:Y:S01]  /*36e0*/  @!P1 LDGSTS.E.BYPASS.LTC128B.128 [R22+0xf000], [R12.64] ;  /* 0x0f0000000c169fae */ /* 0x0003e2000b901d44 */
[----:B------:R-:W-:-:S03]  /*36f0*/  @!P4 LEA R10, P0, R6, c[0x0][0x170], 0x1 ;  /* 0x00005c00060aca11 */ /* 0x000fc600078008ff */
[----:B------:R1:W-:Y:S01]  /*3700*/  @!P1 LDGSTS.E.BYPASS.LTC128B.128 [R22+0x13000], [R12.64+0x80] ;  /* 0x130000800c169fae */ /* 0x0003e2000b901d44 */
[----:B------:R-:W-:-:S03]  /*3710*/  @!P3 IMAD.IADD R5, R5, 0x1, R24 ;  /* 0x000000010505b824 */ /* 0x000fc600078e0218 */
[----:B------:R-:W-:Y:S01]  /*3720*/  @P5 STS.128 [R22+0x14000], RZ ;  /* 0x014000ff16005388 */ /* 0x000fe20000000c00 */
[----:B------:R-:W-:-:S03]  /*3730*/  @!P1 IMAD R23, R0, c[0x0][0x1a4], R23 ;  /* 0x0000690000179a24 */ /* 0x000fc600078e0217 */
[----:B------:R-:W-:Y:S01]  /*3740*/  @P5 STS.128 [R22+0x18000], RZ ;  /* 0x018000ff16005388 */ /* 0x000fe20000000c00 */
[----:B------:R-:W-:-:S03]  /*3750*/  @!P1 IMAD.WIDE.U32 R2, R0, c[0x0][0x1a0], R2 ;  /* 0x0000680000029a25 */ /* 0x000fc600078e0002 */
[----:B------:R-:W-:Y:S01]  /*3760*/  @!PT LDS RZ, [RZ] ;  /* 0x00000000fffff984 */ /* 0x000fe20000000800 */
[----:B------:R-:W-:Y:S01]  /*3770*/  @!PT LDS RZ, [RZ] ;  /* 0x00000000fffff984 */ /* 0x000fe20000000800 */
[----:B------:R-:W-:Y:S01]  /*3780*/  @!PT LDS RZ, [RZ] ;  /* 0x00000000fffff984 */ /* 0x000fe20000000800 */
[----:B------:R2:W-:Y:S01]  /*3790*/  @!P5 LDGSTS.E.BYPASS.LTC128B.128 [R22+0x14000], [R8.64] ;  /* 0x140000000816dfae */ /* 0x0005e2000b901d44 */
[----:B---3--:R-:W-:-:S03]  /*37a0*/  IADD3 R0, R28, 0x20, RZ ;  /* 0x000000201c007810 */ /* 0x008fc60007ffe0ff */
[----:B------:R2:W-:Y:S01]  /*37b0*/  @!P5 LDGSTS.E.BYPASS.LTC128B.128 [R22+0x18000], [R8.64+0x80] ;  /* 0x180000800816dfae */ /* 0x0005e2000b901d44 */
[----:B------:R-:W-:Y:S01]  /*37c0*/  @!P4 LEA.HI.X R11, R6, c[0x0][0x174], R7, 0x1, P0 ;  /* 0x00005d00060bca11 */ /* 0x000fe200000f0c07 */
[----:B------:R-:W-:Y:S01]  /*37d0*/  @!P1 IMAD.IADD R3, R3, 0x1, R23 ;  /* 0x0000000103039824 */ /* 0x000fe200078e0217 */
[----:B------:R-:W-:Y:S02]  /*37e0*/  IADD3 R7, R28, 0x8, RZ ;  /* 0x000000081c077810 */ /* 0x000fe40007ffe0ff */
[C---:B------:R-:W-:Y:S02]  /*37f0*/  @!P1 LEA R6, P0, R2.reuse, c[0x0][0x170], 0x1 ;  /* 0x00005c0002069a11 */ /* 0x040fe400078008ff */
[----:B------:R-:W-:Y:S02]  /*3800*/  ISETP.GE.AND P6, PT, R7, UR7, PT ;  /* 0x0000000707007c0c */ /* 0x000fe4000bfc6270 */
[----:B------:R-:W-:Y:S01]  /*3810*/  @!P1 LEA.HI.X R7, R2, c[0x0][0x174], R3, 0x1, P0 ;  /* 0x00005d0002079a11 */ /* 0x000fe200000f0c03 */
[----:B------:R-:W-:Y:S01]  /*3820*/  @P4 STS.128 [R22+0x15000], RZ ;  /* 0x015000ff16004388 */ /* 0x000fe20000000c00 */
[----:B--2---:R-:W-:-:S04]  /*3830*/  @!P3 LEA R8, P5, R4, c[0x0][0x170], 0x1 ;  /* 0x00005c000408ba11 */ /* 0x004fc800078a08ff */
[----:B------:R-:W-:Y:S02]  /*3840*/  @!P3 LEA.HI.X R9, R4, c[0x0][0x174], R5, 0x1, P5 ;  /* 0x00005d000409ba11 */ /* 0x000fe400028f0c05 */
[----:B------:R-:W-:Y:S02]  /*3850*/  ISETP.GE.AND P5, PT, R0, UR7, PT ;  /* 0x0000000700007c0c */ /* 0x000fe4000bfa6270 */
[----:B------:R-:W-:-:S04]  /*3860*/  IADD3 R0, R28, 0x28, RZ ;  /* 0x000000281c007810 */ /* 0x000fc80007ffe0ff */
[----:B------:R-:W-:Y:S01]  /*3870*/  ISETP.GE.AND P0, PT, R0, UR7, PT ;  /* 0x0000000700007c0c */ /* 0x000fe2000bf06270 */
[----:B------:R-:W-:Y:S04]  /*3880*/  @P4 STS.128 [R22+0x19000], RZ ;  /* 0x019000ff16004388 */ /* 0x000fe80000000c00 */
[----:B------:R-:W-:Y:S01]  /*3890*/  @!PT LDS RZ, [RZ] ;  /* 0x00000000fffff984 */ /* 0x000fe20000000800 */
[----:B------:R-:W-:Y:S01]  /*38a0*/  @!PT LDS RZ, [RZ] ;  /* 0x00000000fffff984 */ /* 0x000fe20000000800 */
[----:B------:R-:W-:Y:S01]  /*38b0*/  @!PT LDS RZ, [RZ] ;  /* 0x00000000fffff984 */ /* 0x000fe20000000800 */
[----:B------:R1:W-:Y:S04]  /*38c0*/  @!P4 LDGSTS.E.BYPASS.LTC128B.128 [R22+0x15000], [R10.64] ;  /* 0x150000000a16cfae */ /* 0x0003e8000b901d44 */
[----:B------:R1:W-:Y:S04]  /*38d0*/  @!P4 LDGSTS.E.BYPASS.LTC128B.128 [R22+0x19000], [R10.64+0x80] ;  /* 0x190000800a16cfae */ /* 0x0003e8000b901d44 */
[----:B------:R-:W-:Y:S04]  /*38e0*/  @P3 STS.128 [R22+0x16000], RZ ;  /* 0x016000ff16003388 */ /* 0x000fe80000000c00 */
[----:B------:R-:W-:Y:S04]  /*38f0*/  @P3 STS.128 [R22+0x1a000], RZ ;  /* 0x01a000ff16003388 */ /* 0x000fe80000000c00 */
[----:B------:R-:W-:Y:S01]  /*3900*/  @!PT LDS RZ, [RZ] ;  /* 0x00000000fffff984 */ /* 0x000fe20000000800 */
[----:B------:R-:W-:Y:S01]  /*3910*/  @!PT LDS RZ, [RZ] ;  /* 0x00000000fffff984 */ /* 0x000fe20000000800 */
[----:B------:R-:W-:Y:S01]  /*3920*/  @!PT LDS RZ, [RZ] ;  /* 0x00000000fffff984 */ /* 0x000fe20000000800 */
[----:B------:R1:W-:Y:S04]  /*3930*/  @!P3 LDGSTS.E.BYPASS.LTC128B.128 [R22+0x16000], [R8.64] ;  /* 0x160000000816bfae */ /* 0x0003e8000b901d44 */
[----:B------:R1:W-:Y:S01]  /*3940*/  @!P3 LDGSTS.E.BYPASS.LTC128B.128 [R22+0x1a000], [R8.64+0x80] ;  /* 0x1a0000800816bfae */ /* 0x0003e2000b901d44 */
[----:B------:R-:W-:-:S03]  /*3950*/  SHF.R.S32.HI R3, RZ, 0x1f, R0 ;  /* 0x0000001fff037819 */ /* 0x000fc60000011400 */
[----:B------:R-:W-:Y:S04]  /*3960*/  @P1 STS.128 [R22+0x17000], RZ ;  /* 0x017000ff16001388 */ /* 0x000fe80000000c00 */
[----:B------:R-:W-:Y:S04]  /*3970*/  @P1 STS.128 [R22+0x1b000], RZ ;  /* 0x01b000ff16001388 */ /* 0x000fe80000000c00 */
[----:B------:R-:W-:Y:S01]  /*3980*/  @!PT LDS RZ, [RZ] ;  /* 0x00000000fffff984 */ /* 0x000fe20000000800 */
[----:B------:R-:W-:Y:S01]  /*3990*/  @!PT LDS RZ, [RZ] ;  /* 0x00000000fffff984 */ /* 0x000fe20000000800 */
[----:B------:R-:W-:Y:S01]  /*39a0*/  @!PT LDS RZ, [RZ] ;  /* 0x00000000fffff984 */ /* 0x000fe20000000800 */
[----:B------:R2:W-:Y:S01]  /*39b0*/  @!P1 LDGSTS.E.BYPASS.LTC128B.128 [R22+0x17000], [R6.64] ;  /* 0x1700000006169fae */ /* 0x0005e2000b901d44 */
[----:B------:R-:W-:-:S03]  /*39c0*/  IMAD.SHL.U32 R2, R28, 0x4, RZ ;  /* 0x000000041c027824 */ /* 0x000fc600078e00ff */
[----:B------:R2:W-:Y:S01]  /*39d0*/  @!P1 LDGSTS.E.BYPASS.LTC128B.128 [R22+0x1b000], [R6.64+0x80] ;  /* 0x1b00008006169fae */ /* 0x0005e2000b901d44 */
[----:B------:R-:W-:Y:S02]  /*39e0*/  @!P0 LEA R4, P1, R0, UR10, 0x2 ;  /* 0x0000000a00048c11 */ /* 0x000fe4000f8210ff */
[----:B------:R-:W-:Y:S01]  /*39f0*/  ISETP.GE.AND P4, PT, R28, UR7, PT ;  /* 0x000000071c007c0c */ /* 0x000fe2000bf86270 */
[----:B------:R-:W0:Y:S01]  /*3a00*/  LDGDEPBAR ;  /* 0x00000000000079af */ /* 0x000e220000000000 */
[----:B------:R-:W-:Y:S02]  /*3a10*/  @!P0 LEA.HI.X R5, R0, UR9, R3, 0x2, P1 ;  /* 0x0000000900058c11 */ /* 0x000fe400088f1403 */
[----:B------:R-:W-:Y:S02]  /*3a20*/  LEA.HI R0, R27, R26, RZ, 0x4 ;  /* 0x0000001a1b007211 */ /* 0x000fe400078f20ff */
[----:B------:R-:W-:Y:S01]  /*3a30*/  IADD3 R2, P3, R2, UR10, RZ ;  /* 0x0000000a02027c10 */ /* 0x000fe2000ff7e0ff */
[----:B------:R3:W5:Y:S01]  /*3a40*/  @!P0 LDG.E R241, [R4.64] ;  /* 0x0000000404f18981 */ /* 0x000762000c1e1900 */
[----:B------:R-:W-:-:S04]  /*3a50*/  LOP3.LUT R0, R0, 0xfffffff0, RZ, 0xc0, !PT ;  /* 0xfffffff000007812 */ /* 0x000fc800078ec0ff */
[----:B------:R-:W-:Y:S02]  /*3a60*/  IADD3 R0, -R0, R26, RZ ;  /* 0x0000001a00007210 */ /* 0x000fe40007ffe1ff */
[----:B--2---:R-:W-:-:S04]  /*3a70*/  SHF.R.S32.HI R7, RZ, 0x1f, R28 ;  /* 0x0000001fff077819 */ /* 0x004fc8000001141c */
[----:B------:R-:W-:-:S04]  /*3a80*/  SHF.L.U64.HI R6, R28, 0x2, R7 ;  /* 0x000000021c067819 */ /* 0x000fc80000010207 */
[----:B------:R-:W-:-:S05]  /*3a90*/  IADD3.X R3, R6, UR9, RZ, P3, !PT ;  /* 0x0000000906037c10 */ /* 0x000fca0009ffe4ff */
[----:B------:R2:W5:Y:S04]  /*3aa0*/  @!P4 LDG.E R242, [R2.64] ;  /* 0x0000000402f2c981 */ /* 0x000568000c1e1900 */
[----:B------:R2:W5:Y:S04]  /*3ab0*/  @!P6 LDG.E R243, [R2.64+0x20] ;  /* 0x0000200402f3e981 */ /* 0x000568000c1e1900 */
[----:B------:R2:W5:Y:S01]  /*3ac0*/  @!P5 LDG.E R240, [R2.64+0x80] ;  /* 0x0000800402f0d981 */ /* 0x000562000c1e1900 */
[----:B---3--:R-:W-:Y:S02]  /*3ad0*/  IADD3 R4, R28, 0x1, RZ ;  /* 0x000000011c047810 */ /* 0x008fe40007ffe0ff */
[----:B--2---:R-:W-:-:S04]  /*3ae0*/  SHF.R.S32.HI R2, RZ, 0x1f, R0 ;  /* 0x0000001fff027819 */ /* 0x004fc80000011400 */
[----:B------:R-:W-:Y:S01]  /*3af0*/  LEA.HI R2, R2, R0, RZ, 0x3 ;  /* 0x0000000002027211 */ /* 0x000fe200078f18ff */
[----:B------:R-:W-:-:S03]  /*3b00*/  IMAD.U32 R3, RZ, RZ, UR26 ;  /* 0x0000001aff037e24 */ /* 0x000fc6000f8e00ff */
[----:B------:R-:W-:-:S05]  /*3b10*/  LOP3.LUT R2, R2, 0xfffffff8, RZ, 0xc0, !PT ;  /* 0xfffffff802027812 */ /* 0x000fca00078ec0ff */
[----:B------:R-:W-:Y:S01]  /*3b20*/  IMAD.IADD R0, R0, 0x1, -R2 ;  /* 0x0000000100007824 */ /* 0x000fe200078e0a02 */
[----:B------:R-:W-:-:S04]  /*3b30*/  IADD3 R2, R4, UR14, -R3 ;  /* 0x0000000e04027c10 */ /* 0x000fc8000fffe803 */
[C---:B------:R-:W-:Y:S02]  /*3b40*/  LOP3.LUT P0, RZ, R0.reuse, 0x2, RZ, 0xc0, !PT ;  /* 0x0000000200ff7812 */ /* 0x040fe4000780c0ff */
[----:B------:R-:W-:Y:S02]  /*3b50*/  LOP3.LUT P1, RZ, R0, 0x4, RZ, 0xc0, !PT ;  /* 0x0000000400ff7812 */ /* 0x000fe4000782c0ff */
[----:B------:R-:W-:Y:S01]  /*3b60*/  IADD3 R0, R214, 0x2000, RZ ;  /* 0x00002000d6007810 */ /* 0x000fe20007ffe0ff */
[----:B------:R2:W-:Y:S03]  /*3b70*/  STL [R1+0xc], R2 ;  /* 0x00000c0201007387 */ /* 0x0005e60000100800 */
[----:B------:R-:W-:-:S05]  /*3b80*/  SEL R0, R0, R214, !P2 ;  /* 0x000000d600007207 */ /* 0x000fca0005000000 */
[----:B------:R-:W-:Y:S02]  /*3b90*/  IMAD.SHL.U32 R206, R0, 0x2, RZ ;  /* 0x0000000200ce7824 */ /* 0x000fe400078e00ff */
[----:B------:R-:W-:Y:S01]  /*3ba0*/  IMAD.MOV.U32 R0, RZ, RZ, c[0x0][0x22c] ;  /* 0x00008b00ff007624 */ /* 0x000fe200078e00ff */
[----:B------:R-:W-:-:S03]  /*3bb0*/  SHF.L.U32 R3, R28, 0x2, RZ ;  /* 0x000000021c037819 */ /* 0x000fc600000006ff */
[----:B------:R-:W-:Y:S01]  /*3bc0*/  IMAD R0, R0, c[0x0][0x1c0], RZ ;  /* 0x0000700000007a24 */ /* 0x000fe200078e02ff */
[----:B--2---:R-:W-:-:S04]  /*3bd0*/  IADD3 R2, R216, 0x2000, RZ ;  /* 0x00002000d8027810 */ /* 0x004fc80007ffe0ff */
[----:B------:R-:W-:-:S04]  /*3be0*/  SEL R2, R2, R216, !P2 ;  /* 0x000000d802027207 */ /* 0x000fc80005000000 */
[----:B------:R-:W-:Y:S02]  /*3bf0*/  SHF.L.U32 R209, R2, 0x1, RZ ;  /* 0x0000000102d17819 */ /* 0x000fe400000006ff */
[----:B------:R-:W-:-:S05]  /*3c00*/  SHF.L.U64.HI R2, R28, 0x2, R7 ;  /* 0x000000021c027819 */ /* 0x000fca0000010207 */
[----:B------:R2:W-:Y:S01]  /*3c10*/  STL [R1+0x8], R2 ;  /* 0x0000080201007387 */ /* 0x0005e20000100800 */
[----:B------:R-:W-:-:S03]  /*3c20*/  IMAD.SHL.U32 R228, R0, 0x8, RZ ;  /* 0x0000000800e47824 */ /* 0x000fc600078e00ff */
[----:B------:R3:W-:Y:S01]  /*3c30*/  STL [R1+0x4], R3 ;  /* 0x0000040301007387 */ /* 0x0007e20000100800 */
[----:B--2---:R-:W-:-:S05]  /*3c40*/  IMAD.SHL.U32 R2, R0, 0x10, RZ ;  /* 0x0000001000027824 */ /* 0x004fca00078e00ff */
[C---:B------:R-:W-:Y:S02]  /*3c50*/  IADD3 R4, R2.reuse, 0x20, RZ ;  /* 0x0000002002047810 */ /* 0x040fe40007ffe0ff */
[C---:B---3--:R-:W-:Y:S02]  /*3c60*/  IADD3 R3, R2.reuse, 0x40, RZ ;  /* 0x0000004002037810 */ /* 0x048fe40007ffe0ff */
[----:B------:R-:W-:Y:S02]  /*3c70*/  IADD3 R2, R2, 0x60, RZ ;  /* 0x0000006002027810 */ /* 0x000fe40007ffe0ff */
[C---:B------:R-:W-:Y:S01]  /*3c80*/  IADD3 R4, R228.reuse, R4, RZ ;  /* 0x00000004e4047210 */ /* 0x040fe20007ffe0ff */
[C---:B------:R-:W-:Y:S02]  /*3c90*/  IMAD.IADD R3, R228.reuse, 0x1, R3 ;  /* 0x00000001e4037824 */ /* 0x040fe400078e0203 */
[C---:B------:R-:W-:Y:S02]  /*3ca0*/  IMAD.IADD R2, R228.reuse, 0x1, R2 ;  /* 0x00000001e4027824 */ /* 0x040fe400078e0202 */
[C---:B------:R-:W-:Y:S01]  /*3cb0*/  IMAD.IADD R4, R228.reuse, 0x1, R4 ;  /* 0x00000001e4047824 */ /* 0x040fe200078e0204 */
[C---:B------:R-:W-:Y:S01]  /*3cc0*/  IADD3 R3, R228.reuse, R3, RZ ;  /* 0x00000003e4037210 */ /* 0x040fe20007ffe0ff */
[----:B------:R-:W-:-:S02]  /*3cd0*/  IMAD.IADD R2, R228, 0x1, R2 ;  /* 0x00000001e4027824 */ /* 0x000fc400078e0202 */
[C---:B------:R-:W-:Y:S02]  /*3ce0*/  IMAD.IADD R249, R228.reuse, 0x1, R4 ;  /* 0x00000001e4f97824 */ /* 0x040fe400078e0204 */
[C---:B------:R-:W-:Y:S01]  /*3cf0*/  IMAD.IADD R247, R228.reuse, 0x1, R3 ;  /* 0x00000001e4f77824 */ /* 0x040fe200078e0203 */
[C---:B------:R-:W-:Y:S01]  /*3d00*/  IADD3 R245, R228.reuse, R2, RZ ;  /* 0x00000002e4f57210 */ /* 0x040fe20007ffe0ff */
[C---:B------:R-:W-:Y:S01]  /*3d10*/  IMAD.IADD R248, R228.reuse, 0x1, R249 ;  /* 0x00000001e4f87824 */ /* 0x040fe200078e02f9 */
[----:B------:R-:W-:Y:S01]  /*3d20*/  SEL R215, R215, 0xffffffe0, !P0 ;  /* 0xffffffe0d7d77807 */ /* 0x000fe20004000000 */
[C---:B------:R-:W-:Y:S02]  /*3d30*/  IMAD.IADD R246, R228.reuse, 0x1, R247 ;  /* 0x00000001e4f67824 */ /* 0x040fe400078e02f7 */
[----:B------:R-:W-:Y:S01]  /*3d40*/  IMAD.IADD R244, R228, 0x1, R245 ;  /* 0x00000001e4f47824 */ /* 0x000fe200078e02f5 */
        /* <DEDUP_REMOVED lines=44> */
[----:B------:R-:W-:Y:S01]  /*4010*/  IMAD.IADD R208, R215, 0x1, R207 ;  /* 0x00000001d7d07824 */ /* 0x000fe200078e02cf */
[C---:B------:R-:W-:Y:S01]  /*4020*/  IADD3 R252, R228.reuse, R248, RZ ;  /* 0x000000f8e4fc7210 */ /* 0x040fe20007ffe0ff */
[----:B------:R-:W-:-:S02]  /*4030*/  IMAD.IADD R251, R228, 0x1, R246 ;  /* 0x00000001e4fb7824 */ /* 0x000fc400078e02f6 */
[----:B------:R-:W-:Y:S01]  /*4040*/  IMAD.IADD R250, R228, 0x1, R244 ;  /* 0x00000001e4fa7824 */ /* 0x000fe200078e02f4 */
[----:B-1----:R-:W-:Y:S02]  /*4050*/  UIADD3 UR15, UR15, -UR14, URZ ;  /* 0x8000000e0f0f7290 */ /* 0x002fe4000fffe03f */
.L_x_244:
        /* <DEDUP_REMOVED lines=12> */
[----:B------:R-:W-:Y:S06]  /*4120*/  UISETP.LT.AND UP0, UPT, UR8, UR14, UP0 ;  /* 0x0000000e0800728c */ /* 0x000fec0008701270 */
        /* <DEDUP_REMOVED lines=56> */
[----:B---3--:R-:W-:Y:S04]  /*44b0*/  @!P0 IMAD R0, R0, 0x80, R229 ;  /* 0x0000008000008824 */ /* 0x008fe800078e02e5 */
        /* <DEDUP_REMOVED lines=24> */
[-C--:B------:R-:W-:Y:S07]  /*4640*/  HMMA.16816.F32 R28, R184, R198.reuse, R28 ;  /* 0x000000c6b81c723c */ /* 0x080fee000000181c */
[----:B------:R-:W-:Y:S01]  /*4650*/  MOV R184, 0x40 ;  /* 0x0000004000b87802 */ /* 0x000fe20000000f00 */
[----:B------:R-:W-:Y:S01]  /*4660*/  HMMA.16816.F32 R32, R164, R198, R32 ;  /* 0x000000c6a420723c */ /* 0x000fe20000001820 */
[----:B------:R1:W4:Y:S03]  /*4670*/  LDSM.16.M88.4 R164, [R2+0x3000] ;  /* 0x0030000002a4783b */ /* 0x0003260000000200 */
[----:B------:R-:W-:Y:S04]  /*4680*/  SEL R196, R184, 0xffffffc0, !P1 ;  /* 0xffffffc0b8c47807 */ /* 0x000fe80004800000 */
[-C--:B--2---:R-:W-:Y:S05]  /*4690*/  HMMA.16816.F32 R4, R172, R180.reuse, R4 ;  /* 0x000000b4ac04723c */ /* 0x084fea0000001804 */
[----:B------:R-:W-:Y:S03]  /*46a0*/  IMAD.IADD R184, R196, 0x1, R207 ;  /* 0x00000001c4b87824 */ /* 0x000fe600078e02cf */
[C---:B---3--:R-:W-:Y:S07]  /*46b0*/  HMMA.16816.F32 R8, R188.reuse, R180, R8 ;  /* 0x000000b4bc08723c */ /* 0x048fee0000001808 */
[----:B------:R-:W-:Y:S01]  /*46c0*/  @!P0 IADD3 R181, R0, 0x1, RZ ;  /* 0x0000000100b58810 */ /* 0x000fe20007ffe0ff */
[-C--:B------:R-:W-:Y:S04]  /*46d0*/  HMMA.16816.F32 R12, R188, R182.reuse, R12 ;  /* 0x000000b6bc0c723c */ /* 0x080fe8000000180c */
[----:B-1----:R-:W-:Y:S04]  /*46e0*/  @!P0 IADD3 R2, R230, UR7, RZ ;  /* 0x00000007e6028c10 */ /* 0x002fe8000fffe0ff */
[C---:B------:R-:W-:Y:S04]  /*46f0*/  HMMA.16816.F32 R16, R172.reuse, R182, R16 ;  /* 0x000000b6ac10723c */ /* 0x040fe80000001810 */
        /* <DEDUP_REMOVED lines=147> */
[-C--:B------:R-:W-:Y:S02]  /*5030*/  @!P0 ISETP.GE.AND P2, PT, R4, R174.reuse, PT ;  /* 0x000000ae0400820c */ /* 0x080fe40003f46270 */
        /* <DEDUP_REMOVED lines=97> */
[----:B---3--:R-:W-:Y:S02]  /*5650*/  IADD3.X R179, R0, UR11, RZ, P0, !PT ;  /* 0x0000000b00b37c10 */ /* 0x008fe400087fe4ff */
[----:B------:R-:W-:Y:S03]  /*5660*/  PLOP3.LUT P0, PT, PT, PT, UP3, 0x80, 0x0 ;  /* 0x000000000000781c */ /* 0x000fe60003f0f038 */
[----:B------:R-:W2:Y:S04]  /*5670*/  LDG.E R177, [R178.64] ;  /* 0x00000004b2b17981 */ /* 0x000ea8000c1e1900 */
        /* <DEDUP_REMOVED lines=52> */
[----:B------:R-:W-:Y:S02]  /*59c0*/  FADD.FTZ R5, -R177, R5 ;  /* 0x00000005b1057221 */ /* 0x000fe40000010100 */
        /* <DEDUP_REMOVED lines=66> */
[----:B------:R-:W-:Y:S01]  /*5df0*/  MOV R186, R227 ;  /* 0x000000e300ba7202 */ /* 0x000fe20000000f00 */
[----:B------:R-:W-:Y:S01]  /*5e00*/  IMAD.MOV.U32 R187, RZ, RZ, R226 ;  /* 0x000000ffffbb7224 */ /* 0x000fe200078e00e2 */
        /* <DEDUP_REMOVED lines=23> */
.L_x_242:
[----:B------:R-:W-:Y:S01]  /*5f80*/  F2FP.PACK_AB R12, R178, R179 ;  /* 0x000000b3b20c723e */ /* 0x000fe200000000ff */
[----:B------:R2:W5:Y:S01]  /*5f90*/  LDL R185, [R1] ;  /* 0x0000000001b97983 */ /* 0x0005620000100800 */
        /* <DEDUP_REMOVED lines=34> */
[----:B---3--:R-:W-:Y:S04]  /*61c0*/  IADD3 R16, R0, 0x8000, RZ ;  /* 0x0000800000107810 */ /* 0x008fe80007ffe0ff */
[----:B------:R-:W-:Y:S01]  /*61d0*/  @P1 IADD3 R2, R16, -0x40, RZ ;  /* 0xffffffc010021810 */ /* 0x000fe20007ffe0ff */
[----:B------:R-:W-:Y:S05]  /*61e0*/  LDSM.16.MT88.4 R4, [R205+0x20000] ;  /* 0x02000000cd04783b */ /* 0x000fea0000004200 */
[----:B------:R-:W1:Y:S05]  /*61f0*/  LDSM.16.MT88.4 R8, [R0+0x8000] ;  /* 0x008000000008783b */ /* 0x000e6a0000004200 */
[----:B------:R-:W3:Y:S05]  /*6200*/  LDSM.16.MT88.4 R12, [R205+0x22000] ;  /* 0x02200000cd0c783b */ /* 0x000eea0000004200 */
[----:B------:R-:W4:Y:S05]  /*6210*/  LDSM.16.MT88.4 R16, [R2] ;  /* 0x000000000210783b */ /* 0x000f2a0000004200 */
[----:B------:R-:W2:Y:S05]  /*6220*/  LDSM.16.MT88.4 R20, [R0+0xa000] ;  /* 0x00a000000014783b */ /* 0x000eaa0000004200 */
[----:B------:R-:W2:Y:S05]  /*6230*/  LDSM.16.MT88.4 R24, [R2+0x2000] ;  /* 0x002000000218783b */ /* 0x000eaa0000004200 */
[----:B------:R-:W-:Y:S05]  /*6240*/  LDSM.16.MT88.4 R28, [R0+0x8800] ;  /* 0x00880000001c783b */ /* 0x000fea0000004200 */
[----:B------:R-:W-:Y:S05]  /*6250*/  LDSM.16.MT88.4 R32, [R205+0x22800] ;  /* 0x02280000cd20783b */ /* 0x000fea0000004200 */
[----:B------:R-:W-:Y:S01]  /*6260*/  LDSM.16.MT88.4 R164, [R2+0x800] ;  /* 0x0008000002a4783b */ /* 0x000fe20000004200 */
[-C--:B-1----:R-:W-:Y:S04]  /*6270*/  HMMA.16816.F32 R36, R4, R8.reuse, R36 ;  /* 0x000000080424723c */ /* 0x082fe80000001824 */
[----:B------:R-:W-:Y:S05]  /*6280*/  LDSM.16.MT88.4 R168, [R0+0xa800] ;  /* 0x00a8000000a8783b */ /* 0x000fea0000004200 */
[----:B------:R-:W-:Y:S01]  /*6290*/  LDSM.16.MT88.4 R172, [R2+0x2800] ;  /* 0x0028000002ac783b */ /* 0x000fe20000004200 */
[C---:B---3--:R-:W-:Y:S08]  /*62a0*/  HMMA.16816.F32 R40, R12.reuse, R8, R40 ;  /* 0x000000080c28723c */ /* 0x048ff00000001828 */
[-C--:B------:R-:W-:Y:S08]  /*62b0*/  HMMA.16816.F32 R44, R12, R10.reuse, R44 ;  /* 0x0000000a0c2c723c */ /* 0x080ff0000000182c */
[C---:B------:R-:W-:Y:S01]  /*62c0*/  HMMA.16816.F32 R48, R4.reuse, R10, R48 ;  /* 0x0000000a0430723c */ /* 0x040fe20000001830 */
[----:B------:R-:W1:Y:S07]  /*62d0*/  LDSM.16.MT88.4 R8, [R205+0x20800] ;  /* 0x02080000cd08783b */ /* 0x000e6e0000004200 */
[-C--:B----4-:R-:W-:Y:S08]  /*62e0*/  HMMA.16816.F32 R52, R4, R16.reuse, R52 ;  /* 0x000000100434723c */ /* 0x090ff00000001834 */
[C---:B------:R-:W-:Y:S08]  /*62f0*/  HMMA.16816.F32 R56, R12.reuse, R16, R56 ;  /* 0x000000100c38723c */ /* 0x040ff00000001838 */
[-C--:B------:R-:W-:Y:S08]  /*6300*/  HMMA.16816.F32 R60, R12, R18.reuse, R60 ;  /* 0x000000120c3c723c */ /* 0x080ff0000000183c */
[C---:B------:R-:W-:Y:S01]  /*6310*/  HMMA.16816.F32 R64, R4.reuse, R18, R64 ;  /* 0x000000120440723c */ /* 0x040fe20000001840 */
[----:B------:R-:W-:Y:S07]  /*6320*/  LDSM.16.MT88.4 R16, [R205+0x23000] ;  /* 0x02300000cd10783b */ /* 0x000fee0000004200 */
[-C--:B--2---:R-:W-:Y:S08]  /*6330*/  HMMA.16816.F32 R68, R4, R20.reuse, R68 ;  /* 0x000000140444723c */ /* 0x084ff00000001844 */
        /* <DEDUP_REMOVED lines=68> */
[----:B------:R-:W-:Y:S02]  /*6780*/  IMAD.MOV.U32 R5, RZ, RZ, c[0x0][0x370] ;  /* 0x0000dc00ff057624 */ /* 0x000fe400078e00ff */
[----:B------:R-:W-:Y:S02]  /*6790*/  IMAD.MOV.U32 R6, RZ, RZ, c[0x0][0x374] ;  /* 0x0000dd00ff067624 */ /* 0x000fe400078e00ff */
[----:B------:R-:W-:Y:S05]  /*67a0*/  IMAD.U32 R0, R5, -0x40, RZ ;  /* 0xffffffc005007824 */ /* 0x000fea00078e00ff */
[C---:B------:R-:W-:Y:S04]  /*67b0*/  LEA R2, P2, R0.reuse, R220, 0x1 ;  /* 0x000000dc00027211 */ /* 0x040fe800078408ff */
[----:B------:R-:W-:Y:S02]  /*67c0*/  LEA.HI.X.SX32 R0, R0, R221, 0x1, P2 ;  /* 0x000000dd00007211 */ /* 0x000fe400010f0eff */
[----:B------:R-:W-:Y:S03]  /*67d0*/  MOV R220, R2 ;  /* 0x0000000200dc7202 */ /* 0x000fe60000000f00 */
[----:B------:R-:W-:Y:S01]  /*67e0*/  IMAD.MOV.U32 R221, RZ, RZ, R0 ;  /* 0x000000ffffdd7224 */ /* 0x000fe200078e0000 */
[----:B-----5:R-:W-:Y:S02]  /*67f0*/  SHF.L.U32 R0, R185, 0x1, RZ ;  /* 0x00000001b9007819 */ /* 0x020fe400000006ff */
        /* <DEDUP_REMOVED lines=10> */
.L_x_243:
        /* <DEDUP_REMOVED lines=11> */
[----:B------:R-:W-:Y:S02]  /*6950*/  IMAD.SHL.U32 R191, R191, 0x20, RZ ;  /* 0x00000020bfbf7824 */ /* 0x000fe400078e00ff */
[----:B------:R-:W-:Y:S02]  /*6960*/  IMAD R190, R190, 0x28, RZ ;  /* 0x00000028bebe7824 */ /* 0x000fe400078e02ff */
[----:B------:R-:W3:Y:S01]  /*6970*/  LDSM.16.MT88.4 R164, [R204+0x4000] ;  /* 0x00400000cca4783b */ /* 0x000ee20000004200 */
[----:B------:R-:W-:Y:S02]  /*6980*/  IMAD.MOV.U32 R189, RZ, RZ, c[0x0][0x22c] ;  /* 0x00008b00ffbd7624 */ /* 0x000fe400078e00ff */
[----:B-1----:R-:W-:Y:S02]  /*6990*/  IMAD.MOV.U32 R0, RZ, RZ, c[0x0][0x22c] ;  /* 0x00008b00ff007624 */ /* 0x002fe400078e00ff */
[----:B------:R-:W4:Y:S01]  /*69a0*/  LDL R188, [R1+0x18] ;  /* 0x0000180001bc7983 */ /* 0x000f220000100800 */
[----:B------:R-:W-:Y:S02]  /*69b0*/  IMAD R189, R189, c[0x0][0x1c0], RZ ;  /* 0x00007000bdbd7a24 */ /* 0x000fe400078e02ff */
[----:B------:R-:W-:Y:S02]  /*69c0*/  IMAD R0, R0, c[0x0][0x1c0], RZ ;  /* 0x0000700000007a24 */ /* 0x000fe400078e02ff */
[----:B------:R-:W-:Y:S01]  /*69d0*/  LDSM.16.M88.4 R168, [R208+0x1c000] ;  /* 0x01c00000d0a8783b */ /* 0x000fe20000000200 */
[----:B------:R-:W-:Y:S02]  /*69e0*/  IMAD R189, R189, 0x38, RZ ;  /* 0x00000038bdbd7824 */ /* 0x000fe400078e02ff */
[----:B------:R-:W-:Y:S02]  /*69f0*/  IMAD.U32 R0, R0, -0x40, RZ ;  /* 0xffffffc000007824 */ /* 0x000fe400078e00ff */
[----:B------:R-:W4:Y:S03]  /*6a00*/  LDL R2, [R1+0x1c] ;  /* 0x00001c0001027983 */ /* 0x000f260000100800 */
[C---:B------:R-:W-:Y:S02]  /*6a10*/  LEA R227, P2, R0.reuse, R186, 0x2 ;  /* 0x000000ba00e37211 */ /* 0x040fe400078410ff */
[----:B------:R-:W1:Y:S02]  /*6a20*/  LDSM.16.MT88.4 R172, [R204+0x800] ;  /* 0x00080000ccac783b */ /* 0x000e640000004200 */
[----:B------:R-:W-:Y:S01]  /*6a30*/  LEA.HI.X.SX32 R226, R0, R187, 0x2, P2 ;  /* 0x000000bb00e27211 */ /* 0x000fe200010f16ff */
[----:B------:R-:W-:Y:S02]  /*6a40*/  IMAD.MOV.U32 R0, RZ, RZ, c[0x0][0x22c] ;  /* 0x00008b00ff007624 */ /* 0x000fe400078e00ff */
[----:B------:R-:W1:Y:S02]  /*6a50*/  LDSM.16.M88.4 R176, [R208+0x1d000] ;  /* 0x01d00000d0b0783b */ /* 0x000e640000000200 */
[----:B------:R-:W-:Y:S01]  /*6a60*/  IMAD R0, R0, c[0x0][0x1c0], RZ ;  /* 0x0000700000007a24 */ /* 0x000fe200078e02ff */
[-C--:B--2---:R-:W-:Y:S02]  /*6a70*/  HMMA.16816.F32 R4, R32, R16.reuse, RZ ;  /* 0x000000102004723c */ /* 0x084fe400000018ff */
[----:B------:R-:W2:Y:S01]  /*6a80*/  LDSM.16.MT88.4 R180, [R204+0x4800] ;  /* 0x00480000ccb4783b */ /* 0x000ea20000004200 */
[----:B------:R-:W-:Y:S05]  /*6a90*/  IMAD R0, R0, 0x18, RZ ;  /* 0x0000001800007824 */ /* 0x000fea00078e02ff */
        /* <DEDUP_REMOVED lines=80> */
[----:B------:R-:W-:Y:S01]  /*6fa0*/  IMAD.MOV.U32 R188, RZ, RZ, c[0x0][0x22c] ;  /* 0x00008b00ffbc7624 */ /* 0x000fe200078e00ff */
[-C--:B-1----:R-:W-:Y:S01]  /*6fb0*/  HMMA.16816.F32 R4, R172, R176.reuse, R4 ;  /* 0x000000b0ac04723c */ /* 0x082fe20000001804 */
[----:B------:R-:W-:Y:S04]  /*6fc0*/  @UP3 UIADD3 UR10, UP1, UR10, -0x100, URZ ;  /* 0xffffff000a0a3890 */ /* 0x000fe8000ff3e03f */
[----:B------:R-:W-:Y:S01]  /*6fd0*/  @P0 IADD3.X R169, R2, UR9, RZ, P3, !PT ;  /* 0x0000000902a90c10 */ /* 0x000fe20009ffe4ff */
[----:B------:R-:W-:Y:S01]  /*6fe0*/  IMAD.MOV.U32 R2, RZ, RZ, R227 ;  /* 0x000000ffff027224 */ /* 0x000fe200078e00e3 */
[----:B------:R-:W-:Y:S01]  /*6ff0*/  @UP3 UIADD3.X UR9, UR9, -0x1, URZ, UP1, !UPT ;  /* 0xffffffff09093890 */ /* 0x000fe20008ffe43f */
[----:B--2---:R-:W-:Y:S02]  /*7000*/  IMAD.MOV.U32 R3, RZ, RZ, R226 ;  /* 0x000000ffff037224 */ /* 0x004fe400078e00e2 */
[----:B------:R1:W5:Y:S02]  /*7010*/  @P0 LDG.E R242, [R168.64] ;  /* 0x00000004a8f20981 */ /* 0x000364000c1e1900 */
[----:B------:R-:W-:Y:S03]  /*7020*/  IMAD R188, R188, c[0x0][0x1c0], RZ ;  /* 0x00007000bcbc7a24 */ /* 0x000fe600078e02ff */
[----:B------:R1:W5:Y:S01]  /*7030*/  @P0 LDG.E R243, [R168.64+0x20] ;  /* 0x00002004a8f30981 */ /* 0x000362000c1e1900 */
[----:B------:R-:W-:Y:S04]  /*7040*/  IMAD.SHL.U32 R188, R188, 0x10, RZ ;  /* 0x00000010bcbc7824 */ /* 0x000fe800078e00ff */
[----:B------:R1:W5:Y:S01]  /*7050*/  @P0 LDG.E R240, [R168.64+0x80] ;  /* 0x00008004a8f00981 */ /* 0x000362000c1e1900 */
[C---:B---3--:R-:W-:Y:S04]  /*7060*/  HMMA.16816.F32 R8, R180.reuse, R176, R8 ;  /* 0x000000b0b408723c */ /* 0x048fe80000001808 */
[----:B------:R1:W5:Y:S05]  /*7070*/  @P0 LDG.E R241, [R168.64+0xa0] ;  /* 0x0000a004a8f10981 */ /* 0x00036a000c1e1900 */
[----:B------:R2:W-:Y:S03]  /*7080*/  RED.E.ADD.F32.FTZ.RN.STRONG.GPU [R2.64], R4 ;  /* 0x000000040200798e */ /* 0x0005e6000c10e784 */
[CC--:B------:R-:W-:Y:S01]  /*7090*/  LEA R176, P0, R188.reuse, R2.reuse, 0x2 ;  /* 0x00000002bcb07211 */ /* 0x0c0fe200078010ff */
[-C--:B------:R-:W-:Y:S03]  /*70a0*/  HMMA.16816.F32 R12, R180, R178.reuse, R12 ;  /* 0x000000b2b40c723c */ /* 0x080fe6000000180c */
[-C--:B------:R-:W-:Y:S05]  /*70b0*/  LEA.HI.X.SX32 R177, R188, R3.reuse, 0x2, P0 ;  /* 0x00000003bcb17211 */ /* 0x080fea00000f16ff */
[C---:B------:R-:W-:Y:S08]  /*70c0*/  HMMA.16816.F32 R16, R172.reuse, R178, R16 ;  /* 0x000000b2ac10723c */ /* 0x040ff00000001810 */
[-C--:B------:R-:W-:Y:S04]  /*70d0*/  HMMA.16816.F32 R20, R172, R164.reuse, R20 ;  /* 0x000000a4ac14723c */ /* 0x080fe80000001814 */
[CC--:B-1----:R-:W-:Y:S04]  /*70e0*/  LEA R168, P0, R191.reuse, R2.reuse, 0x2 ;  /* 0x00000002bfa87211 */ /* 0x0c2fe800078010ff */
[C---:B------:R-:W-:Y:S04]  /*70f0*/  HMMA.16816.F32 R24, R180.reuse, R164, R24 ;  /* 0x000000a4b418723c */ /* 0x040fe80000001818 */
[-C--:B------:R-:W-:Y:S03]  /*7100*/  LEA.HI.X.SX32 R169, R191, R3.reuse, 0x2, P0 ;  /* 0x00000003bfa97211 */ /* 0x080fe600000f16ff */
[CC--:B------:R-:W-:Y:S01]  /*7110*/  LEA R164, P2, R228.reuse, R2.reuse, 0x2 ;  /* 0x00000002e4a47211 */ /* 0x0c0fe200078410ff */
[-C--:B------:R-:W-:Y:S04]  /*7120*/  HMMA.16816.F32 R28, R180, R166.reuse, R28 ;  /* 0x000000a6b41c723c */ /* 0x080fe8000000181c */
[-C--:B------:R-:W-:Y:S02]  /*7130*/  LEA.HI.X.SX32 R165, R228, R3.reuse, 0x2, P2 ;  /* 0x00000003e4a57211 */ /* 0x080fe400010f16ff */
[CC--:B------:R-:W-:Y:S02]  /*7140*/  LEA R170, P2, R0.reuse, R2.reuse, 0x2 ;  /* 0x0000000200aa7211 */ /* 0x0c0fe400078410ff */
[----:B------:R-:W-:Y:S01]  /*7150*/  HMMA.16816.F32 R32, R172, R166, R32 ;  /* 0x000000a6ac20723c */ /* 0x000fe20000001820 */
[----:B------:R1:W-:Y:S03]  /*7160*/  RED.E.ADD.F32.FTZ.RN.STRONG.GPU [R164.64], R5 ;  /* 0x00000005a400798e */ /* 0x0003e6000c10e784 */
[-C--:B------:R-:W-:Y:S01]  /*7170*/  LEA.HI.X.SX32 R171, R0, R3.reuse, 0x2, P2 ;  /* 0x0000000300ab7211 */ /* 0x080fe200010f16ff */
[----:B------:R-:W-:Y:S01]  /*7180*/  IMAD.MOV.U32 R0, RZ, RZ, c[0x0][0x22c] ;  /* 0x00008b00ff007624 */ /* 0x000fe200078e00ff */
[----:B------:R3:W-:Y:S01]  /*7190*/  RED.E.ADD.F32.FTZ.RN.STRONG.GPU [R176.64], R6 ;  /* 0x00000006b000798e */ /* 0x0007e2000c10e784 */
[-C--:B------:R-:W-:Y:S02]  /*71a0*/  LEA R166, P3, R190, R2.reuse, 0x2 ;  /* 0x00000002bea67211 */ /* 0x080fe400078610ff */
[----:B------:R-:W-:Y:S02]  /*71b0*/  IMAD R0, R0, c[0x0][0x1c0], RZ ;  /* 0x0000700000007a24 */ /* 0x000fe400078e02ff */
[----:B------:R4:W-:Y:S01]  /*71c0*/  RED.E.ADD.F32.FTZ.RN.STRONG.GPU [R170.64], R7 ;  /* 0x00000007aa00798e */ /* 0x0009e2000c10e784 */
[-C--:B------:R-:W-:Y:S01]  /*71d0*/  LEA.HI.X.SX32 R167, R190, R3.reuse, 0x2, P3 ;  /* 0x00000003bea77211 */ /* 0x080fe200018f16ff */
[----:B------:R-:W-:Y:S03]  /*71e0*/  IMAD R0, R0, 0x30, RZ ;  /* 0x0000003000007824 */ /* 0x000fe600078e02ff */
[----:B------:R4:W-:Y:S02]  /*71f0*/  RED.E.ADD.F32.FTZ.RN.STRONG.GPU [R168.64], R8 ;  /* 0x00000008a800798e */ /* 0x0009e4000c10e784 */
[CC--:B--2---:R-:W-:Y:S03]  /*7200*/  LEA R4, P2, R0.reuse, R2.reuse, 0x2 ;  /* 0x0000000200047211 */ /* 0x0c4fe600078410ff */
[----:B------:R2:W-:Y:S05]  /*7210*/  RED.E.ADD.F32.FTZ.RN.STRONG.GPU [R166.64], R9 ;  /* 0x00000009a600798e */ /* 0x0005ea000c10e784 */
[----:B------:R-:W-:Y:S01]  /*7220*/  LDSM.16.MT88.4 R168, [R206+0x2800] ;  /* 0x00280000cea8783b */ /* 0x000fe20000004200 */
[-C--:B-1----:R-:W-:Y:S01]  /*7230*/  LEA.HI.X.SX32 R5, R0, R3.reuse, 0x2, P2 ;  /* 0x0000000300057211 */ /* 0x082fe200010f16ff */
[----:B------:R-:W-:Y:S04]  /*7240*/  IMAD.MOV.U32 R0, RZ, RZ, c[0x0][0x22c] ;  /* 0x00008b00ff007624 */ /* 0x000fe800078e00ff */
[----:B------:R1:W-:Y:S01]  /*7250*/  RED.E.ADD.F32.FTZ.RN.STRONG.GPU [R4.64], R10 ;  /* 0x0000000a0400798e */ /* 0x0003e2000c10e784 */
[CC--:B---3--:R-:W-:Y:S01]  /*7260*/  LEA R6, P0, R189.reuse, R2.reuse, 0x2 ;  /* 0x00000002bd067211 */ /* 0x0c8fe200078010ff */
[----:B------:R-:W-:Y:S03]  /*7270*/  IMAD R0, R0, c[0x0][0x1c0], RZ ;  /* 0x0000700000007a24 */ /* 0x000fe600078e02ff */
[-C--:B----4-:R-:W-:Y:S01]  /*7280*/  LEA.HI.X.SX32 R7, R189, R3.reuse, 0x2, P0 ;  /* 0x00000003bd077211 */ /* 0x090fe200000f16ff */
[----:B------:R-:W-:Y:S04]  /*7290*/  IMAD.SHL.U32 R0, R0, 0x10, RZ ;  /* 0x0000001000007824 */ /* 0x000fe800078e00ff */
[----:B------:R3:W-:Y:S01]  /*72a0*/  RED.E.ADD.F32.FTZ.RN.STRONG.GPU [R6.64], R11 ;  /* 0x0000000b0600798e */ /* 0x0007e2000c10e784 */
[C---:B------:R-:W-:Y:S02]  /*72b0*/  IADD3 R179, R0.reuse, 0x20, RZ ;  /* 0x0000002000b37810 */ /* 0x040fe40007ffe0ff */
[C---:B------:R-:W-:Y:S02]  /*72c0*/  IADD3 R178, R0.reuse, 0x20, RZ ;  /* 0x0000002000b27810 */ /* 0x040fe40007ffe0ff */
[----:B------:R4:W-:Y:S01]  /*72d0*/  RED.E.ADD.F32.FTZ.RN.STRONG.GPU [R2.64+0x80], R16 ;  /* 0x000080100200798e */ /* 0x0009e2000c10e784 */
[----:B------:R-:W-:Y:S02]  /*72e0*/  IADD3 R0, R0, 0x20, RZ ;  /* 0x0000002000007810 */ /* 0x000fe40007ffe0ff */
[C---:B------:R-:W-:Y:S01]  /*72f0*/  IMAD.IADD R178, R228.reuse, 0x1, R178 ;  /* 0x00000001e4b27824 */ /* 0x040fe200078e02b2 */
[CC--:B------:R-:W-:Y:S01]  /*7300*/  LEA R8, P3, R249.reuse, R2.reuse, 0x2 ;  /* 0x00000002f9087211 */ /* 0x0c0fe200078610ff */
[----:B------:R4:W-:Y:S01]  /*7310*/  RED.E.ADD.F32.FTZ.RN.STRONG.GPU [R164.64+0x80], R17 ;  /* 0x00008011a400798e */ /* 0x0009e2000c10e784 */
[C---:B------:R-:W-:Y:S02]  /*7320*/  IMAD.IADD R0, R228.reuse, 0x1, R0 ;  /* 0x00000001e4007824 */ /* 0x040fe400078e0200 */
[-C--:B--2---:R-:W-:Y:S02]  /*7330*/  LEA.HI.X.SX32 R9, R249, R3.reuse, 0x2, P3 ;  /* 0x00000003f9097211 */ /* 0x084fe400018f16ff */
[----:B------:R-:W-:Y:S01]  /*7340*/  IMAD.IADD R0, R228, 0x1, R0 ;  /* 0x00000001e4007824 */ /* 0x000fe200078e0200 */
[CC--:B-1----:R-:W-:Y:S04]  /*7350*/  LEA R4, P0, R179.reuse, R2.reuse, 0x2 ;  /* 0x00000002b3047211 */ /* 0x0c2fe800078010ff */
[-C--:B------:R-:W-:Y:S02]  /*7360*/  LEA.HI.X.SX32 R5, R179, R3.reuse, 0x2, P0 ;  /* 0x00000003b3057211 */ /* 0x080fe400000f16ff */
[-C--:B------:R-:W-:Y:S03]  /*7370*/  LEA R10, P0, R0, R2.reuse, 0x2 ;  /* 0x00000002000a7211 */ /* 0x080fe600078010ff */
[----:B------:R1:W-:Y:S01]  /*7380*/  RED.E.ADD.F32.FTZ.RN.STRONG.GPU [R4.64], R18 ;  /* 0x000000120400798e */ /* 0x0003e2000c10e784 */
[-C--:B---3--:R-:W-:Y:S02]  /*7390*/  LEA R6, P2, R178, R2.reuse, 0x2 ;  /* 0x00000002b2067211 */ /* 0x088fe400078410ff */
[-C--:B------:R-:W-:Y:S01]  /*73a0*/  LEA.HI.X.SX32 R11, R0, R3.reuse, 0x2, P0 ;  /* 0x00000003000b7211 */ /* 0x080fe200000f16ff */
[----:B------:R-:W-:Y:S01]  /*73b0*/  IMAD.MOV.U32 R0, RZ, RZ, c[0x0][0x22c] ;  /* 0x00008b00ff007624 */ /* 0x000fe200078e00ff */
[-C--:B------:R-:W-:Y:S02]  /*73c0*/  LEA.HI.X.SX32 R7, R178, R3.reuse, 0x2, P2 ;  /* 0x00000003b2077211 */ /* 0x080fe400010f16ff */
[----:B----4-:R-:W-:Y:S01]  /*73d0*/  IADD3 R16, R188, 0x60, RZ ;  /* 0x00000060bc107810 */ /* 0x010fe20007ffe0ff */
[----:B------:R-:W-:Y:S02]  /*73e0*/  IMAD R0, R0, c[0x0][0x1c0], RZ ;  /* 0x0000700000007a24 */ /* 0x000fe400078e02ff */
[----:B------:R2:W-:Y:S01]  /*73f0*/  RED.E.ADD.F32.FTZ.RN.STRONG.GPU [R6.64], R19 ;  /* 0x000000130600798e */ /* 0x0005e2000c10e784 */
[----:B------:R-:W-:Y:S01]  /*7400*/  IADD3 R17, R188, 0x60, RZ ;  /* 0x00000060bc117810 */ /* 0x000fe20007ffe0ff */
[----:B------:R-:W-:Y:S02]  /*7410*/  IMAD.SHL.U32 R0, R0, 0x10, RZ ;  /* 0x0000001000007824 */ /* 0x000fe400078e00ff */
[----:B------:R-:W-:Y:S01]  /*7420*/  IMAD.IADD R16, R228, 0x1, R16 ;  /* 0x00000001e4107824 */ /* 0x000fe200078e0210 */
[----:B------:R3:W-:Y:S02]  /*7430*/  RED.E.ADD.F32.FTZ.RN.STRONG.GPU [R10.64], R12 ;  /* 0x0000000c0a00798e */ /* 0x0007e4000c10e784 */
[C---:B------:R-:W-:Y:S02]  /*7440*/  IADD3 R173, R0.reuse, 0x40, RZ ;  /* 0x0000004000ad7810 */ /* 0x040fe40007ffe0ff */
[C---:B------:R-:W-:Y:S01]  /*7450*/  IADD3 R172, R0.reuse, 0x40, RZ ;  /* 0x0000004000ac7810 */ /* 0x040fe20007ffe0ff */
[----:B------:R4:W-:Y:S01]  /*7460*/  RED.E.ADD.F32.FTZ.RN.STRONG.GPU [R8.64], R13 ;  /* 0x0000000d0800798e */ /* 0x0009e2000c10e784 */
[----:B------:R-:W-:Y:S03]  /*7470*/  IADD3 R0, R0, 0x40, RZ ;  /* 0x0000004000007810 */ /* 0x000fe60007ffe0ff */
[C---:B------:R-:W-:Y:S02]  /*7480*/  IMAD.IADD R172, R228.reuse, 0x1, R172 ;  /* 0x00000001e4ac7824 */ /* 0x040fe400078e02ac */
[----:B------:R-:W-:Y:S01]  /*7490*/  IMAD.IADD R0, R228, 0x1, R0 ;  /* 0x00000001e4007824 */ /* 0x000fe200078e0200 */
[-C--:B-1----:R-:W-:Y:S03]  /*74a0*/  LEA R4, P2, R248, R2.reuse, 0x2 ;  /* 0x00000002f8047211 */ /* 0x082fe600078410ff */
[----:B------:R-:W-:Y:S01]  /*74b0*/  IMAD.IADD R0, R228, 0x1, R0 ;  /* 0x00000001e4007824 */ /* 0x000fe200078e0200 */
[-C--:B------:R-:W-:Y:S05]  /*74c0*/  LEA.HI.X.SX32 R5, R248, R3.reuse, 0x2, P2 ;  /* 0x00000003f8057211 */ /* 0x080fea00010f16ff */
[----:B------:R1:W-:Y:S01]  /*74d0*/  RED.E.ADD.F32.FTZ.RN.STRONG.GPU [R4.64], R14 ;  /* 0x0000000e0400798e */ /* 0x0003e2000c10e784 */
[CC--:B--2---:R-:W-:Y:S04]  /*74e0*/  LEA R6, P0, R252.reuse, R2.reuse, 0x2 ;  /* 0x00000002fc067211 */ /* 0x0c4fe800078010ff */
[-C--:B------:R-:W-:Y:S02]  /*74f0*/  LEA.HI.X.SX32 R7, R252, R3.reuse, 0x2, P0 ;  /* 0x00000003fc077211 */ /* 0x080fe400000f16ff */
[CC--:B---3--:R-:W-:Y:S03]  /*7500*/  LEA R12, P2, R172.reuse, R2.reuse, 0x2 ;  /* 0x00000002ac0c7211 */ /* 0x0c8fe600078410ff */
[----:B------:R2:W-:Y:S01]  /*7510*/  RED.E.ADD.F32.FTZ.RN.STRONG.GPU [R6.64], R15 ;  /* 0x0000000f0600798e */ /* 0x0005e2000c10e784 */
[-C--:B----4-:R-:W-:Y:S02]  /*7520*/  LEA.HI.X.SX32 R13, R172, R3.reuse, 0x2, P2 ;  /* 0x00000003ac0d7211 */ /* 0x090fe400010f16ff */
[CC--:B------:R-:W-:Y:S02]  /*7530*/  LEA R8, P3, R247.reuse, R2.reuse, 0x2 ;  /* 0x00000002f7087211 */ /* 0x0c0fe400078610ff */
[----:B------:R-:W-:Y:S02]  /*7540*/  RED.E.ADD.F32.FTZ.RN.STRONG.GPU [R2.64+0x100], R20 ;  /* 0x000100140200798e */ /* 0x000fe4000c10e784 */
[-C--:B------:R-:W-:Y:S03]  /*7550*/  LEA.HI.X.SX32 R9, R247, R3.reuse, 0x2, P3 ;  /* 0x00000003f7097211 */ /* 0x080fe600018f16ff */
[----:B------:R-:W-:Y:S01]  /*7560*/  RED.E.ADD.F32.FTZ.RN.STRONG.GPU [R164.64+0x100], R21 ;  /* 0x00010015a400798e */ /* 0x000fe2000c10e784 */
[-C--:B-1----:R-:W-:Y:S02]  /*7570*/  LEA R4, P0, R173, R2.reuse, 0x2 ;  /* 0x00000002ad047211 */ /* 0x082fe400078010ff */
[-C--:B------:R-:W-:Y:S02]  /*7580*/  LEA R14, P6, R17, R2.reuse, 0x2 ;  /* 0x00000002110e7211 */ /* 0x080fe400078c10ff */
[-C--:B------:R-:W-:Y:S02]  /*7590*/  LEA.HI.X.SX32 R5, R173, R3.reuse, 0x2, P0 ;  /* 0x00000003ad057211 */ /* 0x080fe400000f16ff */
[CC--:B------:R-:W-:Y:S03]  /*75a0*/  LEA R10, P0, R0.reuse, R2.reuse, 0x2 ;  /* 0x00000002000a7211 */ /* 0x0c0fe600078010ff */
[----:B------:R1:W-:Y:S01]  /*75b0*/  RED.E.ADD.F32.FTZ.RN.STRONG.GPU [R4.64], R22 ;  /* 0x000000160400798e */ /* 0x0003e2000c10e784 */
[-C--:B------:R-:W-:Y:S02]  /*75c0*/  LEA.HI.X.SX32 R11, R0, R3.reuse, 0x2, P0 ;  /* 0x00000003000b7211 */ /* 0x080fe400000f16ff */
[-C--:B--2---:R-:W-:Y:S02]  /*75d0*/  LEA R6, P2, R246, R2.reuse, 0x2 ;  /* 0x00000002f6067211 */ /* 0x084fe400078410ff */
[----:B------:R2:W-:Y:S01]  /*75e0*/  RED.E.ADD.F32.FTZ.RN.STRONG.GPU [R12.64], R23 ;  /* 0x000000170c00798e */ /* 0x0005e2000c10e784 */
[----:B------:R-:W-:Y:S02]  /*75f0*/  IADD3 R0, R188, 0x60, RZ ;  /* 0x00000060bc007810 */ /* 0x000fe40007ffe0ff */
[-C--:B------:R-:W-:Y:S02]  /*7600*/  LEA.HI.X.SX32 R7, R246, R3.reuse, 0x2, P2 ;  /* 0x00000003f6077211 */ /* 0x080fe400010f16ff */
[----:B------:R3:W-:Y:S01]  /*7610*/  RED.E.ADD.F32.FTZ.RN.STRONG.GPU [R10.64], R24 ;  /* 0x000000180a00798e */ /* 0x0007e2000c10e784 */
[C---:B------:R-:W-:Y:S01]  /*7620*/  IMAD.IADD R0, R228.reuse, 0x1, R0 ;  /* 0x00000001e4007824 */ /* 0x040fe200078e0200 */
[-C--:B------:R-:W-:Y:S03]  /*7630*/  LEA.HI.X.SX32 R15, R17, R3.reuse, 0x2, P6 ;  /* 0x00000003110f7211 */ /* 0x080fe600030f16ff */
[----:B------:R4:W-:Y:S01]  /*7640*/  RED.E.ADD.F32.FTZ.RN.STRONG.GPU [R8.64], R25 ;  /* 0x000000190800798e */ /* 0x0009e2000c10e784 */
[----:B------:R-:W-:Y:S04]  /*7650*/  IMAD.IADD R0, R228, 0x1, R0 ;  /* 0x00000001e4007824 */ /* 0x000fe800078e0200 */
[----:B------:R4:W-:Y:S05]  /*7660*/  RED.E.ADD.F32.FTZ.RN.STRONG.GPU [R6.64], R26 ;  /* 0x0000001a0600798e */ /* 0x0009ea000c10e784 */
[----:B------:R-:W-:Y:S01]  /*7670*/  LDSM.16.MT88.4 R20, [R206+0x2000] ;  /* 0x00200000ce14783b */ /* 0x000fe20000004200 */
[CC--:B-1----:R-:W-:Y:S04]  /*7680*/  LEA R4, P0, R251.reuse, R2.reuse, 0x2 ;  /* 0x00000002fb047211 */ /* 0x0c2fe800078010ff */
[-C--:B------:R-:W-:Y:S02]  /*7690*/  LEA.HI.X.SX32 R5, R251, R3.reuse, 0x2, P0 ;  /* 0x00000003fb057211 */ /* 0x080fe400000f16ff */
[CC--:B--2---:R-:W-:Y:S03]  /*76a0*/  LEA R12, P5, R16.reuse, R2.reuse, 0x2 ;  /* 0x00000002100c7211 */ /* 0x0c4fe600078a10ff */
[----:B------:R1:W-:Y:S01]  /*76b0*/  RED.E.ADD.F32.FTZ.RN.STRONG.GPU [R4.64], R27 ;  /* 0x0000001b0400798e */ /* 0x0003e2000c10e784 */
[-C--:B------:R-:W-:Y:S02]  /*76c0*/  LEA.HI.X.SX32 R13, R16, R3.reuse, 0x2, P5 ;  /* 0x00000003100d7211 */ /* 0x080fe400028f16ff */
[CC--:B---3--:R-:W-:Y:S02]  /*76d0*/  LEA R10, P4, R0.reuse, R2.reuse, 0x2 ;  /* 0x00000002000a7211 */ /* 0x0c8fe400078810ff */
[----:B------:R-:W-:Y:S01]  /*76e0*/  RED.E.ADD.F32.FTZ.RN.STRONG.GPU [R2.64+0x180], R32 ;  /* 0x000180200200798e */ /* 0x000fe2000c10e784 */
[CC--:B----4-:R-:W-:Y:S02]  /*76f0*/  LEA R8, P3, R245.reuse, R2.reuse, 0x2 ;  /* 0x00000002f5087211 */ /* 0x0d0fe400078610ff */
[-C--:B------:R-:W-:Y:S01]  /*7700*/  LEA.HI.X.SX32 R11, R0, R3.reuse, 0x2, P4 ;  /* 0x00000003000b7211 */ /* 0x080fe200020f16ff */
[----:B------:R-:W-:Y:S01]  /*7710*/  IMAD.IADD R0, R196, 0x1, R206 ;  /* 0x00000001c4007824 */ /* 0x000fe200078e02ce */
[----:B------:R-:W-:Y:S01]  /*7720*/  RED.E.ADD.F32.FTZ.RN.STRONG.GPU [R164.64+0x180], R33 ;  /* 0x00018021a400798e */ /* 0x000fe2000c10e784 */
[-C--:B------:R-:W-:Y:S02]  /*7730*/  LEA.HI.X.SX32 R9, R245, R3.reuse, 0x2, P3 ;  /* 0x00000003f5097211 */ /* 0x080fe400018f16ff */
[CC--:B------:R-:W-:Y:S02]  /*7740*/  LEA R6, P2, R244.reuse, R2.reuse, 0x2 ;  /* 0x00000002f4067211 */ /* 0x0c0fe400078410ff */
[----:B------:R-:W-:Y:S02]  /*7750*/  RED.E.ADD.F32.FTZ.RN.STRONG.GPU [R14.64], R34 ;  /* 0x000000220e00798e */ /* 0x000fe4000c10e784 */
[-C--:B------:R-:W-:Y:S02]  /*7760*/  LEA.HI.X.SX32 R7, R244, R3.reuse, 0x2, P2 ;  /* 0x00000003f4077211 */ /* 0x080fe400010f16ff */
[----:B------:R-:W-:Y:S01]  /*7770*/  PLOP3.LUT P2, PT, PT, PT, UP0, 0x80, 0x0 ;  /* 0x000000000000781c */ /* 0x000fe20003f4f008 */
[----:B------:R-:W-:Y:S01]  /*7780*/  RED.E.ADD.F32.FTZ.RN.STRONG.GPU [R12.64], R35 ;  /* 0x000000230c00798e */ /* 0x000fe2000c10e784 */
[----:B------:R-:W-:Y:S04]  /*7790*/  @UP3 UIADD3 UR12, UP0, UR12, -0x100, URZ ;  /* 0xffffff000c0c3890 */ /* 0x000fe8000ff1e03f */
[----:B------:R-:W-:Y:S01]  /*77a0*/  RED.E.ADD.F32.FTZ.RN.STRONG.GPU [R10.64], R28 ;  /* 0x0000001c0a00798e */ /* 0x000fe2000c10e784 */
[----:B------:R-:W-:Y:S01]  /*77b0*/  @UP3 UIADD3.X UR11, UR11, -0x1, URZ, UP0, !UPT ;  /* 0xffffffff0b0b3890 */ /* 0x000fe200087fe43f */
[C---:B-1----:R-:W-:Y:S03]  /*77c0*/  LEA R4, P0, R250.reuse, R2, 0x2 ;  /* 0x00000002fa047211 */ /* 0x042fe600078010ff */
[----:B------:R-:W-:Y:S01]  /*77d0*/  RED.E.ADD.F32.FTZ.RN.STRONG.GPU [R8.64], R29 ;  /* 0x0000001d0800798e */ /* 0x000fe2000c10e784 */
[----:B------:R-:W-:Y:S02]  /*77e0*/  LEA.HI.X.SX32 R5, R250, R3, 0x2, P0 ;  /* 0x00000003fa057211 */ /* 0x000fe400000f16ff */
[----:B------:R-:W-:Y:S02]  /*77f0*/  PLOP3.LUT P0, PT, PT, PT, UP2, 0x80, 0x0 ;  /* 0x000000000000781c */ /* 0x000fe40003f0f028 */
[----:B------:R-:W-:Y:S05]  /*7800*/  RED.E.ADD.F32.FTZ.RN.STRONG.GPU [R6.64], R30 ;  /* 0x0000001e0600798e */ /* 0x000fea000c10e784 */
[----:B------:R-:W-:Y:S05]  /*7810*/  LDSM.16.MT88.4 R8, [R206] ;  /* 0x00000000ce08783b */ /* 0x000fea0000004200 */
[----:B------:R-:W-:Y:S05]  /*7820*/  RED.E.ADD.F32.FTZ.RN.STRONG.GPU [R4.64], R31 ;  /* 0x0000001f0400798e */ /* 0x000fea000c10e784 */
[----:B------:R-:W1:Y:S05]  /*7830*/  LDSM.16.MT88.4 R4, [R205+0x1c000] ;  /* 0x01c00000cd04783b */ /* 0x000e6a0000004200 */
[----:B------:R-:W2:Y:S05]  /*7840*/  LDSM.16.MT88.4 R12, [R205+0x1e000] ;  /* 0x01e00000cd0c783b */ /* 0x000eaa0000004200 */
[----:B------:R-:W3:Y:S05]  /*7850*/  LDSM.16.MT88.4 R16, [R0] ;  /* 0x000000000010783b */ /* 0x000eea0000004200 */
[----:B------:R-:W4:Y:S05]  /*7860*/  LDSM.16.MT88.4 R24, [R0+0x2000] ;  /* 0x002000000018783b */ /* 0x000f2a0000004200 */
[----:B------:R-:W-:Y:S05]  /*7870*/  LDSM.16.MT88.4 R28, [R206+0x800] ;  /* 0x00080000ce1c783b */ /* 0x000fea0000004200 */
[----:B------:R-:W-:Y:S05]  /*7880*/  LDSM.16.MT88.4 R32, [R205+0x1e800] ;  /* 0x01e80000cd20783b */ /* 0x000fea0000004200 */
[----:B------:R-:W-:Y:S05]  /*7890*/  LDSM.16.MT88.4 R164, [R0+0x800] ;  /* 0x0008000000a4783b */ /* 0x000fea0000004200 */
[----:B------:R-:W-:Y:S01]  /*78a0*/  LDSM.16.MT88.4 R172, [R0+0x2800] ;  /* 0x0028000000ac783b */ /* 0x000fe20000004200 */
[-C--:B-1----:R-:W-:Y:S08]  /*78b0*/  HMMA.16816.F32 R100, R4, R8.reuse, R100 ;  /* 0x000000080464723c */ /* 0x082ff00000001864 */
        /* <DEDUP_REMOVED lines=14> */
[-C--:B----4-:R-:W-:Y:S08]  /*79a0*/  HMMA.16816.F32 R148, R4, R24.reuse, R148 ;  /* 0x000000180494723c */ /* 0x090ff00000001894 */
        /* <DEDUP_REMOVED lines=284> */
.L_x_245:
        /* <DEDUP_REMOVED lines=18> */
.L_x_246:
[----:B-1----:R-:W2:Y:S01]  /*8c90*/  LDL.64 R2, [R1+0x30] ;  /* 0x0000300001027983 */ /* 0x002ea20000100a00 */
[----:B-----5:R-:W-:Y:S01]  /*8ca0*/  IMAD.SHL.U32 R4, R185, 0x2, RZ ;  /* 0x00000002b9047824 */ /* 0x020fe200078e00ff */
[----:B------:R-:W-:Y:S01]  /*8cb0*/  USHF.L.U32 UR6, UR18, 0x7, URZ ;  /* 0x0000000712067899 */ /* 0x000fe2000800063f */
[----:B------:R-:W-:Y:S01]  /*8cc0*/  BSSY B0, `(.L_x_247) ;  /* 0x0000035000007945 */ /* 0x000fe20003800000 */
[----:B------:R-:W-:Y:S02]  /*8cd0*/  BAR.SYNC.DEFER_BLOCKING 0x0 ;  /* 0x0000000000007b1d */ /* 0x000fe40000010000 */
[----:B------:R-:W-:Y:S02]  /*8ce0*/  USHF.R.S32.HI UR10, URZ, 0x1f, UR6 ;  /* 0x0000001f3f0a7899 */ /* 0x000fe40008011406 */
[----:B------:R-:W-:-:S02]  /*8cf0*/  IMAD.U32 R11, RZ, RZ, UR6 ;  /* 0x00000006ff0b7e24 */ /* 0x000fc4000f8e00ff */
[----:B------:R-:W1:Y:S01]  /*8d00*/  S2R R6, SR_TID.X ;  /* 0x0000000000067919 */ /* 0x000e620000002100 */
[----:B------:R-:W-:Y:S02]  /*8d10*/  ULDC.64 UR8, c[0x0][0x3a0] ;  /* 0x0000e80000087ab9 */ /* 0x000fe40000000a00 */
[----:B------:R-:W-:-:S04]  /*8d20*/  UIMAD UR7, UR10, UR8, URZ ;  /* 0x000000080a0772a4 */ /* 0x000fc8000f8e023f */
[----:B------:R-:W-:-:S03]  /*8d30*/  UIMAD UR7, UR6, UR9, UR7 ;  /* 0x00000009060772a4 */ /* 0x000fc6000f8e0207 */
[----:B------:R-:W-:Y:S02]  /*8d40*/  ULDC.64 UR8, c[0x0][0x3b8] ;  /* 0x0000ee0000087ab9 */ /* 0x000fe40000000a00 */
[----:B------:R-:W-:Y:S01]  /*8d50*/  UIMAD UR8, UR57, UR8, URZ ;  /* 0x00000008390872a4 */ /* 0x000fe2000f8e023f */
[----:B------:R-:W-:Y:S01]  /*8d60*/  IMAD.U32 R5, RZ, RZ, UR7 ;  /* 0x00000007ff057e24 */ /* 0x000fe2000f8e00ff */
[----:B------:R-:W-:Y:S02]  /*8d70*/  UIMAD UR7, UR18, -0x80, UR14 ;  /* 0xffffff80120778a4 */ /* 0x000fe4000f8e020e */
[----:B------:R-:W-:Y:S01]  /*8d80*/  UIMAD UR8, UR36, UR9, UR8 ;  /* 0x00000009240872a4 */ /* 0x000fe2000f8e0208 */
[----:B------:R3:W4:Y:S04]  /*8d90*/  LDS.128 R24, [R4+0xd000] ;  /* 0x00d0000004187984 */ /* 0x0007280000000c00 */
[----:B------:R3:W2:Y:S01]  /*8da0*/  LDS.128 R32, [R4+0xe000] ;  /* 0x00e0000004207984 */ /* 0x0006a20000000c00 */
[----:B-1----:R-:W-:-:S03]  /*8db0*/  SHF.R.S32.HI R0, RZ, 0x1f, R6 ;  /* 0x0000001fff007819 */ /* 0x002fc60000011406 */
[----:B------:R3:W1:Y:S01]  /*8dc0*/  LDS.128 R40, [R4+0xf000] ;  /* 0x00f0000004287984 */ /* 0x0006620000000c00 */
[----:B------:R-:W-:-:S03]  /*8dd0*/  LEA.HI R0, R0, R6, RZ, 0x3 ;  /* 0x0000000600007211 */ /* 0x000fc600078f18ff */
[----:B------:R3:W1:Y:S01]  /*8de0*/  LDS.128 R20, [R4+0x11000] ;  /* 0x0110000004147984 */ /* 0x0006620000000c00 */
[----:B------:R-:W-:-:S03]  /*8df0*/  SHF.R.S32.HI R0, RZ, 0x3, R0 ;  /* 0x00000003ff007819 */ /* 0x000fc60000011400 */
[----:B------:R3:W1:Y:S01]  /*8e00*/  LDS.128 R28, [R4+0x12000] ;  /* 0x01200000041c7984 */ /* 0x0006620000000c00 */
[----:B------:R-:W-:-:S03]  /*8e10*/  ISETP.GE.AND P4, PT, R0, UR7, PT ;  /* 0x0000000700007c0c */ /* 0x000fc6000bf86270 */
        /* <DEDUP_REMOVED lines=10> */
[--C-:B--2---:R-:W-:Y:S01]  /*8ec0*/  SHF.R.S32.HI R9, RZ, 0x1f, R2.reuse ;  /* 0x0000001fff097819 */ /* 0x104fe20000011402 */
[----:B------:R-:W-:-:S04]  /*8ed0*/  IMAD.MOV.U32 R8, RZ, RZ, R2 ;  /* 0x000000ffff087224 */ /* 0x000fc800078e0002 */
[----:B------:R-:W-:-:S05]  /*8ee0*/  IMAD.WIDE.U32 R2, R11, c[0x0][0x3a0], R8 ;  /* 0x0000e8000b027a25 */ /* 0x000fca00078e0008 */
[----:B------:R-:W-:-:S04]  /*8ef0*/  IADD3 R2, P0, R2, UR13, RZ ;  /* 0x0000000d02027c10 */ /* 0x000fc8000ff1e0ff */
[----:B------:R-:W-:Y:S01]  /*8f00*/  IADD3.X R3, R3, UR15, R5, P0, !PT ;  /* 0x0000000f03037c10 */ /* 0x000fe200087fe405 */
[----:B------:R-:W-:-:S04]  /*8f10*/  IMAD.U32 R5, RZ, RZ, UR36 ;  /* 0x00000024ff057e24 */ /* 0x000fc8000f8e00ff */
[----:B------:R-:W-:-:S05]  /*8f20*/  IMAD.WIDE.U32 R2, R5, c[0x0][0x3b8], R2 ;  /* 0x0000ee0005027a25 */ /* 0x000fca00078e0002 */
[----:B------:R-:W-:Y:S01]  /*8f30*/  IADD3 R10, R3, UR8, RZ ;  /* 0x00000008030a7c10 */ /* 0x000fe2000fffe0ff */
[----:B------:R-:W-:Y:S05]  /*8f40*/  @P4 BRA `(.L_x_248) ;  /* 0x000000c000004947 */ /* 0x000fea0003800000 */
[----:B-1-34-:R-:W1:Y:S01]  /*8f50*/  LDS.128 R16, [R4+0xc000] ;  /* 0x00c0000004107984 */ /* 0x01ae620000000c00 */
[----:B------:R-:W-:Y:S01]  /*8f60*/  MOV R5, R10 ;  /* 0x0000000a00057202 */ /* 0x000fe20000000f00 */
[----:B------:R-:W-:Y:S02]  /*8f70*/  IMAD R6, R76, c[0x0][0x3a0], RZ ;  /* 0x0000e8004c067a24 */ /* 0x000fe400078e02ff */
[----:B------:R2:W3:Y:S02]  /*8f80*/  LDS.128 R12, [R4+0x10000] ;  /* 0x01000000040c7984 */ /* 0x0004e40000000c00 */
[----:B------:R-:W-:Y:S01]  /*8f90*/  IMAD R6, R0, c[0x0][0x3a4], R6 ;  /* 0x0000e90000067a24 */ /* 0x000fe200078e0206 */
[----:B--2---:R-:W-:-:S05]  /*8fa0*/  MOV R4, R2 ;  /* 0x0000000200047202 */ /* 0x004fca0000000f00 */
[----:B------:R-:W-:-:S05]  /*8fb0*/  IMAD.WIDE.U32 R4, R0, c[0x0][0x3a0], R4 ;  /* 0x0000e80000047a25 */ /* 0x000fca00078e0004 */
[----:B------:R-:W-:Y:S02]  /*8fc0*/  IADD3 R5, R6, R5, RZ ;  /* 0x0000000506057210 */ /* 0x000fe40007ffe0ff */
[----:B------:R-:W-:-:S04]  /*8fd0*/  LEA R6, P0, R4, c[0x0][0x340], 0x1 ;  /* 0x0000d00004067a11 */ /* 0x000fc800078008ff */
[----:B------:R-:W-:-:S05]  /*8fe0*/  LEA.HI.X R7, R4, c[0x0][0x344], R5, 0x1, P0 ;  /* 0x0000d10004077a11 */ /* 0x000fca00000f0c05 */
[----:B-1----:R1:W-:Y:S04]  /*8ff0*/  STG.E.128 [R6.64], R16 ;  /* 0x0000001006007986 */ /* 0x0023e8000c101d04 */
[----:B---3--:R1:W-:Y:S02]  /*9000*/  STG.E.128 [R6.64+0x80], R12 ;  /* 0x0000800c06007986 */ /* 0x0083e4000c101d04 */
.L_x_248:
[----:B-1-34-:R-:W-:Y:S05]  /*9010*/  BSYNC B0 ;  /* 0x0000000000007941 */ /* 0x01afea0003800000 */
.L_x_247:
[----:B------:R-:W-:Y:S01]  /*9020*/  IADD3 R4, R0, 0x20, RZ ;  /* 0x0000002000047810 */ /* 0x000fe20007ffe0ff */
[----:B------:R-:W-:Y:S03]  /*9030*/  BSSY B0, `(.L_x_249) ;  /* 0x000000f000007945 */ /* 0x000fe60003800000 */
[----:B------:R-:W-:-:S13]  /*9040*/  ISETP.GE.AND P3, PT, R4, UR7, PT ;  /* 0x0000000704007c0c */ /* 0x000fda000bf66270 */
[----:B------:R-:W-:Y:S05]  /*9050*/  @P3 BRA `(.L_x_250) ;  /* 0x000000c000003947 */ /* 0x000fea0003800000 */
[----:B------:R-:W-:Y:S02]  /*9060*/  IADD3 R6, P0, R0, 0x20, RZ ;  /* 0x0000002000067810 */ /* 0x000fe40007f1e0ff */
        /* <DEDUP_REMOVED lines=9> */
[----:B------:R1:W-:Y:S04]  /*9100*/  STG.E.128 [R6.64], R24 ;  /* 0x0000001806007986 */ /* 0x0003e8000c101d04 */
[----:B------:R1:W-:Y:S02]  /*9110*/  STG.E.128 [R6.64+0x80], R20 ;  /* 0x0000801406007986 */ /* 0x0003e4000c101d04 */
.L_x_250:
[----:B------:R-:W-:Y:S05]  /*9120*/  BSYNC B0 ;  /* 0x0000000000007941 */ /* 0x000fea0003800000 */
.L_x_249:
        /* <DEDUP_REMOVED lines=16> */
.L_x_252:
[----:B------:R-:W-:Y:S05]  /*9230*/  BSYNC B0 ;  /* 0x0000000000007941 */ /* 0x000fea0003800000 */
.L_x_251:
[----:B------:R-:W-:Y:S01]  /*9240*/  IADD3 R4, R0, 0x60, RZ ;  /* 0x0000006000047810 */ /* 0x000fe20007ffe0ff */
[----:B------:R-:W-:Y:S03]  /*9250*/  BSSY B0, `(.L_x_253) ;  /* 0x000000f000007945 */ /* 0x000fe60003800000 */
[----:B------:R-:W-:-:S13]  /*9260*/  ISETP.GE.AND P1, PT, R4, UR7, PT ;  /* 0x0000000704007c0c */ /* 0x000fda000bf26270 */
[----:B------:R-:W-:Y:S05]  /*9270*/  @P1 BRA `(.L_x_254) ;  /* 0x000000c000001947 */ /* 0x000fea0003800000 */
[----:B------:R-:W-:Y:S02]  /*9280*/  IADD3 R3, P0, R0, 0x60, RZ ;  /* 0x0000006000037810 */ /* 0x000fe40007f1e0ff */
[----:B------:R-:W-:-:S03]  /*9290*/  MOV R5, R10 ;  /* 0x0000000a00057202 */ /* 0x000fc60000000f00 */
[----:B------:R-:W-:-:S04]  /*92a0*/  IMAD.X R4, RZ, RZ, R76, P0 ;  /* 0x000000ffff047224 */ /* 0x000fc800000e064c */
[----:B-1----:R-:W-:Y:S02]  /*92b0*/  IMAD R6, R4, c[0x0][0x3a0], RZ ;  /* 0x0000e80004067a24 */ /* 0x002fe400078e02ff */
        /* <DEDUP_REMOVED lines=8> */
.L_x_254:
[----:B------:R-:W-:Y:S05]  /*9340*/  BSYNC B0 ;  /* 0x0000000000007941 */ /* 0x000fea0003800000 */
.L_x_253:
        /* <DEDUP_REMOVED lines=25> */
.L_x_256:
[----:B------:R-:W-:Y:S05]  /*94e0*/  BSYNC B0 ;  /* 0x0000000000007941 */ /* 0x000fea0003800000 */
.L_x_255:
        /* <DEDUP_REMOVED lines=14> */
.L_x_258:
[----:B------:R-:W-:Y:S05]  /*95d0*/  BSYNC B0 ;  /* 0x0000000000007941 */ /* 0x000fea0003800000 */
.L_x_257:
        /* <DEDUP_REMOVED lines=14> */
.L_x_260:
[----:B------:R-:W-:Y:S05]  /*96c0*/  BSYNC B0 ;  /* 0x0000000000007941 */ /* 0x000fea0003800000 */
.L_x_259:
        /* <DEDUP_REMOVED lines=12> */
.L_x_241:
[----:B------:R-:W-:Y:S05]  /*9790*/  BSYNC B1 ;  /* 0x0000000000017941 */ /* 0x000fea0003800000 */
.L_x_219:
        /* <DEDUP_REMOVED lines=11> */
.L_x_261:
[----:B------:R-:W-:Y:S05]  /*9850*/  EXIT ;  /* 0x000000000000794d */ /* 0x000fea0003800000 */
.L_x_263:
        /* <DEDUP_REMOVED lines=10> */
.L_x_1068:


//--------------------- .text._ZN5flash44flash_bwd_dq_dk_dv_loop_seqk_parallel_kernelI23Flash_bwd_kernel_traitsILi128ELi64ELi128ELi8ELi2ELi4ELi2ELb0ELb0EN7cutlass6half_tE19Flash_kernel_traitsILi128ELi64ELi128ELi8ES3_EELb0ELb1ELb0ELb1ELb0ELb0ELb0EEEvNS_16Flash_bwd_paramsE --------------------------
	.section	.text._ZN5flash44flash_bwd_dq_dk_dv_loop_seqk_parallel_kernelI23Flash_bwd_kernel_traitsILi128ELi64ELi128ELi8ELi2ELi4ELi2ELb0ELb0EN7cutlass6half_tE19Flash_kernel_traitsILi128ELi64ELi128ELi8ES3_EELb0ELb1ELb0ELb1ELb0ELb0ELb0EEEvNS_16Flash_bwd_paramsE,"ax",@progbits
	.sectioninfo	@"SHI_REGISTERS=255"
	.align	128
        .global         _ZN5flash44flash_bwd_dq_dk_dv_loop_seqk_parallel_kernelI23Flash_bwd_kernel_traitsILi128ELi64ELi128ELi8ELi2ELi4ELi2ELb0ELb0EN7cutlass6half_tE19Flash_kernel_traitsILi128ELi64ELi128ELi8ES3_EELb0ELb1ELb0ELb1ELb0ELb0ELb0EEEvNS_16Flash_bwd_paramsE
        .type           _ZN5flash44flash_bwd_dq_dk_dv_loop_seqk_parallel_kernelI23Flash_bwd_kernel_traitsILi128ELi64ELi128ELi8ELi2ELi4ELi2ELb0ELb0EN7cutlass6half_tE19Flash_kernel_traitsILi128ELi64ELi128ELi8ES3_EELb0ELb1ELb0ELb1ELb0ELb0ELb0EEEvNS_16Flash_bwd_paramsE,@function
        .size           _ZN5flash44flash_bwd_dq_dk_dv_loop_seqk_parallel_kernelI23Flash_bwd_kernel_traitsILi128ELi64ELi128ELi8ELi2ELi4ELi2ELb0ELb0EN7cutlass6half_tE19Flash_kernel_traitsILi128ELi64ELi128ELi8ES3_EELb0ELb1ELb0ELb1ELb0ELb0ELb0EEEvNS_16Flash_bwd_paramsE,(.L_x_1069 - _ZN5flash44flash_bwd_dq_dk_dv_loop_seqk_parallel_kernelI23Flash_bwd_kernel_traitsILi128ELi64ELi128ELi8ELi2ELi4ELi2ELb0ELb0EN7cutlass6half_tE19Flash_kernel_traitsILi128ELi64ELi128ELi8ES3_EELb0ELb1ELb0ELb1ELb0ELb0ELb0EEEvNS_16Flash_bwd_paramsE)
        .other          _ZN5flash44flash_bwd_dq_dk_dv_loop_seqk_parallel_kernelI23Flash_bwd_kernel_traitsILi128ELi64ELi128ELi8ELi2ELi4ELi2ELb0ELb0EN7cutlass6half_tE19Flash_kernel_traitsILi128ELi64ELi128ELi8ES3_EELb0ELb1ELb0ELb1ELb0ELb0ELb0EEEvNS_16Flash_bwd_paramsE,@"STO_CUDA_ENTRY STV_DEFAULT"
_ZN5flash44flash_bwd_dq_dk_dv_loop_seqk_parallel_kernelI23Flash_bwd_kernel_traitsILi128ELi64ELi128ELi8ELi2ELi4ELi2ELb0ELb0EN7cutlass6half_tE19Flash_kernel_traitsILi128ELi64ELi128ELi8ES3_EELb0ELb1ELb0ELb1ELb0ELb0ELb0EEEvNS_16Flash_bwd_paramsE:
.text._ZN5flash44flash_bwd_dq_dk_dv_loop_seqk_parallel_kernelI23Flash_bwd_kernel_traitsILi128ELi64ELi128ELi8ELi2ELi4ELi2ELb0ELb0EN7cutlass6half_tE19Flash_kernel_traitsILi128ELi64ELi128ELi8ES3_EELb0ELb1ELb0ELb1ELb0ELb0ELb0EEEvNS_16Flash_bwd_paramsE:
        /* <DEDUP_REMOVED lines=49> */
[----:B------:R-:W-:Y:S01]  /*0310*/  IMAD.IADD R10, R5, 0x1, -R0 ;  /* 0x00000001050a7824 */ /* 0x000fe200078e0a00 */
[-C--:B------:R-:W-:Y:S01]  /*0320*/  LEA.HI R16, R13, R14.reuse, RZ, 0x2 ;  /* 0x0000000e0d107211 */ /* 0x080fe200078f10ff */
        /* <DEDUP_REMOVED lines=27> */
[----:B------:R-:W-:Y:S01]  /*04e0*/  IMAD.IADD R2, R14, 0x1, -R2 ;  /* 0x000000010e027824 */ /* 0x000fe200078e0a02 */
        /* <DEDUP_REMOVED lines=26> */
[----:B------:R-:W-:Y:S01]  /*0690*/  LOP3.LUT R4, R7, 0x1, RZ, 0xc0, !PT ;  /* 0x0000000107047812 */ /* 0x000fe200078ec0ff */
[----:B------:R-:W-:Y:S01]  /*06a0*/  STL [R1+0x24], R17 ;  /* 0x0000241101007387 */ /* 0x000fe20000100800 */
        /* <DEDUP_REMOVED lines=18> */
[----:B------:R-:W-:Y:S01]  /*07d0*/  IMAD.U32 R6, RZ, RZ, UR14 ;  /* 0x0000000eff067e24 */ /* 0x000fe2000f8e00ff */
[----:B------:R-:W-:Y:S01]  /*07e0*/  LEA.HI R0, R13, R14, RZ, 0x7 ;  /* 0x0000000e0d007211 */ /* 0x000fe200078f38ff */
[C---:B------:R-:W-:Y:S01]  /*07f0*/  IMAD.IADD R3, R14.reuse, 0x1, -R3 ;  /* 0x000000010e037824 */ /* 0x040fe200078e0a03 */
[----:B------:R1:W-:Y:S01]  /*0800*/  STL [R1], R5 ;  /* 0x0000000501007387 */ /* 0x0003e20000100800 */
[----:B------:R-:W-:Y:S01]  /*0810*/  IMAD.SHL.U32 R14, R14, 0x2, RZ ;  /* 0x000000020e0e7824 */ /* 0x000fe200078e00ff */
[----:B------:R-:W-:Y:S01]  /*0820*/  SHF.R.S32.HI R0, RZ, 0x7, R0 ;  /* 0x00000007ff007819 */ /* 0x000fe20000011400 */
[----:B------:R-:W-:Y:S01]  /*0830*/  IMAD.SHL.U32 R3, R3, 0x2, RZ ;  /* 0x0000000203037824 */ /* 0x000fe200078e00ff */
[----:B------:R-:W-:Y:S01]  /*0840*/  SEL R226, R226, 0x10, !P0 ;  /* 0x00000010e2e27807 */ /* 0x000fe20004000000 */
[----:B------:R-:W-:Y:S01]  /*0850*/  IMAD.SHL.U32 R2, R2, 0x20, RZ ;  /* 0x0000002002027824 */ /* 0x000fe200078e00ff */
[----:B------:R-:W-:Y:S01]  /*0860*/  IADD3 R239, R234, 0x40, RZ ;  /* 0x00000040eaef7810 */ /* 0x000fe20007ffe0ff */
[----:B------:R-:W-:-:S02]  /*0870*/  IMAD R8, R10, 0x400, R3 ;  /* 0x000004000a087824 */ /* 0x000fc400078e0203 */
[C---:B------:R-:W-:Y:S02]  /*0880*/  IMAD R6, R0.reuse, 0x1000, R3 ;  /* 0x0000100000067824 */ /* 0x040fe400078e0203 */
[----:B------:R-:W-:Y:S01]  /*0890*/  IMAD.SHL.U32 R3, R0, 0x8, RZ ;  /* 0x0000000800037824 */ /* 0x000fe200078e00ff */
[----:B------:R-:W-:Y:S01]  /*08a0*/  LOP3.LUT R0, R4, 0x1c0, RZ, 0xc0, !PT ;  /* 0x000001c004007812 */ /* 0x000fe200078ec0ff */
[----:B------:R-:W-:Y:S01]  /*08b0*/  IMAD R6, R218, 0x400, R6 ;  /* 0x00000400da067824 */ /* 0x000fe200078e0206 */
[----:B------:R-:W-:Y:S01]  /*08c0*/  LOP3.LUT R4, R2, 0x6, R14, 0xf8, !PT ;  /* 0x0000000602047812 */ /* 0x000fe200078ef80e */
[----:B------:R-:W-:Y:S01]  /*08d0*/  IMAD.SHL.U32 R210, R210, 0x2, RZ ;  /* 0x00000002d2d27824 */ /* 0x000fe200078e00ff */
[----:B------:R-:W-:Y:S01]  /*08e0*/  LOP3.LUT R3, R3, 0x8, RZ, 0xc0, !PT ;  /* 0x0000000803037812 */ /* 0x000fe200078ec0ff */
[----:B------:R-:W-:Y:S02]  /*08f0*/  IMAD.SHL.U32 R206, R206, 0x2, RZ ;  /* 0x00000002cece7824 */ /* 0x000fe400078e00ff */
[----:B------:R2:W-:Y:S01]  /*0900*/  STL [R1+0x20], R4 ;  /* 0x0000200401007387 */ /* 0x0005e20000100800 */
[----:B-1----:R-:W-:-:S02]  /*0910*/  LOP3.LUT R5, R0, 0x20, R2, 0xf8, !PT ;  /* 0x0000002000057812 */ /* 0x002fc400078ef802 */
        /* <DEDUP_REMOVED lines=9> */
[----:B--2---:R-:W-:Y:S01]  /*09b0*/  IMAD.SHL.U32 R4, R9, 0x10, RZ ;  /* 0x0000001009047824 */ /* 0x004fe200078e00ff */
[----:B------:R-:W-:Y:S01]  /*09c0*/  IADD3 R2, R10, -0x40, RZ ;  /* 0xffffffc00a027810 */ /* 0x000fe20007ffe0ff */
[----:B------:R-:W-:Y:S01]  /*09d0*/  STL [R1+0x30], R10 ;  /* 0x0000300a01007387 */ /* 0x000fe20000100800 */
[----:B------:R-:W-:Y:S01]  /*09e0*/  LOP3.LUT R0, R0, 0xfffffe00, RZ, 0xc0, !PT ;  /* 0xfffffe0000007812 */ /* 0x000fe200078ec0ff */
[----:B------:R-:W-:Y:S01]  /*09f0*/  IMAD.SHL.U32 R224, R224, 0x2, RZ ;  /* 0x00000002e0e07824 */ /* 0x000fe200078e00ff */
[----:B------:R-:W-:Y:S01]  /*0a00*/  LOP3.LUT R7, R3, 0x10, R4, 0xf8, !PT ;  /* 0x0000001003077812 */ /* 0x000fe200078ef804 */
[----:B------:R-:W-:Y:S01]  /*0a10*/  IMAD.SHL.U32 R3, R17, 0x40, RZ ;  /* 0x0000004011037824 */ /* 0x000fe200078e00ff */
[----:B------:R-:W-:Y:S01]  /*0a20*/  SHF.R.S32.HI R6, RZ, 0x1f, R2 ;  /* 0x0000001fff067819 */ /* 0x000fe20000011402 */
[----:B------:R-:W-:-:S02]  /*0a30*/  IMAD R218, R218, 0x400, R0 ;  /* 0x00000400dada7824 */ /* 0x000fc400078e0200 */
[----:B------:R-:W-:Y:S01]  /*0a40*/  IMAD.SHL.U32 R5, R9, 0x8, RZ ;  /* 0x0000000809057824 */ /* 0x000fe200078e00ff */
[----:B------:R-:W-:Y:S01]  /*0a50*/  LOP3.LUT R3, R3, 0x1c0, RZ, 0xc0, !PT ;  /* 0x000001c003037812 */ /* 0x000fe200078ec0ff */
[----:B------:R-:W-:Y:S01]  /*0a60*/  IMAD.IADD R227, R224, 0x1, R226 ;  /* 0x00000001e0e37824 */ /* 0x000fe200078e02e2 */
[----:B------:R-:W-:Y:S02]  /*0a70*/  SHF.L.U64.HI R2, R2, 0x2, R6 ;  /* 0x0000000202027819 */ /* 0x000fe40000010206 */
[--C-:B------:R-:W-:Y:S02]  /*0a80*/  SHF.R.U32.HI R4, RZ, 0x3, R3.reuse ;  /* 0x00000003ff047819 */ /* 0x100fe40000011603 */
[----:B------:R-:W-:Y:S01]  /*0a90*/  IADD3 R9, R8, 0x420, RZ ;  /* 0x0000042008097810 */ /* 0x000fe20007ffe0ff */
[----:B------:R1:W-:Y:S01]  /*0aa0*/  STL [R1+0x1c], R2 ;  /* 0x00001c0201007387 */ /* 0x0003e20000100800 */
[----:B------:R-:W-:Y:S02]  /*0ab0*/  LOP3.LUT R205, R4, R205, R3, 0x1e, !PT ;  /* 0x000000cd04cd7212 */ /* 0x000fe400078e1e03 */
[----:B------:R-:W-:Y:S01]  /*0ac0*/  @P1 IADD3 R9, R8, 0x3e0, RZ ;  /* 0x000003e008091810 */ /* 0x000fe20007ffe0ff */
[----:B------:R-:W-:Y:S01]  /*0ad0*/  STL [R1+0x14], R8 ;  /* 0x0000140801007387 */ /* 0x000fe20000100800 */
[----:B------:R-:W-:-:S02]  /*0ae0*/  LOP3.LUT R205, R205, R0, RZ, 0xfc, !PT ;  /* 0x00000000cdcd7212 */ /* 0x000fc400078efcff */
[----:B------:R-:W-:Y:S02]  /*0af0*/  LOP3.LUT R5, R3, 0x8, R5, 0xf8, !PT ;  /* 0x0000000803057812 */ /* 0x000fe400078ef805 */
[----:B------:R-:W-:Y:S02]  /*0b00*/  LEA R205, R205, 0xc000, 0x1 ;  /* 0x0000c000cdcd7811 */ /* 0x000fe400078e08ff */
[----:B------:R-:W-:-:S05]  /*0b10*/  LOP3.LUT R5, R5, R4, RZ, 0x3c, !PT ;  /* 0x0000000405057212 */ /* 0x000fca00078e3cff */
[----:B------:R-:W-:Y:S01]  /*0b20*/  IMAD.IADD R218, R218, 0x1, R5 ;  /* 0x00000001dada7824 */ /* 0x000fe200078e0205 */
[----:B-1----:R-:W-:-:S04]  /*0b30*/  LOP3.LUT R2, R4, R7, R3, 0x1e, !PT ;  /* 0x0000000704027212 */ /* 0x002fc800078e1e03 */
[----:B------:R-:W-:Y:S01]  /*0b40*/  LOP3.LUT R217, R2, R0, RZ, 0xfc, !PT ;  /* 0x0000000002d97212 */ /* 0x000fe200078efcff */
[----:B------:R-:W-:Y:S02]  /*0b50*/  IMAD.MOV.U32 R0, RZ, RZ, 0x20 ;  /* 0x00000020ff007424 */ /* 0x000fe400078e00ff */
[----:B------:R-:W-:-:S03]  /*0b60*/  IMAD.MOV.U32 R2, RZ, RZ, 0x40 ;  /* 0x00000040ff027424 */ /* 0x000fc600078e00ff */
[----:B------:R-:W-:Y:S02]  /*0b70*/  SEL R211, R0, 0xffffffe0, !P4 ;  /* 0xffffffe000d37807 */ /* 0x000fe40006000000 */
[----:B------:R-:W-:Y:S02]  /*0b80*/  SEL R212, R2, 0xffffffc0, !P3 ;  /* 0xffffffc002d47807 */ /* 0x000fe40005800000 */
[----:B------:R-:W-:Y:S01]  /*0b90*/  SEL R0, R0, 0xffffffe0, !P1 ;  /* 0xffffffe000007807 */ /* 0x000fe20004800000 */
[----:B------:R-:W-:Y:S01]  /*0ba0*/  IMAD.IADD R211, R210, 0x1, R211 ;  /* 0x00000001d2d37824 */ /* 0x000fe200078e02d3 */
[----:B------:R-:W-:Y:S01]  /*0bb0*/  SEL R2, R2, 0xffffffc0, !P2 ;  /* 0xffffffc002027807 */ /* 0x000fe20005000000 */
[----:B------:R-:W-:Y:S02]  /*0bc0*/  IMAD.IADD R213, R210, 0x1, R212 ;  /* 0x00000001d2d57824 */ /* 0x000fe400078e02d4 */
[----:B------:R-:W-:Y:S02]  /*0bd0*/  IMAD.IADD R225, R224, 0x1, R0 ;  /* 0x00000001e0e17824 */ /* 0x000fe400078e0200 */
[----:B------:R-:W-:-:S02]  /*0be0*/  IMAD.IADD R10, R0, 0x1, R8 ;  /* 0x00000001000a7824 */ /* 0x000fc400078e0208 */
[--C-:B------:R-:W-:Y:S02]  /*0bf0*/  IMAD.IADD R0, R8, 0x1, R2.reuse ;  /* 0x0000000108007824 */ /* 0x100fe400078e0202 */
[----:B------:R-:W-:Y:S01]  /*0c00*/  IMAD.IADD R3, R10, 0x1, R2 ;  /* 0x000000010a037824 */ /* 0x000fe200078e0202 */
[----:B------:R-:W-:Y:S01]  /*0c10*/  STL [R1+0x28], R10 ;  /* 0x0000280a01007387 */ /* 0x000fe20000100800 */
[----:B------:R-:W-:Y:S02]  /*0c20*/  IMAD.IADD R212, R212, 0x1, R211 ;  /* 0x00000001d4d47824 */ /* 0x000fe400078e02d3 */
[----:B------:R-:W-:Y:S01]  /*0c30*/  IMAD.IADD R226, R226, 0x1, R225 ;  /* 0x00000001e2e27824 */ /* 0x000fe200078e02e1 */
[----:B------:R1:W-:Y:S04]  /*0c40*/  STL [R1+0x18], R0 ;  /* 0x0000180001007387 */ /* 0x0003e80000100800 */
[----:B------:R2:W-:Y:S04]  /*0c50*/  STL [R1+0x38], R9 ;  /* 0x0000380901007387 */ /* 0x0005e80000100800 */
[----:B------:R2:W-:Y:S01]  /*0c60*/  STL [R1+0x2c], R3 ;  /* 0x00002c0301007387 */ /* 0x0005e20000100800 */
[----:B-1----:R-:W-:-:S05]  /*0c70*/  IMAD.IADD R0, R2, 0x1, R9 ;  /* 0x0000000102007824 */ /* 0x002fca00078e0209 */
[----:B----4-:R2:W-:Y:S02]  /*0c80*/  STL [R1+0x34], R0 ;  /* 0x0000340001007387 */ /* 0x0105e40000100800 */
.L_x_334:
        /* <DEDUP_REMOVED lines=12> */
[----:B-123--:R-:W-:Y:S01]  /*0d50*/  IMAD.U32 R2, RZ, RZ, UR4 ;  /* 0x00000004ff027e24 */ /* 0x00efe2000f8e00ff */
        /* <DEDUP_REMOVED lines=40> */
.L_x_264:
        /* <DEDUP_REMOVED lines=25> */
[----:B------:R-:W-:Y:S01]  /*1170*/  UISETP.NE.AND UP2, UPT, UR15, -0x1, UPT ;  /* 0xffffffff0f00788c */ /* 0x000fe2000bf45270 */
[----:B------:R-:W-:Y:S01]  /*1180*/  PLOP3.LUT P1, PT, PT, PT, UP0, 0x80, 0x0 ;  /* 0x000000000000781c */ /* 0x000fe20003f2f008 */
[----:B------:R-:W-:-:S02]  /*1190*/  USHF.R.S32.HI UR10, URZ, 0x1f, UR4 ;  /* 0x0000001f3f0a7899 */ /* 0x000fc40008011404 */
[----:B------:R-:W-:Y:S02]  /*11a0*/  ULDC.64 UR16, c[0x0][0x178] ;  /* 0x00005e0000107ab9 */ /* 0x000fe40000000a00 */
[----:B------:R-:W-:Y:S02]  /*11b0*/  ULEA.HI UR10, UR10, UR4, URZ, 0x6 ;  /* 0x000000040a0a7291 */ /* 0x000fe4000f8f303f */
[----:B------:R-:W-:Y:S02]  /*11c0*/  @UP0 UIADD3 UR11, UR22, UR27, URZ ;  /* 0x0000001b160b0290 */ /* 0x000fe4000fffe03f */
[----:B------:R-:W-:Y:S02]  /*11d0*/  UIMAD UR23, UR39, UR16, URZ ;  /* 0x00000010271772a4 */ /* 0x000fe4000f8e023f */
[----:B------:R-:W-:Y:S02]  /*11e0*/  ULDC.64 UR18, c[0x0][0x198] ;  /* 0x0000660000127ab9 */ /* 0x000fe40000000a00 */
        /* <DEDUP_REMOVED lines=8> */
[----:B------:R-:W-:Y:S02]  /*1270*/  @UP2 UIADD3 UR33, UR7, UR24, URZ ;  /* 0x0000001807212290 */ /* 0x000fe4000fffe03f */
[----:B------:R-:W-:Y:S02]  /*1280*/  @UP0 UIMAD UR29, UR11, UR19, UR5 ;  /* 0x000000130b1d02a4 */ /* 0x000fe4000f8e0205 */
        /* <DEDUP_REMOVED lines=16> */
.L_x_266:
        /* <DEDUP_REMOVED lines=10> */
[----:B------:R-:W-:-:S04]  /*1430*/  UIMAD UR7, UR22, UR7, UR8 ;  /* 0x00000007160772a4 */ /* 0x000fc8000f8e0208 */
[----:B------:R-:W-:-:S03]  /*1440*/  UIADD3 UR5, UR5, UR7, URZ ;  /* 0x0000000705057290 */ /* 0x000fc6000fffe03f */
[----:B------:R-:W-:Y:S02]  /*1450*/  ULDC.64 UR6, c[0x0][0x188] ;  /* 0x0000620000067ab9 */ /* 0x000fe40000000a00 */
[----:B------:R-:W-:Y:S02]  /*1460*/  UIMAD UR8, UR39, UR6, URZ ;  /* 0x00000006270872a4 */ /* 0x000fe4000f8e023f */
[----:B------:R-:W-:Y:S02]  /*1470*/  UIMAD.WIDE.U32 UR4, UR32, UR6, UR4 ;  /* 0x00000006200472a5 */ /* 0x000fe4000f8e0004 */
[----:B------:R-:W-:-:S04]  /*1480*/  UIMAD UR7, UR32, UR7, UR8 ;  /* 0x00000007200772a4 */ /* 0x000fc8000f8e0208 */
[----:B------:R-:W-:Y:S02]  /*1490*/  UIADD3 UR28, UR5, UR7, URZ ;  /* 0x00000007051c7290 */ /* 0x000fe4000fffe03f */
[----:B------:R-:W-:Y:S02]  /*14a0*/  UMOV UR26, UR4 ;  /* 0x00000004001a7c82 */ /* 0x000fe40008000000 */
.L_x_267:
        /* <DEDUP_REMOVED lines=71> */
.L_x_268:
[----:B------:R-:W-:Y:S02]  /*1920*/  UMOV UR8, UR50 ;  /* 0x0000003200087c82 */ /* 0x000fe40008000000 */
.L_x_269:
[----:B------:R-:W1:Y:S01]  /*1930*/  S2R R7, SR_TID.X ;  /* 0x0000000000077919 */ /* 0x000e620000002100 */
[----:B------:R-:W-:Y:S01]  /*1940*/  UIADD3 UR4, UP4, UP3, UR4, UR41, UR47 ;  /* 0x0000002904047290 */ /* 0x000fe2000fb9e02f */
[----:B------:R-:W-:Y:S01]  /*1950*/  SHF.R.S32.HI R235, RZ, 0x1f, R234 ;  /* 0x0000001fffeb7819 */ /* 0x000fe200000114ea */
[----:B------:R-:W-:Y:S01]  /*1960*/  UIADD3 UR8, UR16, UR8, URZ ;  /* 0x0000000810087290 */ /* 0x000fe2000fffe03f */
[----:B------:R-:W-:Y:S01]  /*1970*/  BSSY B1, `(.L_x_265) ;  /* 0x0000921000017945 */ /* 0x000fe20003800000 */
[----:B------:R-:W-:Y:S02]  /*1980*/  UIADD3 UR18, UP2, UP1, UR17, UR4, UR18 ;  /* 0x0000000411127290 */ /* 0x000fe4000f95e012 */
[----:B------:R-:W-:Y:S02]  /*1990*/  UIADD3.X UR4, UR7, UR48, UR53, UP4, UP3 ;  /* 0x0000003007047290 */ /* 0x000fe4000a7e6435 */
[----:B------:R-:W-:-:S02]  /*19a0*/  UIADD3 UR7, UR16, UR10, URZ ;  /* 0x0000000a10077290 */ /* 0x000fc4000fffe03f */
[----:B------:R-:W-:-:S03]  /*19b0*/  UIADD3.X UR15, UR9, UR4, UR11, UP2, UP1 ;  /* 0x00000004090f7290 */ /* 0x000fc600097e240b */
[----:B------:R-:W-:Y:S02]  /*19c0*/  ULDC.64 UR4, c[0x0][0x1a8] ;  /* 0x00006a0000047ab9 */ /* 0x000fe40000000a00 */
[----:B------:R-:W-:Y:S02]  /*19d0*/  UIMAD UR4, UR57, UR4, URZ ;  /* 0x00000004390472a4 */ /* 0x000fe4000f8e023f */
[----:B------:R-:W-:Y:S02]  /*19e0*/  ULDC UR11, c[0x0][0x2e8] ;  /* 0x0000ba00000b7ab9 */ /* 0x000fe40000000800 */
[----:B------:R-:W-:-:S03]  /*19f0*/  UIMAD UR17, UR35, UR5, UR4 ;  /* 0x00000005231172a4 */ /* 0x000fc6000f8e0204 */
[----:B------:R-:W-:Y:S01]  /*1a00*/  ULDC.64 UR4, c[0x0][0x378] ;  /* 0x0000de0000047ab9 */ /* 0x000fe20000000a00 */
[----:B-1----:R-:W-:Y:S01]  /*1a10*/  SHF.R.S32.HI R6, RZ, 0x1f, R7 ;  /* 0x0000001fff067819 */ /* 0x002fe20000011407 */
[----:B------:R-:W-:-:S03]  /*1a20*/  UIMAD UR4, UR57, UR4, URZ ;  /* 0x00000004390472a4 */ /* 0x000fc6000f8e023f */
[----:B------:R-:W-:Y:S01]  /*1a30*/  LEA.HI R2, R6, R7, RZ, 0x3 ;  /* 0x0000000706027211 */ /* 0x000fe200078f18ff */
[----:B------:R-:W-:-:S03]  /*1a40*/  UIMAD UR9, UR35, UR5, UR4 ;  /* 0x00000005230972a4 */ /* 0x000fc6000f8e0204 */
[----:B------:R-:W-:Y:S01]  /*1a50*/  SHF.R.S32.HI R2, RZ, 0x3, R2 ;  /* 0x00000003ff027819 */ /* 0x000fe20000011402 */
[----:B------:R-:W-:Y:S02]  /*1a60*/  ULDC.64 UR4, c[0x0][0x370] ;  /* 0x0000dc0000047ab9 */ /* 0x000fe40000000a00 */
[----:B------:R-:W-:Y:S01]  /*1a70*/  UIMAD UR4, UR31, UR4, URZ ;  /* 0x000000041f0472a4 */ /* 0x000fe2000f8e023f */
[----:B------:R-:W-:Y:S02]  /*1a80*/  SHF.R.S32.HI R16, RZ, 0x1f, R2 ;  /* 0x0000001fff107819 */ /* 0x000fe40000011402 */
[----:B------:R-:W-:Y:S01]  /*1a90*/  IADD3 R0, P0, R2, UR16, RZ ;  /* 0x0000001002007c10 */ /* 0x000fe2000ff1e0ff */
[----:B------:R-:W-:Y:S02]  /*1aa0*/  UIMAD UR6, UR16, UR5, UR4 ;  /* 0x00000005100672a4 */ /* 0x000fe4000f8e0204 */
[----:B------:R-:W-:Y:S01]  /*1ab0*/  UIADD3 UR4, -UR14, UR20, UR25 ;  /* 0x000000140e047290 */ /* 0x000fe2000fffe119 */
[----:B------:R-:W-:Y:S01]  /*1ac0*/  IADD3.X R3, R16, UR31, RZ, P0, !PT ;  /* 0x0000001f10037c10 */ /* 0x000fe200087fe4ff */
[----:B------:R-:W-:-:S02]  /*1ad0*/  IMAD.WIDE.U32 R4, R0, c[0x0][0x190], R234 ;  /* 0x0000640000047a25 */ /* 0x000fc400078e00ea */
[----:B------:R-:W-:Y:S02]  /*1ae0*/  UIADD3 UR4, UR4, -UR11, URZ ;  /* 0x8000000b04047290 */ /* 0x000fe4000fffe03f */
[----:B------:R-:W-:Y:S01]  /*1af0*/  IMAD R3, R3, c[0x0][0x190], RZ ;  /* 0x0000640003037a24 */ /* 0x000fe200078e02ff */
[----:B------:R-:W-:Y:S01]  /*1b00*/  IADD3 R8, P0, R4, UR38, RZ ;  /* 0x0000002604087c10 */ /* 0x000fe2000ff1e0ff */
[----:B------:R-:W-:Y:S02]  /*1b10*/  USHF.R.S32.HI UR5, URZ, 0x1f, UR4 ;  /* 0x0000001f3f057899 */ /* 0x000fe40008011404 */
[----:B------:R-:W-:Y:S01]  /*1b20*/  IMAD R0, R0, c[0x0][0x194], R3 ;  /* 0x0000650000007a24 */ /* 0x000fe200078e0203 */
[----:B------:R-:W-:Y:S01]  /*1b30*/  UIADD3 UR11, UR34, -0x1, URZ ;  /* 0xffffffff220b7890 */ /* 0x000fe2000fffe03f */
[----:B------:R-:W-:Y:S01]  /*1b40*/  IMAD.U32 R3, RZ, RZ, UR35 ;  /* 0x00000023ff037e24 */ /* 0x000fe2000f8e00ff */
[----:B------:R-:W-:Y:S02]  /*1b50*/  ULEA.HI UR4, UR5, UR4, URZ, 0x6 ;  /* 0x0000000405047291 */ /* 0x000fe4000f8f303f */
[----:B------:R-:W-:Y:S01]  /*1b60*/  IADD3.X R9, R5, UR33, R0, P0, !PT ;  /* 0x0000002105097c10 */ /* 0x000fe200087fe400 */
[----:B------:R-:W-:Y:S01]  /*1b70*/  IMAD.U32 R0, RZ, RZ, UR16 ;  /* 0x00000010ff007e24 */ /* 0x000fe2000f8e00ff */
[----:B------:R-:W-:Y:S01]  /*1b80*/  IADD3 R4, P0, R234, UR19, RZ ;  /* 0x00000013ea047c10 */ /* 0x000fe2000ff1e0ff */
[----:B------:R-:W-:-:S03]  /*1b90*/  USHF.R.S32.HI UR4, URZ, 0x6, UR4 ;  /* 0x000000063f047899 */ /* 0x000fc60008011404 */
[----:B------:R-:W-:Y:S01]  /*1ba0*/  IADD3.X R5, R235, UR30, RZ, P0, !PT ;  /* 0x0000001eeb057c10 */ /* 0x000fe200087fe4ff */
[----:B------:R-:W-:Y:S02]  /*1bb0*/  UISETP.LT.AND UP1, UPT, URZ, UR4, UPT ;  /* 0x000000043f00728c */ /* 0x000fe4000bf21270 */
[----:B------:R-:W-:Y:S02]  /*1bc0*/  ULDC.64 UR30, c[0x0][0x200] ;  /* 0x00008000001e7ab9 */ /* 0x000fe40000000a00 */
[----:B------:R-:W-:Y:S01]  /*1bd0*/  IMAD.WIDE.U32 R4, R0, c[0x0][0x370], R4 ;  /* 0x0000dc0000047a25 */ /* 0x000fe200078e0004 */
[----:B------:R-:W-:Y:S01]  /*1be0*/  LEA.HI R0, R6, R7, RZ, 0x5 ;  /* 0x0000000706007211 */ /* 0x000fe200078f28ff */
[----:B------:R-:W-:Y:S02]  /*1bf0*/  USEL UR19, URZ, UR4, !UP1 ;  /* 0x000000043f137287 */ /* 0x000fe4000c800000 */
[----:B------:R-:W-:Y:S01]  /*1c00*/  UIMAD.WIDE UR4, UR7, UR61, UR30 ;  /* 0x0000003d070472a5 */ /* 0x000fe2000f8e021e */
[----:B------:R-:W-:Y:S01]  /*1c10*/  IADD3 R5, R5, UR6, RZ ;  /* 0x0000000605057c10 */ /* 0x000fe2000fffe0ff */
[----:B------:R-:W-:Y:S01]  /*1c20*/  UISETP.GT.AND UP1, UPT, UR34, UR19, UPT ;  /* 0x000000132200728c */ /* 0x000fe2000bf24270 */
[----:B------:R-:W-:Y:S01]  /*1c30*/  LOP3.LUT R6, R0, 0xffffffe0, RZ, 0xc0, !PT ;  /* 0xffffffe000067812 */ /* 0x000fe200078ec0ff */
[----:B------:R-:W-:Y:S01]  /*1c40*/  ULDC.64 UR30, c[0x0][0x3c8] ;  /* 0x0000f200001e7ab9 */ /* 0x000fe20000000a00 */
[----:B------:R-:W-:Y:S01]  /*1c50*/  SHF.R.S32.HI R0, RZ, 0x5, R0 ;  /* 0x00000005ff007819 */ /* 0x000fe20000011400 */
[----:B------:R-:W-:Y:S01]  /*1c60*/  IMAD.WIDE.U32 R4, R3, c[0x0][0x378], R4 ;  /* 0x0000de0003047a25 */ /* 0x000fe200078e0004 */
[----:B------:R-:W-:-:S02]  /*1c70*/  UIMAD.WIDE UR6, UR8, UR61, UR30 ;  /* 0x0000003d080672a5 */ /* 0x000fc4000f8e021e */
[----:B------:R-:W-:Y:S01]  /*1c80*/  UMOV UR16, UR4 ;  /* 0x0000000400107c82 */ /* 0x000fe20008000000 */
[----:B------:R-:W-:Y:S01]  /*1c90*/  IMAD.IADD R3, R7, 0x1, -R6 ;  /* 0x0000000107037824 */ /* 0x000fe200078e0a06 */
[----:B------:R-:W-:Y:S01]  /*1ca0*/  IADD3 R5, R5, UR9, RZ ;  /* 0x0000000905057c10 */ /* 0x000fe2000fffe0ff */
[----:B------:R-:W-:Y:S02]  /*1cb0*/  IMAD R6, R16, c[0x0][0x370], RZ ;  /* 0x0000dc0010067a24 */ /* 0x000fe400078e02ff */
[----:B------:R-:W-:Y:S02]  /*1cc0*/  IMAD R0, R0, UR46, R3 ;  /* 0x0000002e00007c24 */ /* 0x000fe4000f8e0203 */
[----:B------:R-:W-:Y:S02]  /*1cd0*/  IMAD.U32 R7, RZ, RZ, UR35 ;  /* 0x00000023ff077e24 */ /* 0x000fe4000f8e00ff */
[----:B------:R-:W-:Y:S01]  /*1ce0*/  IMAD R10, R2, c[0x0][0x374], R6 ;  /* 0x0000dd00020a7a24 */ /* 0x000fe200078e0206 */
[----:B------:R-:W-:Y:S01]  /*1cf0*/  IADD3 R3, P0, R0, UR18, RZ ;  /* 0x0000001200037c10 */ /* 0x000fe2000ff1e0ff */
[----:B------:R-:W-:Y:S01]  /*1d00*/  IMAD.WIDE.U32 R4, R2, c[0x0][0x370], R4 ;  /* 0x0000dc0002047a25 */ /* 0x000fe200078e0004 */
[----:B------:R-:W-:-:S02]  /*1d10*/  UMOV UR18, UR6 ;  /* 0x0000000600127c82 */ /* 0x000fc40008000000 */
[----:B------:R-:W-:Y:S01]  /*1d20*/  LEA.HI.X.SX32 R0, R0, UR15, 0x1, P0 ;  /* 0x0000000f00007c11 */ /* 0x000fe200080f0eff */
[----:B------:R-:W-:Y:S01]  /*1d30*/  IMAD.WIDE.U32 R6, R7, c[0x0][0x1a8], R8 ;  /* 0x00006a0007067a25 */ /* 0x000fe200078e0008 */
[C---:B------:R-:W-:Y:S01]  /*1d40*/  LEA R222, P0, R3.reuse, c[0x0][0x350], 0x2 ;  /* 0x0000d40003de7a11 */ /* 0x040fe200078010ff */
[----:B------:R-:W-:Y:S01]  /*1d50*/  UMOV UR15, UR5 ;  /* 0x00000005000f7c82 */ /* 0x000fe20008000000 */
[----:B------:R-:W-:Y:S02]  /*1d60*/  LEA R230, P2, R4, c[0x0][0x330], 0x1 ;  /* 0x0000cc0004e67a11 */ /* 0x000fe400078408ff */
[----:B------:R-:W-:Y:S01]  /*1d70*/  LEA.HI.X R223, R3, c[0x0][0x354], R0, 0x2, P0 ;  /* 0x0000d50003df7a11 */ /* 0x000fe200000f1400 */
[----:B------:R-:W-:Y:S01]  /*1d80*/  IMAD.IADD R3, R5, 0x1, R10 ;  /* 0x0000000105037824 */ /* 0x000fe200078e020a */
[----:B------:R-:W-:Y:S02]  /*1d90*/  PLOP3.LUT P0, PT, PT, PT, UP1, 0x80, 0x0 ;  /* 0x000000000000781c */ /* 0x000fe40003f0f018 */
[----:B------:R-:W-:Y:S01]  /*1da0*/  IADD3 R10, R7, UR17, RZ ;  /* 0x00000011070a7c10 */ /* 0x000fe2000fffe0ff */
[----:B------:R-:W-:Y:S01]  /*1db0*/  UMOV UR17, UR7 ;  /* 0x0000000700117c82 */ /* 0x000fe20008000000 */
[----:B------:R-:W-:-:S02]  /*1dc0*/  LEA R232, P3, R6, c[0x0][0x160], 0x1 ;  /* 0x0000580006e87a11 */ /* 0x000fc400078608ff */
[----:B------:R-:W-:Y:S02]  /*1dd0*/  LEA.HI.X R231, R4, c[0x0][0x334], R3, 0x1, P2 ;  /* 0x0000cd0004e77a11 */ /* 0x000fe400010f0c03 */
[----:B------:R-:W-:-:S05]  /*1de0*/  LEA.HI.X R233, R6, c[0x0][0x164], R10, 0x1, P3 ;  /* 0x0000590006e97a11 */ /* 0x000fca00018f0c0a */
        /* <DEDUP_REMOVED lines=19> */
.L_x_271:
        /* <DEDUP_REMOVED lines=18> */
.L_x_272:
        /* <DEDUP_REMOVED lines=30> */
.L_x_274:
[----:B------:R-:W-:Y:S05]  /*2220*/  BSYNC B0 ;  /* 0x0000000000007941 */ /* 0x000fea0003800000 */
.L_x_273:
        /* <DEDUP_REMOVED lines=18> */
.L_x_276:
[----:B------:R-:W-:Y:S05]  /*2350*/  BSYNC B0 ;  /* 0x0000000000007941 */ /* 0x000fea0003800000 */
.L_x_275:
        /* <DEDUP_REMOVED lines=18> */
.L_x_278:
[----:B------:R-:W-:Y:S05]  /*2480*/  BSYNC B0 ;  /* 0x0000000000007941 */ /* 0x000fea0003800000 */
.L_x_277:
        /* <DEDUP_REMOVED lines=17> */
.L_x_280:
[----:B------:R-:W-:Y:S05]  /*25a0*/  BSYNC B0 ;  /* 0x0000000000007941 */ /* 0x000fea0003800000 */
.L_x_279:
        /* <DEDUP_REMOVED lines=27> */
.L_x_282:
[----:B------:R-:W-:Y:S05]  /*2760*/  BSYNC B0 ;  /* 0x0000000000007941 */ /* 0x000fea0003800000 */
.L_x_281:
        /* <DEDUP_REMOVED lines=16> */
.L_x_284:
[----:B------:R-:W-:Y:S05]  /*2870*/  BSYNC B0 ;  /* 0x0000000000007941 */ /* 0x000fea0003800000 */
.L_x_283:
        /* <DEDUP_REMOVED lines=16> */
.L_x_286:
[----:B------:R-:W-:Y:S05]  /*2980*/  BSYNC B0 ;  /* 0x0000000000007941 */ /* 0x000fea0003800000 */
.L_x_285:
        /* <DEDUP_REMOVED lines=16> */
.L_x_270:
[----:B------:R-:W2:Y:S01]  /*2a90*/  LDL R15, [R1] ;  /* 0x00000000010f7983 */ /* 0x000ea20000100800 */
[----:B------:R-:W-:Y:S01]  /*2aa0*/  PLOP3.LUT P0, PT, PT, PT, UP6, 0x80, 0x0 ;  /* 0x000000000000781c */ /* 0x000fe20003f0f068 */
[----:B------:R-:W-:Y:S01]  /*2ab0*/  UIMAD UR4, UR11, -0x40, UR20 ;  /* 0xffffffc00b0478a4 */ /* 0x000fe2000f8e0214 */
[----:B------:R-:W-:Y:S01]  /*2ac0*/  BSSY B0, `(.L_x_288) ;  /* 0x0000018000007945 */ /* 0x000fe20003800000 */
[----:B------:R-:W-:-:S10]  /*2ad0*/  ULEA.HI UR5, UR11, UR11, URZ, 0x1 ;  /* 0x0000000b0b057291 */ /* 0x000fd4000f8f083f */
[----:B------:R-:W-:Y:S01]  /*2ae0*/  @P0 BAR.SYNC.DEFER_BLOCKING 0x0 ;  /* 0x0000000000000b1d */ /* 0x000fe20000010000 */
[----:B------:R-:W-:Y:S01]  /*2af0*/  ISETP.GE.AND P2, PT, R2, UR4, PT ;  /* 0x0000000402007c0c */ /* 0x000fe2000bf46270 */
[----:B------:R-:W-:-:S04]  /*2b00*/  ULOP3.LUT UR5, UR5, 0xfffffffe, URZ, 0xc0, !UPT ;  /* 0xfffffffe05057892 */ /* 0x000fc8000f8ec03f */
[----:B------:R-:W-:-:S04]  /*2b10*/  UIADD3 UR5, UR11, -UR5, URZ ;  /* 0x800000050b057290 */ /* 0x000fc8000fffe03f */
[----:B------:R-:W-:Y:S01]  /*2b20*/  UISETP.NE.AND UP0, UPT, UR5, 0x1, UPT ;  /* 0x000000010500788c */ /* 0x000fe2000bf05270 */
[----:B--2---:R-:W-:-:S05]  /*2b30*/  IMAD.SHL.U32 R0, R15, 0x2, RZ ;  /* 0x000000020f007824 */ /* 0x004fca00078e00ff */
        /* <DEDUP_REMOVED lines=16> */
.L_x_289:
[----:B------:R-:W-:Y:S05]  /*2c40*/  BSYNC B0 ;  /* 0x0000000000007941 */ /* 0x000fea0003800000 */
.L_x_288:
        /* <DEDUP_REMOVED lines=29> */
.L_x_291:
[----:B------:R-:W-:Y:S05]  /*2e20*/  BSYNC B0 ;  /* 0x0000000000007941 */ /* 0x000fea0003800000 */
.L_x_290:
        /* <DEDUP_REMOVED lines=15> */
.L_x_293:
        /* <DEDUP_REMOVED lines=19> */
.L_x_294:
[----:B------:R-:W-:Y:S05]  /*3050*/  BSYNC B0 ;  /* 0x0000000000007941 */ /* 0x000fea0003800000 */
.L_x_292:
[----:B-1----:R-:W-:Y:S01]  /*3060*/  MOV R8, 0x20 ;  /* 0x0000002000087802 */ /* 0x002fe20000000f00 */
        /* <DEDUP_REMOVED lines=13> */
.L_x_296:
        /* <DEDUP_REMOVED lines=27> */
.L_x_297:
[----:B------:R-:W-:Y:S05]  /*32f0*/  BSYNC B0 ;  /* 0x0000000000007941 */ /* 0x000fea0003800000 */
.L_x_295:
[----:B--2---:R-:W2:Y:S01]  /*3300*/  LDL R17, [R1+0x30] ;  /* 0x0000300001117983 */ /* 0x004ea20000100800 */
[----:B------:R-:W-:Y:S02]  /*3310*/  IMAD.MOV.U32 R251, RZ, RZ, 0x7f800000 ;  /* 0x7f800000fffb7424 */ /* 0x000fe400078e00ff */
[----:B------:R-:W-:Y:S02]  /*3320*/  IMAD.MOV.U32 R252, RZ, RZ, 0x7f800000 ;  /* 0x7f800000fffc7424 */ /* 0x000fe400078e00ff */
[----:B------:R-:W-:Y:S02]  /*3330*/  IMAD.MOV.U32 R249, RZ, RZ, 0x7f800000 ;  /* 0x7f800000fff97424 */ /* 0x000fe400078e00ff */
[----:B------:R-:W-:Y:S02]  /*3340*/  IMAD.U32 R12, RZ, RZ, UR25 ;  /* 0x00000019ff0c7e24 */ /* 0x000fe4000f8e00ff */
[----:B------:R-:W-:Y:S01]  /*3350*/  IMAD.MOV.U32 R250, RZ, RZ, 0x7f800000 ;  /* 0x7f800000fffa7424 */ /* 0x000fe200078e00ff */
[----:B------:R-:W-:Y:S01]  /*3360*/  BSSY B0, `(.L_x_298) ;  /* 0x000003b000007945 */ /* 0x000fe20003800000 */
[----:B--2---:R-:W-:-:S02]  /*3370*/  IADD3 R3, R17, 0x28, RZ ;  /* 0x0000002811037810 */ /* 0x004fc40007ffe0ff */
[----:B-1----:R-:W-:Y:S02]  /*3380*/  IADD3 R4, R17, 0x8, RZ ;  /* 0x0000000811047810 */ /* 0x002fe40007ffe0ff */
[----:B------:R-:W-:Y:S02]  /*3390*/  ISETP.GE.AND P3, PT, R3, UR4, PT ;  /* 0x0000000403007c0c */ /* 0x000fe4000bf66270 */
[C---:B------:R-:W-:Y:S02]  /*33a0*/  IADD3 R5, R17.reuse, 0x20, RZ ;  /* 0x0000002011057810 */ /* 0x040fe40007ffe0ff */
[----:B------:R-:W-:Y:S01]  /*33b0*/  ISETP.GE.AND P5, PT, R4, UR4, PT ;  /* 0x0000000404007c0c */ /* 0x000fe2000bfa6270 */
[----:B------:R-:W-:Y:S01]  /*33c0*/  IMAD.SHL.U32 R4, R17, 0x4, RZ ;  /* 0x0000000411047824 */ /* 0x000fe200078e00ff */
[----:B------:R-:W-:Y:S02]  /*33d0*/  ISETP.GE.AND P4, PT, R5, UR4, PT ;  /* 0x0000000405007c0c */ /* 0x000fe4000bf86270 */
[----:B------:R-:W-:Y:S01]  /*33e0*/  ISETP.GE.AND P6, PT, R17, UR4, PT ;  /* 0x0000000411007c0c */ /* 0x000fe2000bfc6270 */
[----:B------:R-:W-:Y:S01]  /*33f0*/  ULDC.64 UR4, c[0x0][0x198] ;  /* 0x0000660000047ab9 */ /* 0x000fe20000000a00 */
[----:B------:R-:W-:Y:S01]  /*3400*/  SHF.R.S32.HI R15, RZ, 0x1f, R17 ;  /* 0x0000001fff0f7819 */ /* 0x000fe20000011411 */
[----:B------:R-:W-:Y:S01]  /*3410*/  UIMAD UR4, UR23, UR4, URZ ;  /* 0x00000004170472a4 */ /* 0x000fe2000f8e023f */
[----:B------:R-:W-:-:S02]  /*3420*/  SHF.R.S32.HI R5, RZ, 0x1f, R3 ;  /* 0x0000001fff057819 */ /* 0x000fc40000011403 */
[----:B------:R-:W-:Y:S02]  /*3430*/  @!P3 LEA R6, P1, R3, UR16, 0x2 ;  /* 0x000000100306bc11 */ /* 0x000fe4000f8210ff */
[----:B------:R-:W-:Y:S02]  /*3440*/  IADD3 R4, P2, R4, UR16, RZ ;  /* 0x0000001004047c10 */ /* 0x000fe4000ff5e0ff */
[----:B------:R-:W-:Y:S01]  /*3450*/  SHF.L.U64.HI R8, R17, 0x2, R15 ;  /* 0x0000000211087819 */ /* 0x000fe2000001020f */
[----:B------:R-:W-:Y:S01]  /*3460*/  UIMAD UR5, UR25, UR5, UR4 ;  /* 0x00000005190572a4 */ /* 0x000fe2000f8e0204 */
[----:B------:R-:W-:Y:S01]  /*3470*/  @!P3 LEA.HI.X R7, R3, UR15, R5, 0x2, P1 ;  /* 0x0000000f0307bc11 */ /* 0x000fe200088f1405 */
[----:B------:R-:W-:Y:S01]  /*3480*/  UIMAD UR4, UR21, -0x80, UR14 ;  /* 0xffffff80150478a4 */ /* 0x000fe2000f8e020e */
[----:B------:R-:W-:-:S03]  /*3490*/  IADD3.X R5, R8, UR15, RZ, P2, !PT ;  /* 0x0000000f08057c10 */ /* 0x000fc600097fe4ff */
[----:B------:R1:W5:Y:S04]  /*34a0*/  @!P3 LDG.E R250, [R6.64] ;  /* 0x0000000c06fab981 */ /* 0x000368000c1e1900 */
[----:B------:R2:W5:Y:S01]  /*34b0*/  @!P6 LDG.E R251, [R4.64] ;  /* 0x0000000c04fbe981 */ /* 0x000562000c1e1900 */
[----:B------:R-:W-:-:S03]  /*34c0*/  ISETP.GE.AND P6, PT, R2, UR4, PT ;  /* 0x0000000402007c0c */ /* 0x000fc6000bfc6270 */
[----:B------:R2:W5:Y:S04]  /*34d0*/  @!P5 LDG.E R252, [R4.64+0x20] ;  /* 0x0000200c04fcd981 */ /* 0x000568000c1e1900 */
[----:B------:R2:W5:Y:S06]  /*34e0*/  @!P4 LDG.E R249, [R4.64+0x80] ;  /* 0x0000800c04f9c981 */ /* 0x00056c000c1e1900 */
[----:B------:R3:W-:Y:S04]  /*34f0*/  @P6 STS.128 [R0+0xc000], RZ ;  /* 0x00c000ff00006388 */ /* 0x0007e80000000c00 */
[----:B------:R3:W-:Y:S01]  /*3500*/  @P6 STS.128 [R0+0x10000], RZ ;  /* 0x010000ff00006388 */ /* 0x0007e20000000c00 */
[----:B------:R-:W-:-:S02]  /*3510*/  IMAD.U32 R3, RZ, RZ, UR5 ;  /* 0x00000005ff037e24 */ /* 0x000fc4000f8e00ff */
        /* <DEDUP_REMOVED lines=31> */
.L_x_299:
[----:B---3--:R-:W-:Y:S05]  /*3710*/  BSYNC B0 ;  /* 0x0000000000007941 */ /* 0x008fea0003800000 */
.L_x_298:
        /* <DEDUP_REMOVED lines=30> */
.L_x_301:
[----:B------:R-:W-:Y:S05]  /*3900*/  BSYNC B0 ;  /* 0x0000000000007941 */ /* 0x000fea0003800000 */
.L_x_300:
        /* <DEDUP_REMOVED lines=31> */
.L_x_303:
[----:B------:R-:W-:Y:S05]  /*3b00*/  BSYNC B0 ;  /* 0x0000000000007941 */ /* 0x000fea0003800000 */
.L_x_302:
        /* <DEDUP_REMOVED lines=30> */
.L_x_305:
[----:B------:R-:W-:Y:S05]  /*3cf0*/  BSYNC B0 ;  /* 0x0000000000007941 */ /* 0x000fea0003800000 */
.L_x_304:
        /* <DEDUP_REMOVED lines=38> */
.L_x_307:
[----:B-1----:R-:W-:Y:S05]  /*3f60*/  BSYNC B0 ;  /* 0x0000000000007941 */ /* 0x002fea0003800000 */
.L_x_306:
        /* <DEDUP_REMOVED lines=29> */
.L_x_309:
[----:B------:R-:W-:Y:S05]  /*4140*/  BSYNC B0 ;  /* 0x0000000000007941 */ /* 0x000fea0003800000 */
.L_x_308:
        /* <DEDUP_REMOVED lines=29> */
.L_x_311:
[----:B------:R-:W-:Y:S05]  /*4320*/  BSYNC B0 ;  /* 0x0000000000007941 */ /* 0x000fea0003800000 */
.L_x_310:
        /* <DEDUP_REMOVED lines=28> */
.L_x_313:
[----:B------:R-:W-:Y:S05]  /*44f0*/  BSYNC B0 ;  /* 0x0000000000007941 */ /* 0x000fea0003800000 */
.L_x_312:
[----:B------:R-:W-:Y:S01]  /*4500*/  ULDC.64 UR6, c[0x0][0x318] ;  /* 0x0000c60000067ab9 */ /* 0x000fe20000000a00 */
[----:B------:R-:W0:Y:S01]  /*4510*/  LDGDEPBAR ;  /* 0x00000000000079af */ /* 0x000e220000000000 */
[----:B------:R-:W-:Y:S02]  /*4520*/  UISETP.NE.U32.AND UP1, UPT, URZ, UR6, UPT ;  /* 0x000000063f00728c */ /* 0x000fe4000bf25070 */
[----:B------:R-:W-:Y:S02]  /*4530*/  ULDC.64 UR8, c[0x0][0x320] ;  /* 0x0000c80000087ab9 */ /* 0x000fe40000000a00 */
[----:B------:R-:W-:-:S06]  /*4540*/  UISETP.NE.AND.EX UP1, UPT, URZ, UR7, UPT, UP1 ;  /* 0x000000073f00728c */ /* 0x000fcc000bf25310 */
[----:B------:R-:W-:-:S05]  /*4550*/  PLOP3.LUT P1, PT, PT, PT, UP1, 0x80, 0x0 ;  /* 0x000000000000781c */ /* 0x000fca0003f2f018 */
[----:B------:R-:W-:Y:S02]  /*4560*/  @UP1 UIMAD UR10, UR39, UR8, URZ ;  /* 0x00000008270a12a4 */ /* 0x000fe4000f8e023f */
[----:B------:R-:W-:Y:S02]  /*4570*/  @UP1 UMOV UR4, UR35 ;  /* 0x0000002300041c82 */ /* 0x000fe40008000000 */
[----:B------:R-:W-:Y:S02]  /*4580*/  @UP1 UMOV UR5, UR57 ;  /* 0x0000003900051c82 */ /* 0x000fe40008000000 */
[----:B------:R-:W-:Y:S02]  /*4590*/  @UP1 UIMAD.WIDE.U32 UR4, UR32, UR8, UR4 ;  /* 0x00000008200412a5 */ /* 0x000fe4000f8e0004 */
[----:B------:R-:W-:Y:S02]  /*45a0*/  @UP1 UIMAD UR9, UR32, UR9, UR10 ;  /* 0x00000009200912a4 */ /* 0x000fe4000f8e020a */
[----:B------:R-:W-:-:S02]  /*45b0*/  @UP1 ULEA UR6, UP0, UR4, UR6, 0x2 ;  /* 0x0000000604061291 */ /* 0x000fc4000f80103f */
[----:B------:R-:W-:-:S04]  /*45c0*/  @UP1 UIADD3 UR9, UR5, UR9, URZ ;  /* 0x0000000905091290 */ /* 0x000fc8000fffe03f */
[----:B------:R-:W-:Y:S01]  /*45d0*/  @UP1 ULEA.HI.X UR7, UR4, UR7, UR9, 0x2, UP0 ;  /* 0x0000000704071291 */ /* 0x000fe200080f1409 */
[----:B-1----:R-:W-:-:S05]  /*45e0*/  IMAD.U32 R2, RZ, RZ, UR6 ;  /* 0x00000006ff027e24 */ /* 0x002fca000f8e00ff */
[----:B------:R-:W-:-:S05]  /*45f0*/  IMAD.U32 R3, RZ, RZ, UR7 ;  /* 0x00000007ff037e24 */ /* 0x000fca000f8e00ff */
[----:B--234-:R1:W2:Y:S01]  /*4600*/  @P1 LDG.E R0, [R2.64] ;  /* 0x0000000c02001981 */ /* 0x01c2a2000c1e1900 */
[----:B------:R-:W-:Y:S01]  /*4610*/  IMAD.MOV.U32 R228, RZ, RZ, R221 ;  /* 0x000000ffffe47224 */ /* 0x000fe200078e00dd */
        /* <DEDUP_REMOVED lines=23> */
[----:B-1----:R-:W2:Y:S01]  /*4790*/  @P1 MUFU.RCP R2, c[0x0][0x238] ;  /* 0x00008e0000021b08 */ /* 0x002ea20000001000 */
[C---:B------:R-:W-:Y:S01]  /*47a0*/  IADD3 R3, R17.reuse, 0x1, RZ ;  /* 0x0000000111037810 */ /* 0x040fe20007ffe0ff */
[----:B------:R-:W-:Y:S01]  /*47b0*/  CS2R R116, SRZ ;  /* 0x0000000000747805 */ /* 0x000fe2000001ff00 */
[----:B------:R-:W-:Y:S01]  /*47c0*/  CS2R R110, SRZ ;  /* 0x00000000006e7805 */ /* 0x000fe2000001ff00 */
[----:B------:R-:W-:Y:S01]  /*47d0*/  CS2R R108, SRZ ;  /* 0x00000000006c7805 */ /* 0x000fe2000001ff00 */
[----:B------:R-:W-:Y:S01]  /*47e0*/  CS2R R114, SRZ ;  /* 0x0000000000727805 */ /* 0x000fe2000001ff00 */
[----:B------:R1:W-:Y:S01]  /*47f0*/  STL [R1+0x10], R3 ;  /* 0x0000100301007387 */ /* 0x0003e20000100800 */
        /* <DEDUP_REMOVED lines=24> */
[----:B-1----:R-:W-:Y:S01]  /*4980*/  SHF.L.U64.HI R3, R17, 0x2, R15 ;  /* 0x0000000211037819 */ /* 0x002fe2000001020f */
        /* <DEDUP_REMOVED lines=14> */
[----:B------:R-:W-:Y:S01]  /*4a70*/  MOV R220, 0x20 ;  /* 0x0000002000dc7802 */ /* 0x000fe20000000f00 */
[----:B------:R-:W-:Y:S01]  /*4a80*/  IMAD.MOV.U32 R219, RZ, RZ, 0x40 ;  /* 0x00000040ffdb7424 */ /* 0x000fe200078e00ff */
[C---:B------:R-:W-:Y:S01]  /*4a90*/  SHF.L.U32 R215, R218.reuse, 0x1, RZ ;  /* 0x00000001dad77819 */ /* 0x040fe200000006ff */
[C---:B------:R-:W-:Y:S01]  /*4aa0*/  IMAD.SHL.U32 R216, R218.reuse, 0x2, RZ ;  /* 0x00000002dad87824 */ /* 0x040fe200078e00ff */
[----:B------:R-:W-:Y:S01]  /*4ab0*/  UMOV UR4, URZ ;  /* 0x0000003f00047c82 */ /* 0x000fe20008000000 */
[----:B------:R-:W-:-:S02]  /*4ac0*/  IMAD.SHL.U32 R214, R218, 0x2, RZ ;  /* 0x00000002dad67824 */ /* 0x000fc400078e00ff */
[----:B--2---:R-:W-:Y:S01]  /*4ad0*/  @P1 FMUL.FTZ R0, R0, R2 ;  /* 0x0000000200001220 */ /* 0x004fe20000410000 */
[----:B------:R-:W-:-:S03]  /*4ae0*/  IADD3 R2, R218, 0x2000, RZ ;  /* 0x00002000da027810 */ /* 0x000fc60007ffe0ff */
[----:B------:R2:W3:Y:S01]  /*4af0*/  @P1 R2UR UR5, R0 ;  /* 0x00000000000513c2 */ /* 0x0004e200000e0000 */
[----:B------:R-:W-:-:S05]  /*4b00*/  SEL R2, R2, R218, !P0 ;  /* 0x000000da02027207 */ /* 0x000fca0004000000 */
[----:B------:R-:W-:Y:S02]  /*4b10*/  IMAD.SHL.U32 R208, R2, 0x2, RZ ;  /* 0x0000000202d07824 */ /* 0x000fe400078e00ff */
[----:B------:R-:W-:-:S05]  /*4b20*/  IMAD.SHL.U32 R2, R17, 0x4, RZ ;  /* 0x0000000411027824 */ /* 0x000fca00078e00ff */
[----:B------:R1:W-:Y:S01]  /*4b30*/  STL [R1+0x8], R2 ;  /* 0x0000080201007387 */ /* 0x0003e20000100800 */
[----:B--2---:R-:W-:Y:S01]  /*4b40*/  IADD3 R0, R217, 0x2000, RZ ;  /* 0x00002000d9007810 */ /* 0x004fe20007ffe0ff */
[----:B---3--:R-:W-:-:S03]  /*4b50*/  @UP1 UMOV UR4, UR5 ;  /* 0x0000000500041c82 */ /* 0x008fc60008000000 */
[----:B------:R-:W-:-:S04]  /*4b60*/  SEL R0, R0, R217, !P0 ;  /* 0x000000d900007207 */ /* 0x000fc80004000000 */
[----:B------:R-:W-:Y:S02]  /*4b70*/  SHF.L.U32 R207, R0, 0x1, RZ ;  /* 0x0000000100cf7819 */ /* 0x000fe400000006ff */
[----:B------:R-:W-:-:S04]  /*4b80*/  IADD3 R0, R17, -0x40, RZ ;  /* 0xffffffc011007810 */ /* 0x000fc80007ffe0ff */
[----:B------:R-:W-:-:S05]  /*4b90*/  SHF.L.U32 R0, R0, 0x2, RZ ;  /* 0x0000000200007819 */ /* 0x000fca00000006ff */
[----:B------:R1:W-:Y:S02]  /*4ba0*/  STL [R1+0x4], R0 ;  /* 0x0000040001007387 */ /* 0x0003e40000100800 */
.L_x_316:
[----:B-1----:R-:W2:Y:S01]  /*4bb0*/  LDL R0, [R1+0x24] ;  /* 0x0000240001007983 */ /* 0x002ea20000100800 */
[----:B------:R-:W-:Y:S02]  /*4bc0*/  USHF.L.U32 UR5, UR21, 0x7, URZ ;  /* 0x0000000715057899 */ /* 0x000fe4000800063f */
[----:B------:R-:W-:Y:S01]  /*4bd0*/  USHF.L.U32 UR6, UR11, 0x6, URZ ;  /* 0x000000060b067899 */ /* 0x000fe2000800063f */
[----:B------:R-:W0:Y:S01]  /*4be0*/  LDGDEPBAR ;  /* 0x00000000000079af */ /* 0x000e220000000000 */
[----:B------:R-:W-:Y:S02]  /*4bf0*/  UIADD3 UR7, UR20, 0x80, UR5 ;  /* 0x0000008014077890 */ /* 0x000fe4000fffe005 */
[----:B------:R-:W-:Y:S02]  /*4c00*/  UIADD3 UR5, UR5, 0x80, URZ ;  /* 0x0000008005057890 */ /* 0x000fe4000fffe03f */
[----:B------:R-:W-:Y:S02]  /*4c10*/  UIADD3 UR7, UR7, -UR14, URZ ;  /* 0x8000000e07077290 */ /* 0x000fe4000fffe03f */
[----:B------:R-:W-:Y:S01]  /*4c20*/  UISETP.GT.AND UP3, UPT, UR11, UR19, UPT ;  /* 0x000000130b00728c */ /* 0x000fe2000bf64270 */
[----:B------:R-:W3:Y:S01]  /*4c30*/  LDL R236, [R1+0x20] ;  /* 0x0000200001ec7983 */ /* 0x000ee20000100800 */
[----:B------:R-:W-:Y:S03]  /*4c40*/  UISETP.GE.AND UP0, UPT, UR6, UR7, UPT ;  /* 0x000000070600728c */ /* 0x000fe6000bf06270 */
[----:B-----5:R-:W4:Y:S01]  /*4c50*/  LDL R229, [R1+0x10] ;  /* 0x0000100001e57983 */ /* 0x020f220000100800 */
[----:B------:R-:W-:Y:S03]  /*4c60*/  UISETP.LT.AND UP0, UPT, UR5, UR14, UP0 ;  /* 0x0000000e0500728c */ /* 0x000fe60008701270 */
[----:B------:R-:W-:Y:S01]  /*4c70*/  ULDC UR5, c[0x0][0x22c] ;  /* 0x00008b0000057ab9 */ /* 0x000fe20000000800 */
[----:B------:R-:W-:Y:S04]  /*4c80*/  DEPBAR.LE SB0, 0x0 ;  /* 0x000080000000791a */ /* 0x000fe80000000000 */
[----:B------:R-:W-:Y:S08]  /*4c90*/  BAR.SYNC.DEFER_BLOCKING 0x0 ;  /* 0x0000000000007b1d */ /* 0x000ff00000010000 */
[----:B------:R-:W-:Y:S08]  /*4ca0*/  LDSM.16.M88.4 R32, [R208] ;  /* 0x00000000d020783b */ /* 0x000ff00000000200 */
[----:B------:R-:W1:Y:S08]  /*4cb0*/  LDSM.16.M88.4 R16, [R210+0xc000] ;  /* 0x00c00000d210783b */ /* 0x000e700000000200 */
[----:B------:R-:W1:Y:S08]  /*4cc0*/  LDSM.16.M88.4 R28, [R208+0x1000] ;  /* 0x00100000d01c783b */ /* 0x000e700000000200 */
[----:B------:R-:W1:Y:S08]  /*4cd0*/  LDSM.16.M88.4 R164, [R210+0xc800] ;  /* 0x00c80000d2a4783b */ /* 0x000e700000000200 */
[----:B------:R-:W-:Y:S08]  /*4ce0*/  LDSM.16.M88.4 R172, [R211+0xc000] ;  /* 0x00c00000d3ac783b */ /* 0x000ff00000000200 */
[----:B------:R-:W-:Y:S01]  /*4cf0*/  LDSM.16.M88.4 R180, [R211+0xc800] ;  /* 0x00c80000d3b4783b */ /* 0x000fe20000000200 */
[-C--:B-1----:R-:W-:Y:S07]  /*4d00*/  HMMA.16816.F32 R4, R32, R16.reuse, RZ ;  /* 0x000000102004723c */ /* 0x082fee00000018ff */
[----:B------:R-:W-:Y:S01]  /*4d10*/  LDSM.16.M88.4 R188, [R213+0xc000] ;  /* 0x00c00000d5bc783b */ /* 0x000fe20000000200 */
[C---:B------:R-:W-:Y:S07]  /*4d20*/  HMMA.16816.F32 R8, R28.reuse, R16, RZ ;  /* 0x000000101c08723c */ /* 0x040fee00000018ff */
[----:B------:R-:W-:Y:S01]  /*4d30*/  LDSM.16.M88.4 R196, [R212+0xc000] ;  /* 0x00c00000d4c4783b */ /* 0x000fe20000000200 */
[-C--:B------:R-:W-:Y:S08]  /*4d40*/  HMMA.16816.F32 R12, R28, R18.reuse, RZ ;  /* 0x000000121c0c723c */ /* 0x080ff000000018ff */
[C---:B------:R-:W-:Y:S08]  /*4d50*/  HMMA.16816.F32 R16, R32.reuse, R18, RZ ;  /* 0x000000122010723c */ /* 0x040ff000000018ff */
[-C--:B------:R-:W-:Y:S08]  /*4d60*/  HMMA.16816.F32 R20, R32, R164.reuse, RZ ;  /* 0x000000a42014723c */ /* 0x080ff000000018ff */
[C---:B------:R-:W-:Y:S08]  /*4d70*/  HMMA.16816.F32 R24, R28.reuse, R164, RZ ;  /* 0x000000a41c18723c */ /* 0x040ff000000018ff */
[-C--:B------:R-:W-:Y:S08]  /*4d80*/  HMMA.16816.F32 R28, R28, R166.reuse, RZ ;  /* 0x000000a61c1c723c */ /* 0x080ff000000018ff */
[----:B------:R-:W-:Y:S01]  /*4d90*/  HMMA.16816.F32 R32, R32, R166, RZ ;  /* 0x000000a62020723c */ /* 0x000fe200000018ff */
[----:B------:R-:W-:Y:S01]  /*4da0*/  LDSM.16.M88.4 R164, [R213+0xc800] ;  /* 0x00c80000d5a4783b */ /* 0x000fe20000000200 */
[----:B--2---:R-:W-:Y:S02]  /*4db0*/  R2P PR, R0, 0x6 ;  /* 0x0000000600007804 */ /* 0x004fe40000000000 */
[----:B------:R-:W-:Y:S03]  /*4dc0*/  PLOP3.LUT P0, PT, PT, PT, UP0, 0x80, 0x0 ;  /* 0x000000000000781c */ /* 0x000fe60003f0f008 */
[----:B------:R-:W-:Y:S02]  /*4dd0*/  SEL R204, R220, 0xffffffe0, !P1 ;  /* 0xffffffe0dccc7807 */ /* 0x000fe40004800000 */
[----:B------:R-:W-:Y:S03]  /*4de0*/  SEL R209, R219, 0xffffffc0, !P2 ;  /* 0xffffffc0dbd17807 */ /* 0x000fe60005000000 */
[C---:B------:R-:W-:Y:S02]  /*4df0*/  IADD3 R0, R208.reuse, R204, RZ ;  /* 0x000000ccd0007210 */ /* 0x040fe40007ffe0ff */
[-C--:B------:R-:W-:Y:S02]  /*4e00*/  IADD3 R3, R208, R209.reuse, RZ ;  /* 0x000000d1d0037210 */ /* 0x080fe40007ffe0ff */
[----:B------:R-:W-:Y:S01]  /*4e10*/  IADD3 R2, R0, R209, RZ ;  /* 0x000000d100027210 */ /* 0x000fe20007ffe0ff */
[----:B------:R-:W1:Y:S01]  /*4e20*/  LDSM.16.M88.4 R168, [R0] ;  /* 0x0000000000a8783b */ /* 0x000e620000000200 */
[----:B-----5:R-:W-:Y:S07]  /*4e30*/  FSETP.NEU.FTZ.AND P1, PT, R251, -INF , PT ;  /* 0xff800000fb00780b */ /* 0x020fee0003f3d000 */
[----:B------:R-:W2:Y:S08]  /*4e40*/  LDSM.16.M88.4 R176, [R0+0x1000] ;  /* 0x0010000000b0783b */ /* 0x000eb00000000200 */
[----:B------:R-:W3:Y:S08]  /*4e50*/  LDSM.16.M88.4 R184, [R3] ;  /* 0x0000000003b8783b */ /* 0x000ef00000000200 */
[----:B------:R-:W3:Y:S08]  /*4e60*/  LDSM.16.M88.4 R192, [R3+0x1000] ;  /* 0x0010000003c0783b */ /* 0x000ef00000000200 */
[----:B------:R-:W-:Y:S01]  /*4e70*/  LDSM.16.M88.4 R200, [R2+0x1000] ;  /* 0x0010000002c8783b */ /* 0x000fe20000000200 */
[-C--:B-1----:R-:W-:Y:S08]  /*4e80*/  HMMA.16816.F32 R4, R168, R172.reuse, R4 ;  /* 0x000000aca804723c */ /* 0x082ff00000001804 */
[C---:B--2---:R-:W-:Y:S08]  /*4e90*/  HMMA.16816.F32 R8, R176.reuse, R172, R8 ;  /* 0x000000acb008723c */ /* 0x044ff00000001808 */
[-C--:B------:R-:W-:Y:S08]  /*4ea0*/  HMMA.16816.F32 R12, R176, R174.reuse, R12 ;  /* 0x000000aeb00c723c */ /* 0x080ff0000000180c */
[C---:B------:R-:W-:Y:S01]  /*4eb0*/  HMMA.16816.F32 R16, R168.reuse, R174, R16 ;  /* 0x000000aea810723c */ /* 0x040fe20000001810 */
[----:B------:R-:W1:Y:S07]  /*4ec0*/  LDSM.16.M88.4 R172, [R2] ;  /* 0x0000000002ac783b */ /* 0x000e6e0000000200 */
[-C--:B------:R-:W-:Y:S08]  /*4ed0*/  HMMA.16816.F32 R20, R168, R180.reuse, R20 ;  /* 0x000000b4a814723c */ /* 0x080ff00000001814 */
[C---:B------:R-:W-:Y:S08]  /*4ee0*/  HMMA.16816.F32 R24, R176.reuse, R180, R24 ;  /* 0x000000b4b018723c */ /* 0x040ff00000001818 */
[-C--:B------:R-:W-:Y:S01]  /*4ef0*/  HMMA.16816.F32 R28, R176, R182.reuse, R28 ;  /* 0x000000b6b01c723c */ /* 0x080fe2000000181c */
[----:B------:R-:W-:Y:S07]  /*4f00*/  LDSM.16.M88.4 R176, [R208+0x2000] ;  /* 0x00200000d0b0783b */ /* 0x000fee0000000200 */
[----:B------:R-:W-:Y:S01]  /*4f10*/  HMMA.16816.F32 R32, R168, R182, R32 ;  /* 0x000000b6a820723c */ /* 0x000fe20000001820 */
[----:B------:R-:W2:Y:S07]  /*4f20*/  LDSM.16.M88.4 R168, [R212+0xc800] ;  /* 0x00c80000d4a8783b */ /* 0x000eae0000000200 */
[-C--:B---3--:R-:W-:Y:S01]  /*4f30*/  HMMA.16816.F32 R4, R184, R188.reuse, R4 ;  /* 0x000000bcb804723c */ /* 0x088fe20000001804 */
[----:B------:R-:W3:Y:S07]  /*4f40*/  LDSM.16.M88.4 R180, [R210+0x10000] ;  /* 0x01000000d2b4783b */ /* 0x000eee0000000200 */
[C---:B------:R-:W-:Y:S08]  /*4f50*/  HMMA.16816.F32 R8, R192.reuse, R188, R8 ;  /* 0x000000bcc008723c */ /* 0x040ff00000001808 */
[-C--:B------:R-:W-:Y:S08]  /*4f60*/  HMMA.16816.F32 R12, R192, R190.reuse, R12 ;  /* 0x000000bec00c723c */ /* 0x080ff0000000180c */
[C---:B------:R-:W-:Y:S01]  /*4f70*/  HMMA.16816.F32 R16, R184.reuse, R190, R16 ;  /* 0x000000beb810723c */ /* 0x040fe20000001810 */
[----:B------:R-:W2:Y:S07]  /*4f80*/  LDSM.16.M88.4 R188, [R208+0x3000] ;  /* 0x00300000d0bc783b */ /* 0x000eae0000000200 */
[-C--:B------:R-:W-:Y:S08]  /*4f90*/  HMMA.16816.F32 R20, R184, R164.reuse, R20 ;  /* 0x000000a4b814723c */ /* 0x080ff00000001814 */
[C---:B------:R-:W-:Y:S08]  /*4fa0*/  HMMA.16816.F32 R24, R192.reuse, R164, R24 ;  /* 0x000000a4c018723c */ /* 0x040ff00000001818 */
[-C--:B------:R-:W-:Y:S01]  /*4fb0*/  HMMA.16816.F32 R28, R192, R166.reuse, R28 ;  /* 0x000000a6c01c723c */ /* 0x080fe2000000181c */
[----:B------:R-:W-:Y:S07]  /*4fc0*/  LDSM.16.M88.4 R192, [R211+0x10000] ;  /* 0x01000000d3c0783b */ /* 0x000fee0000000200 */
[----:B------:R-:W-:Y:S01]  /*4fd0*/  HMMA.16816.F32 R32, R184, R166, R32 ;  /* 0x000000a6b820723c */ /* 0x000fe20000001820 */
[----:B------:R-:W3:Y:S07]  /*4fe0*/  LDSM.16.M88.4 R164, [R210+0x10800] ;  /* 0x01080000d2a4783b */ /* 0x000eee0000000200 */
[-C--:B-1----:R-:W-:Y:S01]  /*4ff0*/  HMMA.16816.F32 R4, R172, R196.reuse, R4 ;  /* 0x000000c4ac04723c */ /* 0x082fe20000001804 */
[----:B------:R-:W1:Y:S07]  /*5000*/  LDSM.16.M88.4 R184, [R0+0x2000] ;  /* 0x0020000000b8783b */ /* 0x000e6e0000000200 */
[C---:B------:R-:W-:Y:S08]  /*5010*/  HMMA.16816.F32 R8, R200.reuse, R196, R8 ;  /* 0x000000c4c808723c */ /* 0x040ff00000001808 */
[-C--:B------:R-:W-:Y:S08]  /*5020*/  HMMA.16816.F32 R12, R200, R198.reuse, R12 ;  /* 0x000000c6c80c723c */ /* 0x080ff0000000180c */
[C---:B------:R-:W-:Y:S01]  /*5030*/  HMMA.16816.F32 R16, R172.reuse, R198, R16 ;  /* 0x000000c6ac10723c */ /* 0x040fe20000001810 */
[----:B------:R1:W4:Y:S07]  /*5040*/  LDSM.16.M88.4 R196, [R0+0x3000] ;  /* 0x0030000000c4783b */ /* 0x00032e0000000200 */
[-C--:B--2---:R-:W-:Y:S08]  /*5050*/  HMMA.16816.F32 R20, R172, R168.reuse, R20 ;  /* 0x000000a8ac14723c */ /* 0x084ff00000001814 */
[C---:B------:R-:W-:Y:S08]  /*5060*/  HMMA.16816.F32 R24, R200.reuse, R168, R24 ;  /* 0x000000a8c818723c */ /* 0x040ff00000001818 */
[-C--:B------:R-:W-:Y:S01]  /*5070*/  HMMA.16816.F32 R28, R200, R170.reuse, R28 ;  /* 0x000000aac81c723c */ /* 0x080fe2000000181c */
[----:B------:R-:W-:Y:S03]  /*5080*/  LDSM.16.M88.4 R200, [R3+0x3000] ;  /* 0x0030000003c8783b */ /* 0x000fe60000000200 */
[----:B-1----:R-:W-:Y:S04]  /*5090*/  MOV R0, UR21 ;  /* 0x0000001500007c02 */ /* 0x002fe80008000f00 */
[----:B------:R-:W-:Y:S01]  /*50a0*/  HMMA.16816.F32 R32, R172, R170, R32 ;  /* 0x000000aaac20723c */ /* 0x000fe20000001820 */
[----:B------:R-:W1:Y:S03]  /*50b0*/  LDSM.16.M88.4 R168, [R211+0x10800] ;  /* 0x01080000d3a8783b */ /* 0x000e660000000200 */
[----:B------:R-:W-:Y:S04]  /*50c0*/  LEA R0, R0, R236, 0x7 ;  /* 0x000000ec00007211 */ /* 0x000fe800078e38ff */
[-C--:B---3--:R-:W-:Y:S01]  /*50d0*/  HMMA.16816.F32 R4, R176, R180.reuse, R4 ;  /* 0x000000b4b004723c */ /* 0x088fe20000001804 */
[----:B------:R2:W-:Y:S07]  /*50e0*/  LDSM.16.M88.4 R172, [R3+0x2000] ;  /* 0x0020000003ac783b */ /* 0x0005ee0000000200 */
[C---:B------:R-:W-:Y:S08]  /*50f0*/  HMMA.16816.F32 R8, R188.reuse, R180, R8 ;  /* 0x000000b4bc08723c */ /* 0x040ff00000001808 */
[-C--:B------:R-:W-:Y:S08]  /*5100*/  HMMA.16816.F32 R12, R188, R182.reuse, R12 ;  /* 0x000000b6bc0c723c */ /* 0x080ff0000000180c */
[C---:B------:R-:W-:Y:S01]  /*5110*/  HMMA.16816.F32 R16, R176.reuse, R182, R16 ;  /* 0x000000b6b010723c */ /* 0x040fe20000001810 */
[----:B------:R-:W3:Y:S03]  /*5120*/  LDSM.16.M88.4 R180, [R213+0x10000] ;  /* 0x01000000d5b4783b */ /* 0x000ee60000000200 */
[----:B--2---:R-:W-:Y:S04]  /*5130*/  FMUL.FTZ R3, R249, 1.4426950216293334961 ;  /* 0x3fb8aa3bf9037820 */ /* 0x004fe80000410000 */
[-C--:B------:R-:W-:Y:S08]  /*5140*/  HMMA.16816.F32 R20, R176, R164.reuse, R20 ;  /* 0x000000a4b014723c */ /* 0x080ff00000001814 */
[C---:B------:R-:W-:Y:S08]  /*5150*/  HMMA.16816.F32 R24, R188.reuse, R164, R24 ;  /* 0x000000a4bc18723c */ /* 0x040ff00000001818 */
[-C--:B------:R-:W-:Y:S01]  /*5160*/  HMMA.16816.F32 R28, R188, R166.reuse, R28 ;  /* 0x000000a6bc1c723c */ /* 0x080fe2000000181c */
[----:B------:R-:W-:Y:S07]  /*5170*/  I2F R190, R0 ;  /* 0x0000000000be7306 */ /* 0x000fee0000201400 */
[----:B------:R-:W-:Y:S01]  /*5180*/  HMMA.16816.F32 R32, R176, R166, R32 ;  /* 0x000000a6b020723c */ /* 0x000fe20000001820 */
[----:B------:R-:W2:Y:S07]  /*5190*/  LDSM.16.M88.4 R164, [R213+0x10800] ;  /* 0x01080000d5a4783b */ /* 0x000eae0000000200 */
[-C--:B------:R-:W-:Y:S01]  /*51a0*/  HMMA.16816.F32 R4, R184, R192.reuse, R4 ;  /* 0x000000c0b804723c */ /* 0x080fe20000001804 */
[----:B------:R-:W-:Y:S07]  /*51b0*/  LDSM.16.M88.4 R176, [R212+0x10000] ;  /* 0x01000000d4b0783b */ /* 0x000fee0000000200 */
[C---:B----4-:R-:W-:Y:S08]  /*51c0*/  HMMA.16816.F32 R8, R196.reuse, R192, R8 ;  /* 0x000000c0c408723c */ /* 0x050ff00000001808 */
[-C--:B------:R-:W-:Y:S08]  /*51d0*/  HMMA.16816.F32 R12, R196, R194.reuse, R12 ;  /* 0x000000c2c40c723c */ /* 0x080ff0000000180c */
[C---:B------:R-:W-:Y:S08]  /*51e0*/  HMMA.16816.F32 R16, R184.reuse, R194, R16 ;  /* 0x000000c2b810723c */ /* 0x040ff00000001810 */
[-C--:B-1----:R-:W-:Y:S08]  /*51f0*/  HMMA.16816.F32 R20, R184, R168.reuse, R20 ;  /* 0x000000a8b814723c */ /* 0x082ff00000001814 */
[C---:B------:R-:W-:Y:S08]  /*5200*/  HMMA.16816.F32 R24, R196.reuse, R168, R24 ;  /* 0x000000a8c418723c */ /* 0x040ff00000001818 */
[-C--:B------:R-:W-:Y:S08]  /*5210*/  HMMA.16816.F32 R28, R196, R170.reuse, R28 ;  /* 0x000000aac41c723c */ /* 0x080ff0000000181c */
[----:B------:R-:W-:Y:S01]  /*5220*/  HMMA.16816.F32 R32, R184, R170, R32 ;  /* 0x000000aab820723c */ /* 0x000fe20000001820 */
[----:B------:R-:W1:Y:S06]  /*5230*/  LDSM.16.M88.4 R168, [R2+0x2000] ;  /* 0x0020000002a8783b */ /* 0x000e6c0000000200 */
[C---:B------:R-:W-:Y:S01]  /*5240*/  IADD3 R185, R0.reuse, 0x1, RZ ;  /* 0x0000000100b97810 */ /* 0x040fe20007ffe0ff */
[-C--:B---3--:R-:W-:Y:S03]  /*5250*/  HMMA.16816.F32 R4, R172, R180.reuse, R4 ;  /* 0x000000b4ac04723c */ /* 0x088fe60000001804 */
[----:B------:R-:W3:Y:S02]  /*5260*/  I2F R189, R185 ;  /* 0x000000b900bd7306 */ /* 0x000ee40000201400 */
[C---:B------:R-:W-:Y:S02]  /*5270*/  IADD3 R187, R0.reuse, 0x8, RZ ;  /* 0x0000000800bb7810 */ /* 0x040fe40007ffe0ff */
[C---:B------:R-:W-:Y:S01]  /*5280*/  IADD3 R184, R0.reuse, 0x9, RZ ;  /* 0x0000000900b87810 */ /* 0x040fe20007ffe0ff */
[C---:B------:R-:W-:Y:S04]  /*5290*/  HMMA.16816.F32 R8, R200.reuse, R180, R8 ;  /* 0x000000b4c808723c */ /* 0x040fe80000001808 */
[C---:B------:R-:W-:Y:S01]  /*52a0*/  IADD3 R186, R0.reuse, 0x19, RZ ;  /* 0x0000001900ba7810 */ /* 0x040fe20007ffe0ff */
[----:B------:R-:W-:Y:S02]  /*52b0*/  I2F R188, R184 ;  /* 0x000000b800bc7306 */ /* 0x000fe40000201400 */
[C---:B------:R-:W-:Y:S01]  /*52c0*/  IADD3 R181, R0.reuse, 0x11, RZ ;  /* 0x0000001100b57810 */ /* 0x040fe20007ffe0ff */
[-C--:B------:R-:W-:Y:S07]  /*52d0*/  HMMA.16816.F32 R12, R200, R182.reuse, R12 ;  /* 0x000000b6c80c723c */ /* 0x080fee000000180c */
[----:B------:R-:W-:Y:S01]  /*52e0*/  I2F R193, R181 ;  /* 0x000000b500c17306 */ /* 0x000fe20000201400 */
[C---:B------:R-:W-:Y:S07]  /*52f0*/  HMMA.16816.F32 R16, R172.reuse, R182, R16 ;  /* 0x000000b6ac10723c */ /* 0x040fee0000001810 */
[C---:B------:R-:W-:Y:S01]  /*5300*/  IADD3 R182, R0.reuse, 0x10, RZ ;  /* 0x0000001000b67810 */ /* 0x040fe20007ffe0ff */
[-C--:B--2---:R-:W-:Y:S01]  /*5310*/  HMMA.16816.F32 R20, R172, R164.reuse, R20 ;  /* 0x000000a4ac14723c */ /* 0x084fe20000001814 */
[----:B------:R-:W2:Y:S03]  /*5320*/  I2F R191, R187 ;  /* 0x000000bb00bf7306 */ /* 0x000ea60000201400 */
[----:B------:R-:W-:Y:S04]  /*5330*/  IADD3 R183, R0, 0x18, RZ ;  /* 0x0000001800b77810 */ /* 0x000fe80007ffe0ff */
[C---:B------:R-:W-:Y:S03]  /*5340*/  HMMA.16816.F32 R24, R200.reuse, R164, R24 ;  /* 0x000000a4c818723c */ /* 0x040fe60000001818 */
[----:B------:R-:W-:Y:S05]  /*5350*/  I2F R194, R183 ;  /* 0x000000b700c27306 */ /* 0x000fea0000201400 */
[-C--:B------:R-:W-:Y:S05]  /*5360*/  HMMA.16816.F32 R28, R200, R166.reuse, R28 ;  /* 0x000000a6c81c723c */ /* 0x080fea000000181c */
[----:B------:R-:W-:Y:S02]  /*5370*/  I2F R192, R182 ;  /* 0x000000b600c07306 */ /* 0x000fe40000201400 */
[-C--:B------:R-:W-:Y:S01]  /*5380*/  IADD3 R200, R204, R216.reuse, RZ ;  /* 0x000000d8ccc87210 */ /* 0x080fe20007ffe0ff */
[----:B------:R-:W-:Y:S01]  /*5390*/  HMMA.16816.F32 R32, R172, R166, R32 ;  /* 0x000000a6ac20723c */ /* 0x000fe20000001820 */
[----:B------:R4:W2:Y:S03]  /*53a0*/  LDSM.16.M88.4 R164, [R2+0x3000] ;  /* 0x0030000002a4783b */ /* 0x0008a60000000200 */
[----:B------:R-:W-:Y:S03]  /*53b0*/  IADD3 R204, R209, R216, RZ ;  /* 0x000000d8d1cc7210 */ /* 0x000fe60007ffe0ff */
[----:B------:R-:W-:Y:S01]  /*53c0*/  FMUL.FTZ R175, R251, 1.4426950216293334961 ;  /* 0x3fb8aa3bfbaf7820 */ /* 0x000fe20000410000 */
[-C--:B-1----:R-:W-:Y:S01]  /*53d0*/  HMMA.16816.F32 R4, R168, R176.reuse, R4 ;  /* 0x000000b0a804723c */ /* 0x082fe20000001804 */
[----:B------:R-:W-:Y:S04]  /*53e0*/  I2F R195, R186 ;  /* 0x000000ba00c37306 */ /* 0x000fe80000201400 */
[----:B------:R-:W-:Y:S01]  /*53f0*/  FSEL R175, R175, RZ, P1 ;  /* 0x000000ffafaf7208 */ /* 0x000fe20000800000 */
[----:B------:R-:W-:Y:S01]  /*5400*/  FMUL.FTZ R173, R252, 1.4426950216293334961 ;  /* 0x3fb8aa3bfcad7820 */ /* 0x000fe20000410000 */
[----:B----4-:R-:W-:Y:S05]  /*5410*/  MOV R2, UR14 ;  /* 0x0000000e00027c02 */ /* 0x010fea0008000f00 */
[----:B------:R-:W-:Y:S04]  /*5420*/  IADD3 R2, R2, -UR20, R229 ;  /* 0x8000001402027c10 */ /* 0x000fe8000fffe0e5 */
[----:B------:R-:W-:Y:S08]  /*5430*/  @!P0 IADD3 R2, R2, UR6, RZ ;  /* 0x0000000602028c10 */ /* 0x000ff0000fffe0ff */
[C---:B---3--:R-:W-:Y:S01]  /*5440*/  FFMA.FTZ R5, R189.reuse, UR4, R5 ;  /* 0x00000004bd057c23 */ /* 0x048fe20008010005 */
[----:B------:R-:W-:Y:S01]  /*5450*/  ULDC UR6, c[0x0][0x1c0] ;  /* 0x0000700000067ab9 */ /* 0x000fe20000000800 */
[----:B------:R-:W-:Y:S01]  /*5460*/  FFMA.FTZ R4, R190, UR4, R4 ;  /* 0x00000004be047c23 */ /* 0x000fe20008010004 */
[C---:B------:R-:W-:Y:S01]  /*5470*/  @!P0 IMNMX R180, R2.reuse, UR14, PT ;  /* 0x0000000e02b48c17 */ /* 0x040fe2000b800200 */
[----:B------:R-:W-:Y:S01]  /*5480*/  FFMA.FTZ R7, R189, UR4, R7 ;  /* 0x00000004bd077c23 */ /* 0x000fe20008010007 */
[----:B------:R-:W-:Y:S01]  /*5490*/  @!P0 IADD3 R174, R2, 0x8, RZ ;  /* 0x0000000802ae8810 */ /* 0x000fe20007ffe0ff */
[----:B------:R-:W-:Y:S01]  /*54a0*/  FFMA.FTZ R6, R190, UR4, R6 ;  /* 0x00000004be067c23 */ /* 0x000fe20008010006 */
[-C--:B------:R-:W-:Y:S01]  /*54b0*/  @!P0 ISETP.GE.AND P1, PT, R185, R180.reuse, PT ;  /* 0x000000b4b900820c */ /* 0x080fe20003f26270 */
[C---:B--2---:R-:W-:Y:S01]  /*54c0*/  HMMA.16816.F32 R8, R164.reuse, R176, R8 ;  /* 0x000000b0a408723c */ /* 0x044fe20000001808 */
[----:B------:R-:W-:Y:S03]  /*54d0*/  UIMAD UR6, UR5, UR6, URZ ;  /* 0x00000006050672a4 */ /* 0x000fe6000f8e023f */
[----:B------:R-:W-:Y:S01]  /*54e0*/  @!P0 ISETP.GE.AND P2, PT, R0, R180, PT ;  /* 0x000000b40000820c */ /* 0x000fe20003f46270 */
[----:B------:R-:W-:Y:S01]  /*54f0*/  ULEA UR5, -UR6, URZ, 0x6 ;  /* 0x0000003f06057291 */ /* 0x000fe2000f8e313f */
[----:B------:R-:W-:Y:S02]  /*5500*/  @!P0 IMNMX R174, R174, UR14, PT ;  /* 0x0000000eaeae8c17 */ /* 0x000fe4000b800200 */
[-C--:B------:R-:W-:Y:S04]  /*5510*/  HMMA.16816.F32 R12, R164, R178.reuse, R12 ;  /* 0x000000b2a40c723c */ /* 0x080fe8000000180c */
[----:B------:R-:W-:Y:S02]  /*5520*/  @!P0 FSEL R5, R5, -INF , !P1 ;  /* 0xff80000005058808 */ /* 0x000fe40004800000 */
[----:B------:R-:W-:Y:S02]  /*5530*/  FSETP.NEU.FTZ.AND P1, PT, R252, -INF , PT ;  /* 0xff800000fc00780b */ /* 0x000fe40003f3d000 */
[C---:B------:R-:W-:Y:S04]  /*5540*/  HMMA.16816.F32 R16, R168.reuse, R178, R16 ;  /* 0x000000b2a810723c */ /* 0x040fe80000001810 */
[----:B------:R-:W-:Y:S01]  /*5550*/  @!P0 FSEL R4, R4, -INF , !P2 ;  /* 0xff80000004048808 */ /* 0x000fe20005000000 */
[--C-:B------:R-:W-:Y:S01]  /*5560*/  FFMA.FTZ R5, R5, c[0x0][0x23c], -R175.reuse ;  /* 0x00008f0005057a23 */ /* 0x100fe200000108af */
[-C--:B------:R-:W-:Y:S02]  /*5570*/  @!P0 ISETP.GE.AND P2, PT, R0, R174.reuse, PT ;  /* 0x000000ae0000820c */ /* 0x080fe40003f46270 */
[----:B------:R-:W-:Y:S01]  /*5580*/  FSEL R173, R173, RZ, P1 ;  /* 0x000000ffadad7208 */ /* 0x000fe20000800000 */
[----:B------:R-:W-:Y:S01]  /*5590*/  FFMA.FTZ R4, R4, c[0x0][0x23c], -R175 ;  /* 0x00008f0004047a23 */ /* 0x000fe200000108af */
[----:B------:R-:W-:Y:S01]  /*55a0*/  @!P0 ISETP.GE.AND P1, PT, R185, R174, PT ;  /* 0x000000aeb900820c */ /* 0x000fe20003f26270 */
[----:B------:R-:W-:Y:S01]  /*55b0*/  MUFU.EX2 R237, R5 ;  /* 0x0000000500ed7308 */ /* 0x000fe20000000800 */
[----:B------:R-:W-:Y:S01]  /*55c0*/  @!P0 FSEL R6, R6, -INF , !P2 ;  /* 0xff80000006068808 */ /* 0x000fe20005000000 */
[----:B------:R-:W-:Y:S01]  /*55d0*/  FFMA.FTZ R9, R189, UR4, R9 ;  /* 0x00000004bd097c23 */ /* 0x000fe20008010009 */
[----:B------:R-:W-:Y:S01]  /*55e0*/  @!P0 FSEL R7, R7, -INF , !P1 ;  /* 0xff80000007078808 */ /* 0x000fe20004800000 */
[----:B------:R-:W-:Y:S01]  /*55f0*/  FFMA.FTZ R8, R190, UR4, R8 ;  /* 0x00000004be087c23 */ /* 0x000fe20008010008 */
[----:B------:R-:W-:Y:S01]  /*5600*/  @!P0 IADD3 R172, R2, 0x20, RZ ;  /* 0x0000002002ac8810 */ /* 0x000fe20007ffe0ff */
[--C-:B------:R-:W-:Y:S01]  /*5610*/  FFMA.FTZ R6, R6, c[0x0][0x23c], -R173.reuse ;  /* 0x00008f0006067a23 */ /* 0x100fe200000108ad */
[----:B------:R-:W-:Y:S01]  /*5620*/  FSETP.NEU.FTZ.AND P1, PT, R249, -INF , PT ;  /* 0xff800000f900780b */ /* 0x000fe20003f3d000 */
[----:B------:R-:W-:Y:S01]  /*5630*/  FFMA.FTZ R7, R7, c[0x0][0x23c], -R173 ;  /* 0x00008f0007077a23 */ /* 0x000fe200000108ad */
[----:B------:R-:W-:Y:S01]  /*5640*/  @!P0 IMNMX R172, R172, UR14, PT ;  /* 0x0000000eacac8c17 */ /* 0x000fe2000b800200 */
[----:B------:R1:W-:Y:S01]  /*5650*/  MUFU.EX2 R238, R4 ;  /* 0x0000000400ee7308 */ /* 0x0003e20000000800 */
[----:B------:R-:W-:Y:S01]  /*5660*/  @!P0 IADD3 R2, R2, 0x28, RZ ;  /* 0x0000002802028810 */ /* 0x000fe20007ffe0ff */
[----:B------:R-:W-:Y:S01]  /*5670*/  FFMA.FTZ R11, R189, UR4, R11 ;  /* 0x00000004bd0b7c23 */ /* 0x000fe2000801000b */
[----:B------:R-:W-:Y:S01]  /*5680*/  FSEL R3, R3, RZ, P1 ;  /* 0x000000ff03037208 */ /* 0x000fe20000800000 */
[----:B------:R-:W-:Y:S01]  /*5690*/  FFMA.FTZ R12, R191, UR4, R12 ;  /* 0x00000004bf0c7c23 */ /* 0x000fe2000801000c */
[-C--:B------:R-:W-:Y:S01]  /*56a0*/  @!P0 ISETP.GE.AND P1, PT, R185, R172.reuse, PT ;  /* 0x000000acb900820c */ /* 0x080fe20003f26270 */
[----:B------:R-:W-:Y:S01]  /*56b0*/  FFMA.FTZ R13, R188, UR4, R13 ;  /* 0x00000004bc0d7c23 */ /* 0x000fe2000801000d */
[----:B------:R-:W-:Y:S01]  /*56c0*/  @!P0 ISETP.GE.AND P2, PT, R0, R172, PT ;  /* 0x000000ac0000820c */ /* 0x000fe20003f46270 */
[----:B------:R-:W-:Y:S01]  /*56d0*/  FFMA.FTZ R14, R191, UR4, R14 ;  /* 0x00000004bf0e7c23 */ /* 0x000fe2000801000e */
[----:B------:R-:W-:Y:S01]  /*56e0*/  @!P0 FSEL R9, R9, -INF , !P1 ;  /* 0xff80000009098808 */ /* 0x000fe20004800000 */
[----:B------:R-:W-:Y:S01]  /*56f0*/  MUFU.EX2 R236, R6 ;  /* 0x0000000600ec7308 */ /* 0x000fe20000000800 */
[----:B------:R-:W-:Y:S01]  /*5700*/  FSETP.NEU.FTZ.AND P1, PT, R250, -INF , PT ;  /* 0xff800000fa00780b */ /* 0x000fe20003f3d000 */
[----:B------:R-:W-:Y:S01]  /*5710*/  FFMA.FTZ R15, R188, UR4, R15 ;  /* 0x00000004bc0f7c23 */ /* 0x000fe2000801000f */
[----:B------:R-:W-:Y:S01]  /*5720*/  @!P0 IMNMX R2, R2, UR14, PT ;  /* 0x0000000e02028c17 */ /* 0x000fe2000b800200 */
[C---:B------:R-:W-:Y:S01]  /*5730*/  FFMA.FTZ R16, R191.reuse, UR4, R16 ;  /* 0x00000004bf107c23 */ /* 0x040fe20008010010 */
[----:B------:R-:W-:Y:S01]  /*5740*/  @!P0 FSEL R8, R8, -INF , !P2 ;  /* 0xff80000008088808 */ /* 0x000fe20005000000 */
[----:B------:R-:W-:Y:S01]  /*5750*/  FFMA.FTZ R17, R188, UR4, R17 ;  /* 0x00000004bc117c23 */ /* 0x000fe20008010011 */
[-C--:B------:R-:W-:Y:S01]  /*5760*/  @!P0 ISETP.GE.AND P2, PT, R0, R2.reuse, PT ;  /* 0x000000020000820c */ /* 0x080fe20003f46270 */
[----:B------:R-:W-:Y:S02]  /*5770*/  FFMA.FTZ R18, R191, UR4, R18 ;  /* 0x00000004bf127c23 */ /* 0x000fe40008010012 */
[----:B------:R2:W3:Y:S01]  /*5780*/  MUFU.EX2 R244, R7 ;  /* 0x0000000700f47308 */ /* 0x0004e20000000800 */
[----:B------:R-:W-:Y:S02]  /*5790*/  FFMA.FTZ R19, R188, UR4, R19 ;  /* 0x00000004bc137c23 */ /* 0x000fe40008010013 */
[----:B------:R-:W-:Y:S02]  /*57a0*/  FFMA.FTZ R10, R190, UR4, R10 ;  /* 0x00000004be0a7c23 */ /* 0x000fe4000801000a */
[----:B-1----:R-:W-:Y:S02]  /*57b0*/  FMUL.FTZ R4, R250, 1.4426950216293334961 ;  /* 0x3fb8aa3bfa047820 */ /* 0x002fe40000410000 */
[--C-:B------:R-:W-:Y:S01]  /*57c0*/  FFMA.FTZ R8, R8, c[0x0][0x23c], -R3.reuse ;  /* 0x00008f0008087a23 */ /* 0x100fe20000010803 */
[----:B------:R-:W-:Y:S01]  /*57d0*/  @!P0 FSEL R10, R10, -INF , !P2 ;  /* 0xff8000000a0a8808 */ /* 0x000fe20005000000 */
[--C-:B------:R-:W-:Y:S01]  /*57e0*/  FFMA.FTZ R9, R9, c[0x0][0x23c], -R3.reuse ;  /* 0x00008f0009097a23 */ /* 0x100fe20000010803 */
[----:B------:R-:W-:Y:S01]  /*57f0*/  FSEL R0, R4, RZ, P1 ;  /* 0x000000ff04007208 */ /* 0x000fe20000800000 */
[----:B------:R-:W-:Y:S01]  /*5800*/  MUFU.EX2 R246, R8 ;  /* 0x0000000800f67308 */ /* 0x000fe20000000800 */
[----:B------:R-:W-:Y:S02]  /*5810*/  @!P0 ISETP.GE.AND P1, PT, R185, R2, PT ;  /* 0x00000002b900820c */ /* 0x000fe40003f26270 */
[-C--:B------:R-:W-:Y:S01]  /*5820*/  @!P0 ISETP.GE.AND P2, PT, R183, R172.reuse, PT ;  /* 0x000000acb700820c */ /* 0x080fe20003f46270 */
[--C-:B------:R-:W-:Y:S01]  /*5830*/  FFMA.FTZ R10, R10, c[0x0][0x23c], -R0.reuse ;  /* 0x00008f000a0a7a23 */ /* 0x100fe20000010800 */
[----:B------:R-:W-:Y:S02]  /*5840*/  @!P0 FSEL R11, R11, -INF , !P1 ;  /* 0xff8000000b0b8808 */ /* 0x000fe40004800000 */
[-C--:B------:R-:W-:Y:S03]  /*5850*/  @!P0 ISETP.GE.AND P1, PT, R187, R172.reuse, PT ;  /* 0x000000acbb00820c */ /* 0x080fe60003f26270 */
[--C-:B------:R-:W-:Y:S01]  /*5860*/  FFMA.FTZ R11, R11, c[0x0][0x23c], -R0.reuse ;  /* 0x00008f000b0b7a23 */ /* 0x100fe20000010800 */
[----:B------:R-:W-:Y:S01]  /*5870*/  @!P0 FSEL R12, R12, -INF , !P1 ;  /* 0xff8000000c0c8808 */ /* 0x000fe20004800000 */
[----:B------:R-:W1:Y:S01]  /*5880*/  MUFU.EX2 R245, R9 ;  /* 0x0000000900f57308 */ /* 0x000e620000000800 */
[----:B--2---:R-:W2:Y:S01]  /*5890*/  LDSM.16.M88.4 R4, [R212+0x10800] ;  /* 0x01080000d404783b */ /* 0x004ea20000000200 */
[----:B------:R-:W-:Y:S02]  /*58a0*/  @!P0 ISETP.GE.AND P1, PT, R184, R172, PT ;  /* 0x000000acb800820c */ /* 0x000fe40003f26270 */
[--C-:B------:R-:W-:Y:S02]  /*58b0*/  FFMA.FTZ R12, R12, c[0x0][0x23c], -R3.reuse ;  /* 0x00008f000c0c7a23 */ /* 0x100fe40000010803 */
[----:B------:R-:W-:Y:S02]  /*58c0*/  @!P0 FSEL R13, R13, -INF , !P1 ;  /* 0xff8000000d0d8808 */ /* 0x000fe40004800000 */
[-C--:B------:R-:W-:Y:S02]  /*58d0*/  @!P0 ISETP.GE.AND P1, PT, R187, R2.reuse, PT ;  /* 0x00000002bb00820c */ /* 0x080fe40003f26270 */
[----:B------:R-:W-:Y:S01]  /*58e0*/  MUFU.EX2 R248, R10 ;  /* 0x0000000a00f87308 */ /* 0x000fe20000000800 */
[----:B------:R-:W-:Y:S01]  /*58f0*/  FFMA.FTZ R13, R13, c[0x0][0x23c], -R3 ;  /* 0x00008f000d0d7a23 */ /* 0x000fe20000010803 */
[----:B------:R-:W-:Y:S02]  /*5900*/  @!P0 FSEL R14, R14, -INF , !P1 ;  /* 0xff8000000e0e8808 */ /* 0x000fe40004800000 */
[----:B------:R-:W-:Y:S03]  /*5910*/  @!P0 ISETP.GE.AND P1, PT, R184, R2, PT ;  /* 0x00000002b800820c */ /* 0x000fe60003f26270 */
        /* <DEDUP_REMOVED lines=9> */
[----:B------:R-:W-:Y:S01]  /*59b0*/  MUFU.EX2 R241, R12 ;  /* 0x0000000c00f17308 */ /* 0x000fe20000000800 */
[-C--:B------:R-:W-:Y:S03]  /*59c0*/  @!P0 ISETP.GE.AND P1, PT, R187, R174.reuse, PT ;  /* 0x000000aebb00820c */ /* 0x080fe60003f26270 */
[----:B------:R-:W-:Y:S01]  /*59d0*/  FFMA.FTZ R17, R17, c[0x0][0x23c], -R175 ;  /* 0x00008f0011117a23 */ /* 0x000fe200000108af */
[----:B------:R-:W-:Y:S02]  /*59e0*/  @!P0 FSEL R18, R18, -INF , !P1 ;  /* 0xff80000012128808 */ /* 0x000fe40004800000 */
[----:B------:R-:W-:Y:S01]  /*59f0*/  @!P0 ISETP.GE.AND P1, PT, R184, R174, PT ;  /* 0x000000aeb800820c */ /* 0x000fe20003f26270 */
[-C--:B--2---:R-:W-:Y:S02]  /*5a00*/  HMMA.16816.F32 R20, R168, R4.reuse, R20 ;  /* 0x00000004a814723c */ /* 0x084fe40000001814 */
[----:B------:R-:W-:Y:S01]  /*5a10*/  MUFU.EX2 R202, R16 ;  /* 0x0000001000ca7308 */ /* 0x000fe20000000800 */
[--C-:B------:R-:W-:Y:S01]  /*5a20*/  FFMA.FTZ R18, R18, c[0x0][0x23c], -R173.reuse ;  /* 0x00008f0012127a23 */ /* 0x100fe200000108ad */
[----:B------:R-:W-:Y:S02]  /*5a30*/  @!P0 FSEL R19, R19, -INF , !P1 ;  /* 0xff80000013138808 */ /* 0x000fe40004800000 */
[----:B------:R-:W-:Y:S02]  /*5a40*/  @!P0 ISETP.GE.AND P1, PT, R182, R180, PT ;  /* 0x000000b4b600820c */ /* 0x000fe40003f26270 */
[C---:B------:R-:W-:Y:S04]  /*5a50*/  HMMA.16816.F32 R24, R164.reuse, R4, R24 ;  /* 0x00000004a418723c */ /* 0x040fe80000001818 */
[----:B------:R-:W-:Y:S01]  /*5a60*/  MUFU.EX2 R201, R17 ;  /* 0x0000001100c97308 */ /* 0x000fe20000000800 */
[----:B------:R-:W-:Y:S02]  /*5a70*/  FFMA.FTZ R19, R19, c[0x0][0x23c], -R173 ;  /* 0x00008f0013137a23 */ /* 0x000fe400000108ad */
[----:B---3--:R-:W-:Y:S01]  /*5a80*/  F2FP.PACK_AB R5, R244, R236 ;  /* 0x000000ecf405723e */ /* 0x008fe200000000ff */
[-C--:B------:R-:W-:Y:S04]  /*5a90*/  HMMA.16816.F32 R28, R164, R6.reuse, R28 ;  /* 0x00000006a41c723c */ /* 0x080fe8000000181c */
[----:B------:R2:W-:Y:S02]  /*5aa0*/  STS [R224+0x20400], R5 ;  /* 0x02040005e0007388 */ /* 0x0005e40000000800 */
[----:B------:R-:W-:Y:S01]  /*5ab0*/  MUFU.EX2 R229, R18 ;  /* 0x0000001200e57308 */ /* 0x000fe20000000800 */
[----:B-1----:R-:W-:Y:S01]  /*5ac0*/  F2FP.PACK_AB R4, R245, R246 ;  /* 0x000000f6f504723e */ /* 0x002fe200000000ff */
[----:B------:R-:W-:Y:S04]  /*5ad0*/  HMMA.16816.F32 R32, R168, R6, R32 ;  /* 0x00000006a820723c */ /* 0x000fe80000001820 */
[C---:B------:R-:W-:Y:S02]  /*5ae0*/  FFMA.FTZ R20, R192.reuse, UR4, R20 ;  /* 0x00000004c0147c23 */ /* 0x040fe40008010014 */
[----:B------:R-:W-:Y:S02]  /*5af0*/  FFMA.FTZ R21, R193, UR4, R21 ;  /* 0x00000004c1157c23 */ /* 0x000fe40008010015 */
[----:B------:R-:W-:Y:S01]  /*5b00*/  MUFU.EX2 R203, R19 ;  /* 0x0000001300cb7308 */ /* 0x000fe20000000800 */
[----:B------:R-:W-:Y:S03]  /*5b10*/  FFMA.FTZ R22, R192, UR4, R22 ;  /* 0x00000004c0167c23 */ /* 0x000fe60008010016 */
[----:B------:R-:W-:Y:S02]  /*5b20*/  @!P0 FSEL R20, R20, -INF , !P1 ;  /* 0xff80000014148808 */ /* 0x000fe40004800000 */
[----:B------:R-:W-:Y:S01]  /*5b30*/  @!P0 ISETP.GE.AND P1, PT, R181, R180, PT ;  /* 0x000000b4b500820c */ /* 0x000fe20003f26270 */
[----:B------:R-:W-:Y:S02]  /*5b40*/  FFMA.FTZ R23, R193, UR4, R23 ;  /* 0x00000004c1177c23 */ /* 0x000fe40008010017 */
[----:B------:R-:W-:Y:S01]  /*5b50*/  FFMA.FTZ R24, R192, UR4, R24 ;  /* 0x00000004c0187c23 */ /* 0x000fe20008010018 */
[----:B------:R-:W-:Y:S01]  /*5b60*/  @!P0 FSEL R21, R21, -INF , !P1 ;  /* 0xff80000015158808 */ /* 0x000fe20004800000 */
[C---:B------:R-:W-:Y:S01]  /*5b70*/  FFMA.FTZ R25, R193.reuse, UR4, R25 ;  /* 0x00000004c1197c23 */ /* 0x040fe20008010019 */
[-C--:B------:R-:W-:Y:S01]  /*5b80*/  @!P0 ISETP.GE.AND P1, PT, R182, R174.reuse, PT ;  /* 0x000000aeb600820c */ /* 0x080fe20003f26270 */
[----:B------:R-:W-:Y:S01]  /*5b90*/  FFMA.FTZ R26, R192, UR4, R26 ;  /* 0x00000004c01a7c23 */ /* 0x000fe2000801001a */
[----:B------:R-:W2:Y:S01]  /*5ba0*/  MUFU.EX2 R240, R13 ;  /* 0x0000000d00f07308 */ /* 0x000ea20000000800 */
[----:B------:R-:W-:Y:S01]  /*5bb0*/  FFMA.FTZ R27, R193, UR4, R27 ;  /* 0x00000004c11b7c23 */ /* 0x000fe2000801001b */
[----:B------:R-:W-:Y:S01]  /*5bc0*/  @!P0 FSEL R22, R22, -INF , !P1 ;  /* 0xff80000016168808 */ /* 0x000fe20004800000 */
[----:B------:R-:W-:Y:S01]  /*5bd0*/  FFMA.FTZ R29, R195, UR4, R29 ;  /* 0x00000004c31d7c23 */ /* 0x000fe2000801001d */
[----:B------:R-:W-:Y:S01]  /*5be0*/  @!P0 ISETP.GE.AND P1, PT, R181, R174, PT ;  /* 0x000000aeb500820c */ /* 0x000fe20003f26270 */
[C---:B------:R-:W-:Y:S02]  /*5bf0*/  FFMA.FTZ R30, R194.reuse, UR4, R30 ;  /* 0x00000004c21e7c23 */ /* 0x040fe4000801001e */
[----:B------:R-:W-:Y:S01]  /*5c00*/  FFMA.FTZ R32, R194, UR4, R32 ;  /* 0x00000004c2207c23 */ /* 0x000fe20008010020 */
[----:B------:R-:W-:Y:S01]  /*5c10*/  @!P0 FSEL R23, R23, -INF , !P1 ;  /* 0xff80000017178808 */ /* 0x000fe20004800000 */
[C---:B------:R-:W-:Y:S01]  /*5c20*/  FFMA.FTZ R33, R195.reuse, UR4, R33 ;  /* 0x00000004c3217c23 */ /* 0x040fe20008010021 */
[-C--:B------:R-:W-:Y:S01]  /*5c30*/  @!P0 ISETP.GE.AND P1, PT, R182, R172.reuse, PT ;  /* 0x000000acb600820c */ /* 0x080fe20003f26270 */
[----:B------:R-:W-:Y:S01]  /*5c40*/  FFMA.FTZ R34, R194, UR4, R34 ;  /* 0x00000004c2227c23 */ /* 0x000fe20008010022 */
[----:B------:R-:W-:Y:S01]  /*5c50*/  MUFU.EX2 R243, R14 ;  /* 0x0000000e00f37308 */ /* 0x000fe20000000800 */
[C---:B------:R-:W-:Y:S01]  /*5c60*/  FFMA.FTZ R35, R195.reuse, UR4, R35 ;  /* 0x00000004c3237c23 */ /* 0x040fe20008010023 */
[----:B------:R-:W-:Y:S01]  /*5c70*/  @!P0 FSEL R24, R24, -INF , !P1 ;  /* 0xff80000018188808 */ /* 0x000fe20004800000 */
[----:B------:R-:W-:Y:S01]  /*5c80*/  FFMA.FTZ R31, R195, UR4, R31 ;  /* 0x00000004c31f7c23 */ /* 0x000fe2000801001f */
[----:B------:R-:W-:Y:S01]  /*5c90*/  @!P0 ISETP.GE.AND P1, PT, R181, R172, PT ;  /* 0x000000acb500820c */ /* 0x000fe20003f26270 */
[----:B------:R-:W-:Y:S02]  /*5ca0*/  FFMA.FTZ R28, R194, UR4, R28 ;  /* 0x00000004c21c7c23 */ /* 0x000fe4000801001c */
[----:B------:R-:W-:Y:S01]  /*5cb0*/  FFMA.FTZ R24, R24, c[0x0][0x23c], -R3 ;  /* 0x00008f0018187a23 */ /* 0x000fe20000010803 */
[----:B------:R-:W-:Y:S01]  /*5cc0*/  @!P0 FSEL R25, R25, -INF , !P1 ;  /* 0xff80000019198808 */ /* 0x000fe20004800000 */
[----:B------:R-:W-:Y:S01]  /*5cd0*/  FFMA.FTZ R20, R20, c[0x0][0x23c], -R175 ;  /* 0x00008f0014147a23 */ /* 0x000fe200000108af */
[-C--:B------:R-:W-:Y:S01]  /*5ce0*/  @!P0 ISETP.GE.AND P1, PT, R182, R2.reuse, PT ;  /* 0x00000002b600820c */ /* 0x080fe20003f26270 */
[----:B------:R-:W-:Y:S01]  /*5cf0*/  MUFU.EX2 R242, R15 ;  /* 0x0000000f00f27308 */ /* 0x000fe20000000800 */
[----:B------:R-:W-:Y:S01]  /*5d00*/  @!P0 FSEL R28, R28, -INF , !P2 ;  /* 0xff8000001c1c8808 */ /* 0x000fe20005000000 */
[----:B------:R-:W-:Y:S01]  /*5d10*/  FFMA.FTZ R25, R25, c[0x0][0x23c], -R3 ;  /* 0x00008f0019197a23 */ /* 0x000fe20000010803 */
[----:B------:R-:W-:Y:S01]  /*5d20*/  @!P0 FSEL R26, R26, -INF , !P1 ;  /* 0xff8000001a1a8808 */ /* 0x000fe20004800000 */
[----:B------:R-:W-:Y:S01]  /*5d30*/  FFMA.FTZ R21, R21, c[0x0][0x23c], -R175 ;  /* 0x00008f0015157a23 */ /* 0x000fe200000108af */
[----:B------:R-:W-:Y:S01]  /*5d40*/  @!P0 ISETP.GE.AND P1, PT, R181, R2, PT ;  /* 0x00000002b500820c */ /* 0x000fe20003f26270 */
[----:B------:R-:W-:Y:S01]  /*5d50*/  FFMA.FTZ R28, R28, c[0x0][0x23c], -R3 ;  /* 0x00008f001c1c7a23 */ /* 0x000fe20000010803 */
[----:B--2---:R-:W-:Y:S01]  /*5d60*/  F2FP.PACK_AB R5, R240, R241 ;  /* 0x000000f1f005723e */ /* 0x004fe200000000ff */
[--C-:B------:R-:W-:Y:S01]  /*5d70*/  FFMA.FTZ R26, R26, c[0x0][0x23c], -R0.reuse ;  /* 0x00008f001a1a7a23 */ /* 0x100fe20000010800 */
[----:B------:R-:W-:Y:S01]  /*5d80*/  @!P0 FSEL R27, R27, -INF , !P1 ;  /* 0xff8000001b1b8808 */ /* 0x000fe20004800000 */
[----:B------:R-:W-:Y:S01]  /*5d90*/  MUFU.EX2 R191, R20 ;  /* 0x0000001400bf7308 */ /* 0x000fe20000000800 */
[----:B------:R-:W-:Y:S01]  /*5da0*/  @!P0 ISETP.GE.AND P1, PT, R186, R172, PT ;  /* 0x000000acba00820c */ /* 0x000fe20003f26270 */
[--C-:B------:R-:W-:Y:S01]  /*5db0*/  FFMA.FTZ R22, R22, c[0x0][0x23c], -R173.reuse ;  /* 0x00008f0016167a23 */ /* 0x100fe200000108ad */
[----:B------:R-:W2:Y:S01]  /*5dc0*/  LDL R194, [R1+0x8] ;  /* 0x0000080001c27983 */ /* 0x000ea20000100800 */
[--C-:B------:R-:W-:Y:S01]  /*5dd0*/  FFMA.FTZ R27, R27, c[0x0][0x23c], -R0.reuse ;  /* 0x00008f001b1b7a23 */ /* 0x100fe20000010800 */
[----:B------:R-:W-:Y:S01]  /*5de0*/  @!P0 FSEL R29, R29, -INF , !P1 ;  /* 0xff8000001d1d8808 */ /* 0x000fe20004800000 */
[----:B------:R-:W-:Y:S01]  /*5df0*/  FFMA.FTZ R23, R23, c[0x0][0x23c], -R173 ;  /* 0x00008f0017177a23 */ /* 0x000fe200000108ad */
[----:B------:R-:W-:Y:S03]  /*5e00*/  @!P0 ISETP.GE.AND P1, PT, R183, R2, PT ;  /* 0x00000002b700820c */ /* 0x000fe60003f26270 */
[----:B------:R-:W-:Y:S01]  /*5e10*/  FFMA.FTZ R3, R29, c[0x0][0x23c], -R3 ;  /* 0x00008f001d037a23 */ /* 0x000fe20000010803 */
[----:B------:R-:W-:Y:S01]  /*5e20*/  @!P0 FSEL R30, R30, -INF , !P1 ;  /* 0xff8000001e1e8808 */ /* 0x000fe20004800000 */
[----:B------:R-:W-:Y:S01]  /*5e30*/  MUFU.EX2 R190, R21 ;  /* 0x0000001500be7308 */ /* 0x000fe20000000800 */
[-C--:B------:R-:W-:Y:S03]  /*5e40*/  @!P0 ISETP.GE.AND P1, PT, R183, R180.reuse, PT ;  /* 0x000000b4b700820c */ /* 0x080fe60003f26270 */
[--C-:B------:R-:W-:Y:S01]  /*5e50*/  FFMA.FTZ R30, R30, c[0x0][0x23c], -R0.reuse ;  /* 0x00008f001e1e7a23 */ /* 0x100fe20000010800 */
[----:B------:R-:W-:Y:S02]  /*5e60*/  @!P0 FSEL R32, R32, -INF , !P1 ;  /* 0xff80000020208808 */ /* 0x000fe40004800000 */
[----:B------:R-:W-:Y:S02]  /*5e70*/  @!P0 ISETP.GE.AND P1, PT, R186, R180, PT ;  /* 0x000000b4ba00820c */ /* 0x000fe40003f26270 */
[----:B------:R-:W3:Y:S01]  /*5e80*/  LDL R180, [R1+0xc] ;  /* 0x00000c0001b47983 */ /* 0x000ee20000100800 */
[----:B------:R1:W-:Y:S01]  /*5e90*/  MUFU.EX2 R187, R3 ;  /* 0x0000000300bb7308 */ /* 0x0003e20000000800 */
[----:B------:R-:W-:Y:S01]  /*5ea0*/  @!P0 FSEL R33, R33, -INF , !P1 ;  /* 0xff80000021218808 */ /* 0x000fe20004800000 */
[--C-:B------:R-:W-:Y:S01]  /*5eb0*/  FFMA.FTZ R32, R32, c[0x0][0x23c], -R175.reuse ;  /* 0x00008f0020207a23 */ /* 0x100fe200000108af */
[-C--:B------:R-:W-:Y:S03]  /*5ec0*/  @!P0 ISETP.GE.AND P1, PT, R183, R174.reuse, PT ;  /* 0x000000aeb700820c */ /* 0x080fe60003f26270 */
[----:B------:R-:W-:Y:S01]  /*5ed0*/  FFMA.FTZ R175, R33, c[0x0][0x23c], -R175 ;  /* 0x00008f0021af7a23 */ /* 0x000fe200000108af */
[----:B------:R-:W-:Y:S02]  /*5ee0*/  @!P0 FSEL R34, R34, -INF , !P1 ;  /* 0xff80000022228808 */ /* 0x000fe40004800000 */
[----:B------:R-:W-:Y:S01]  /*5ef0*/  @!P0 ISETP.GE.AND P1, PT, R186, R174, PT ;  /* 0x000000aeba00820c */ /* 0x000fe20003f26270 */
[----:B------:R-:W-:Y:S02]  /*5f00*/  MUFU.EX2 R198, R22 ;  /* 0x0000001600c67308 */ /* 0x000fe40000000800 */
[--C-:B------:R-:W-:Y:S01]  /*5f10*/  FFMA.FTZ R34, R34, c[0x0][0x23c], -R173.reuse ;  /* 0x00008f0022227a23 */ /* 0x100fe200000108ad */
[----:B------:R-:W-:Y:S02]  /*5f20*/  @!P0 FSEL R35, R35, -INF , !P1 ;  /* 0xff80000023238808 */ /* 0x000fe40004800000 */
[----:B------:R-:W-:Y:S02]  /*5f30*/  @!P0 ISETP.GE.AND P1, PT, R186, R2, PT ;  /* 0x00000002ba00820c */ /* 0x000fe40003f26270 */
[----:B------:R-:W-:Y:S01]  /*5f40*/  F2FP.PACK_AB R2, R237, R238 ;  /* 0x000000eeed02723e */ /* 0x000fe200000000ff */
[----:B------:R-:W-:Y:S01]  /*5f50*/  FFMA.FTZ R173, R35, c[0x0][0x23c], -R173 ;  /* 0x00008f0023ad7a23 */ /* 0x000fe200000108ad */
[----:B------:R-:W-:Y:S01]  /*5f60*/  @!P0 FSEL R31, R31, -INF , !P1 ;  /* 0xff8000001f1f8808 */ /* 0x000fe20004800000 */
[----:B------:R-:W4:Y:S01]  /*5f70*/  MUFU.EX2 R197, R23 ;  /* 0x0000001700c57308 */ /* 0x000f220000000800 */
[----:B------:R-:W-:Y:S01]  /*5f80*/  PLOP3.LUT P1, PT, PT, PT, UP3, 0x80, 0x0 ;  /* 0x000000000000781c */ /* 0x000fe20003f2f038 */
[----:B------:R4:W-:Y:S02]  /*5f90*/  STS [R224+0x20000], R2 ;  /* 0x02000002e0007388 */ /* 0x0009e40000000800 */
[----:B------:R-:W-:Y:S01]  /*5fa0*/  FFMA.FTZ R0, R31, c[0x0][0x23c], -R0 ;  /* 0x00008f001f007a23 */ /* 0x000fe20000010800 */
[----:B-1----:R-:W-:Y:S05]  /*5fb0*/  F2FP.PACK_AB R3, R247, R248 ;  /* 0x000000f8f703723e */ /* 0x002fea00000000ff */
[----:B------:R1:W-:Y:S10]  /*5fc0*/  MUFU.EX2 R185, R0 ;  /* 0x0000000000b97308 */ /* 0x0003f40000000800 */
[----:B------:R-:W-:Y:S01]  /*5fd0*/  MUFU.EX2 R184, R32 ;  /* 0x0000002000b87308 */ /* 0x000fe20000000800 */
[----:B----4-:R-:W-:Y:S09]  /*5fe0*/  F2FP.PACK_AB R2, R201, R202 ;  /* 0x000000cac902723e */ /* 0x010ff200000000ff */
[----:B------:R-:W4:Y:S01]  /*5ff0*/  MUFU.EX2 R182, R175 ;  /* 0x000000af00b67308 */ /* 0x000f220000000800 */
[----:B------:R4:W-:Y:S01]  /*6000*/  STS [R227+0x20000], R2 ;  /* 0x02000002e3007388 */ /* 0x0009e20000000800 */
[----:B-1----:R-:W-:Y:S05]  /*6010*/  F2FP.PACK_AB R0, R203, R229 ;  /* 0x000000e5cb00723e */ /* 0x002fea00000000ff */
[----:B------:R1:W-:Y:S03]  /*6020*/  STS [R227+0x20400], R0 ;  /* 0x02040000e3007388 */ /* 0x0003e60000000800 */
[----:B------:R-:W-:Y:S01]  /*6030*/  MUFU.EX2 R183, R34 ;  /* 0x0000002200b77308 */ /* 0x000fe20000000800 */
[----:B------:R1:W-:Y:S04]  /*6040*/  STS [R224+0x21000], R4 ;  /* 0x02100004e0007388 */ /* 0x0003e80000000800 */
[----:B------:R1:W-:Y:S05]  /*6050*/  STS [R224+0x21400], R3 ;  /* 0x02140003e0007388 */ /* 0x0003ea0000000800 */
[----:B------:R-:W-:Y:S01]  /*6060*/  MUFU.EX2 R181, R173 ;  /* 0x000000ad00b57308 */ /* 0x000fe20000000800 */
[----:B------:R1:W-:Y:S01]  /*6070*/  STS [R227+0x21000], R5 ;  /* 0x02100005e3007388 */ /* 0x0003e20000000800 */
[----:B----4-:R-:W-:Y:S08]  /*6080*/  F2FP.PACK_AB R2, R197, R198 ;  /* 0x000000c6c502723e */ /* 0x010ff000000000ff */
[----:B------:R-:W-:Y:S01]  /*6090*/  MUFU.EX2 R199, R24 ;  /* 0x0000001800c77308 */ /* 0x000fe20000000800 */
[----:B-1----:R-:W-:Y:S02]  /*60a0*/  F2FP.PACK_AB R0, R182, R184 ;  /* 0x000000b8b600723e */ /* 0x002fe400000000ff */
[----:B------:R-:W-:Y:S07]  /*60b0*/  F2FP.PACK_AB R4, R242, R243 ;  /* 0x000000f3f204723e */ /* 0x000fee00000000ff */
[----:B------:R-:W1:Y:S01]  /*60c0*/  MUFU.EX2 R196, R25 ;  /* 0x0000001900c47308 */ /* 0x000e620000000800 */
[----:B------:R-:W-:Y:S01]  /*60d0*/  F2FP.PACK_AB R3, R190, R191 ;  /* 0x000000bfbe03723e */ /* 0x000fe200000000ff */
[----:B------:R-:W-:Y:S04]  /*60e0*/  STS [R227+0x21400], R4 ;  /* 0x02140004e3007388 */ /* 0x000fe80000000800 */
[----:B------:R4:W-:Y:S04]  /*60f0*/  STS [R225+0x20000], R3 ;  /* 0x02000003e1007388 */ /* 0x0009e80000000800 */
[----:B------:R-:W-:Y:S01]  /*6100*/  MUFU.EX2 R193, R26 ;  /* 0x0000001a00c17308 */ /* 0x000fe20000000800 */
[----:B------:R4:W-:Y:S04]  /*6110*/  STS [R225+0x20400], R2 ;  /* 0x02040002e1007388 */ /* 0x0009e80000000800 */
[----:B------:R-:W-:Y:S05]  /*6120*/  STS [R226+0x20000], R0 ;  /* 0x02000000e2007388 */ /* 0x000fea0000000800 */
[----:B------:R-:W4:Y:S01]  /*6130*/  MUFU.EX2 R192, R27 ;  /* 0x0000001b00c07308 */ /* 0x000f220000000800 */
[----:B-1----:R-:W-:Y:S09]  /*6140*/  F2FP.PACK_AB R5, R196, R199 ;  /* 0x000000c7c405723e */ /* 0x002ff200000000ff */
[----:B------:R-:W1:Y:S01]  /*6150*/  MUFU.EX2 R188, R28 ;  /* 0x0000001c00bc7308 */ /* 0x000e620000000800 */
[----:B----4-:R-:W-:Y:S05]  /*6160*/  F2FP.PACK_AB R3, R181, R183 ;  /* 0x000000b7b503723e */ /* 0x010fea00000000ff */
[----:B------:R4:W-:Y:S04]  /*6170*/  STS [R226+0x20400], R3 ;  /* 0x02040003e2007388 */ /* 0x0009e80000000800 */
[----:B------:R-:W4:Y:S01]  /*6180*/  MUFU.EX2 R189, R30 ;  /* 0x0000001e00bd7308 */ /* 0x000f220000000800 */
[----:B------:R-:W-:Y:S01]  /*6190*/  STS [R225+0x21000], R5 ;  /* 0x02100005e1007388 */ /* 0x000fe20000000800 */
[----:B------:R-:W-:Y:S05]  /*61a0*/  F2FP.PACK_AB R4, R192, R193 ;  /* 0x000000c1c004723e */ /* 0x000fea00000000ff */
[----:B------:R-:W-:Y:S01]  /*61b0*/  STS [R225+0x21400], R4 ;  /* 0x02140004e1007388 */ /* 0x000fe20000000800 */
[----:B-1----:R-:W-:Y:S05]  /*61c0*/  F2FP.PACK_AB R2, R187, R188 ;  /* 0x000000bcbb02723e */ /* 0x002fea00000000ff */
[----:B------:R-:W-:Y:S01]  /*61d0*/  STS [R226+0x21000], R2 ;  /* 0x02100002e2007388 */ /* 0x000fe20000000800 */
[----:B----4-:R-:W-:Y:S02]  /*61e0*/  IADD3 R3, R209, R200, RZ ;  /* 0x000000c8d1037210 */ /* 0x010fe40007ffe0ff */
[----:B------:R-:W-:Y:S05]  /*61f0*/  F2FP.PACK_AB R0, R185, R189 ;  /* 0x000000bdb900723e */ /* 0x000fea00000000ff */
[----:B------:R-:W-:Y:S04]  /*6200*/  STS [R226+0x21400], R0 ;  /* 0x02140000e2007388 */ /* 0x000fe80000000800 */
[----:B------:R-:W-:Y:S08]  /*6210*/  LDSM.16.M88.4 R32, [R215+0x8000] ;  /* 0x00800000d720783b */ /* 0x000ff00000000200 */
[----:B------:R-:W1:Y:S08]  /*6220*/  LDSM.16.M88.4 R16, [R210+0x14000] ;  /* 0x01400000d210783b */ /* 0x000e700000000200 */
[----:B------:R-:W4:Y:S08]  /*6230*/  LDSM.16.M88.4 R28, [R215+0x9000] ;  /* 0x00900000d71c783b */ /* 0x000f300000000200 */
[----:B------:R-:W4:Y:S08]  /*6240*/  LDSM.16.M88.4 R164, [R210+0x14800] ;  /* 0x01480000d2a4783b */ /* 0x000f300000000200 */
[----:B------:R-:W-:Y:S08]  /*6250*/  LDSM.16.M88.4 R168, [R200+0x8000] ;  /* 0x00800000c8a8783b */ /* 0x000ff00000000200 */
[----:B------:R-:W2:Y:S01]  /*6260*/  LDSM.16.M88.4 R172, [R211+0x14000] ;  /* 0x01400000d3ac783b */ /* 0x000ea20000000200 */
[-C--:B-1----:R-:W-:Y:S07]  /*6270*/  HMMA.16816.F32 R4, R32, R16.reuse, RZ ;  /* 0x000000102004723c */ /* 0x082fee00000018ff */
[----:B------:R-:W1:Y:S01]  /*6280*/  LDSM.16.M88.4 R176, [R200+0x9000] ;  /* 0x00900000c8b0783b */ /* 0x000e620000000200 */
[C---:B----4-:R-:W-:Y:S08]  /*6290*/  HMMA.16816.F32 R8, R28.reuse, R16, RZ ;  /* 0x000000101c08723c */ /* 0x050ff000000018ff */
[-C--:B------:R-:W-:Y:S08]  /*62a0*/  HMMA.16816.F32 R12, R28, R18.reuse, RZ ;  /* 0x000000121c0c723c */ /* 0x080ff000000018ff */
[C---:B------:R-:W-:Y:S08]  /*62b0*/  HMMA.16816.F32 R16, R32.reuse, R18, RZ ;  /* 0x000000122010723c */ /* 0x040ff000000018ff */
[-C--:B------:R-:W-:Y:S08]  /*62c0*/  HMMA.16816.F32 R20, R32, R164.reuse, RZ ;  /* 0x000000a42014723c */ /* 0x080ff000000018ff */
[C---:B------:R-:W-:Y:S08]  /*62d0*/  HMMA.16816.F32 R24, R28.reuse, R164, RZ ;  /* 0x000000a41c18723c */ /* 0x040ff000000018ff */
[-C--:B------:R-:W-:Y:S08]  /*62e0*/  HMMA.16816.F32 R28, R28, R166.reuse, RZ ;  /* 0x000000a61c1c723c */ /* 0x080ff000000018ff */
[----:B------:R-:W-:Y:S01]  /*62f0*/  HMMA.16816.F32 R32, R32, R166, RZ ;  /* 0x000000a62020723c */ /* 0x000fe200000018ff */
[----:B------:R-:W4:Y:S07]  /*6300*/  LDSM.16.M88.4 R164, [R211+0x14800] ;  /* 0x01480000d3a4783b */ /* 0x000f2e0000000200 */
[-C--:B--2---:R-:W-:Y:S08]  /*6310*/  HMMA.16816.F32 R4, R168, R172.reuse, R4 ;  /* 0x000000aca804723c */ /* 0x084ff00000001804 */
[C---:B-1----:R-:W-:Y:S08]  /*6320*/  HMMA.16816.F32 R8, R176.reuse, R172, R8 ;  /* 0x000000acb008723c */ /* 0x042ff00000001808 */
[-C--:B------:R-:W-:Y:S08]  /*6330*/  HMMA.16816.F32 R12, R176, R174.reuse, R12 ;  /* 0x000000aeb00c723c */ /* 0x080ff0000000180c */
[C---:B------:R-:W-:Y:S01]  /*6340*/  HMMA.16816.F32 R16, R168.reuse, R174, R16 ;  /* 0x000000aea810723c */ /* 0x040fe20000001810 */
[----:B------:R-:W-:Y:S07]  /*6350*/  LDSM.16.M88.4 R172, [R204+0x8000] ;  /* 0x00800000ccac783b */ /* 0x000fee0000000200 */
[-C--:B----4-:R-:W-:Y:S08]  /*6360*/  HMMA.16816.F32 R20, R168, R164.reuse, R20 ;  /* 0x000000a4a814723c */ /* 0x090ff00000001814 */
[C---:B------:R-:W-:Y:S08]  /*6370*/  HMMA.16816.F32 R24, R176.reuse, R164, R24 ;  /* 0x000000a4b018723c */ /* 0x040ff00000001818 */
[-C--:B------:R-:W-:Y:S01]  /*6380*/  HMMA.16816.F32 R28, R176, R166.reuse, R28 ;  /* 0x000000a6b01c723c */ /* 0x080fe2000000181c */
[----:B------:R-:W1:Y:S07]  /*6390*/  LDSM.16.M88.4 R176, [R213+0x14000] ;  /* 0x01400000d5b0783b */ /* 0x000e6e0000000200 */
[----:B------:R-:W-:Y:S01]  /*63a0*/  HMMA.16816.F32 R32, R168, R166, R32 ;  /* 0x000000a6a820723c */ /* 0x000fe20000001820 */
[----:B------:R-:W2:Y:S08]  /*63b0*/  LDSM.16.M88.4 R164, [R204+0x9000] ;  /* 0x00900000cca4783b */ /* 0x000eb00000000200 */
[----:B------:R-:W4:Y:S01]  /*63c0*/  LDSM.16.M88.4 R168, [R213+0x14800] ;  /* 0x01480000d5a8783b */ /* 0x000f220000000200 */
[-C--:B-1----:R-:W-:Y:S08]  /*63d0*/  HMMA.16816.F32 R4, R172, R176.reuse, R4 ;  /* 0x000000b0ac04723c */ /* 0x082ff00000001804 */
[C---:B--2---:R-:W-:Y:S08]  /*63e0*/  HMMA.16816.F32 R8, R164.reuse, R176, R8 ;  /* 0x000000b0a408723c */ /* 0x044ff00000001808 */
[-C--:B------:R-:W-:Y:S08]  /*63f0*/  HMMA.16816.F32 R12, R164, R178.reuse, R12 ;  /* 0x000000b2a40c723c */ /* 0x080ff0000000180c */
[C---:B------:R-:W-:Y:S07]  /*6400*/  HMMA.16816.F32 R16, R172.reuse, R178, R16 ;  /* 0x000000b2ac10723c */ /* 0x040fee0000001810 */
[----:B------:R-:W-:Y:S01]  /*6410*/  IADD3 R178, P0, R194, UR18, RZ ;  /* 0x00000012c2b27c10 */ /* 0x000fe2000ff1e0ff */
[-C--:B----4-:R-:W-:Y:S04]  /*6420*/  HMMA.16816.F32 R20, R172, R168.reuse, R20 ;  /* 0x000000a8ac14723c */ /* 0x090fe80000001814 */
[----:B---3--:R-:W-:Y:S04]  /*6430*/  IADD3.X R179, R180, UR17, RZ, P0, !PT ;  /* 0x00000011b4b37c10 */ /* 0x008fe800087fe4ff */
        /* <DEDUP_REMOVED lines=65> */
[----:B------:R-:W-:Y:S01]  /*6850*/  FMUL.FTZ R178, R237, R5 ;  /* 0x00000005edb27220 */ /* 0x000fe20000410000 */
[----:B------:R-:W-:Y:S01]  /*6860*/  MOV R5, UR5 ;  /* 0x0000000500057c02 */ /* 0x000fe20008000f00 */
[----:B------:R-:W-:Y:S01]  /*6870*/  FMUL.FTZ R179, R238, R4 ;  /* 0x00000004eeb37220 */ /* 0x000fe20000410000 */
[----:B------:R-:W-:Y:S03]  /*6880*/  MOV R4, UR5 ;  /* 0x0000000500047c02 */ /* 0x000fe60008000f00 */
[C---:B---3--:R-:W-:Y:S01]  /*6890*/  FADD.FTZ R6, -R176.reuse, R6 ;  /* 0x00000006b0067221 */ /* 0x048fe20000010100 */
[----:B------:R-:W-:Y:S01]  /*68a0*/  LEA R222, P0, R5, R222, 0x2 ;  /* 0x000000de05de7211 */ /* 0x000fe200078010ff */
[----:B------:R-:W-:Y:S02]  /*68b0*/  FADD.FTZ R7, -R176, R7 ;  /* 0x00000007b0077221 */ /* 0x000fe40000010100 */
[----:B------:R-:W-:Y:S01]  /*68c0*/  FADD.FTZ R8, -R2, R8 ;  /* 0x0000000802087221 */ /* 0x000fe20000010100 */
[----:B------:R-:W-:Y:S01]  /*68d0*/  LEA.HI.X.SX32 R223, R4, R223, 0x2, P0 ;  /* 0x000000df04df7211 */ /* 0x000fe200000f16ff */
[C---:B------:R-:W-:Y:S02]  /*68e0*/  FADD.FTZ R9, -R2.reuse, R9 ;  /* 0x0000000902097221 */ /* 0x040fe40000010100 */
[----:B------:R-:W-:Y:S02]  /*68f0*/  FADD.FTZ R12, -R2, R12 ;  /* 0x0000000c020c7221 */ /* 0x000fe40000010100 */
[----:B------:R-:W-:Y:S02]  /*6900*/  FADD.FTZ R10, -R0, R10 ;  /* 0x0000000a000a7221 */ /* 0x000fe40000010100 */
[C---:B------:R-:W-:Y:S02]  /*6910*/  FADD.FTZ R19, -R176.reuse, R19 ;  /* 0x00000013b0137221 */ /* 0x040fe40000010100 */
[C---:B------:R-:W-:Y:S02]  /*6920*/  FADD.FTZ R16, -R177.reuse, R16 ;  /* 0x00000010b1107221 */ /* 0x040fe40000010100 */
[----:B------:R-:W-:Y:S02]  /*6930*/  FADD.FTZ R17, -R177, R17 ;  /* 0x00000011b1117221 */ /* 0x000fe40000010100 */
[----:B------:R-:W-:Y:S02]  /*6940*/  FADD.FTZ R18, -R176, R18 ;  /* 0x00000012b0127221 */ /* 0x000fe40000010100 */
[C---:B------:R-:W-:Y:S02]  /*6950*/  FADD.FTZ R11, -R0.reuse, R11 ;  /* 0x0000000b000b7221 */ /* 0x040fe40000010100 */
[C---:B------:R-:W-:Y:S02]  /*6960*/  FADD.FTZ R14, -R0.reuse, R14 ;  /* 0x0000000e000e7221 */ /* 0x040fe40000010100 */
[----:B------:R-:W-:Y:S02]  /*6970*/  FADD.FTZ R15, -R0, R15 ;  /* 0x0000000f000f7221 */ /* 0x000fe40000010100 */
[----:B------:R-:W-:Y:S01]  /*6980*/  FMUL.FTZ R180, R236, R6 ;  /* 0x00000006ecb47220 */ /* 0x000fe20000410000 */
[-C--:B-1----:R-:W-:Y:S08]  /*6990*/  HMMA.16816.F32 R20, R164, R168.reuse, R20 ;  /* 0x000000a8a414723c */ /* 0x082ff00000001814 */
[C---:B------:R-:W-:Y:S07]  /*69a0*/  HMMA.16816.F32 R24, R172.reuse, R168, R24 ;  /* 0x000000a8ac18723c */ /* 0x040fee0000001818 */
[----:B------:R-:W-:Y:S01]  /*69b0*/  FMUL.FTZ R169, R201, R17 ;  /* 0x00000011c9a97220 */ /* 0x000fe20000410000 */
[-C--:B------:R-:W-:Y:S04]  /*69c0*/  HMMA.16816.F32 R28, R172, R170.reuse, R28 ;  /* 0x000000aaac1c723c */ /* 0x080fe8000000181c */
[----:B------:R-:W-:Y:S04]  /*69d0*/  FMUL.FTZ R17, R243, R14 ;  /* 0x0000000ef3117220 */ /* 0x000fe80000410000 */
[C---:B------:R-:W-:Y:S01]  /*69e0*/  FADD.FTZ R20, -R177.reuse, R20 ;  /* 0x00000014b1147221 */ /* 0x040fe20000010100 */
[----:B------:R-:W-:Y:S04]  /*69f0*/  HMMA.16816.F32 R32, R164, R170, R32 ;  /* 0x000000aaa420723c */ /* 0x000fe80000001820 */
[----:B------:R-:W-:Y:S02]  /*6a00*/  FADD.FTZ R21, -R177, R21 ;  /* 0x00000015b1157221 */ /* 0x000fe40000010100 */
        /* <DEDUP_REMOVED lines=98> */
.L_x_314:
        /* <DEDUP_REMOVED lines=38> */
[----:B------:R-:W3:Y:S05]  /*7290*/  LDSM.16.MT88.4 R12, [R206+0x22000] ;  /* 0x02200000ce0c783b */ /* 0x000eea0000004200 */
[----:B------:R-:W4:Y:S05]  /*72a0*/  LDSM.16.MT88.4 R16, [R2+0x8000] ;  /* 0x008000000210783b */ /* 0x000f2a0000004200 */
        /* <DEDUP_REMOVED lines=96> */
[----:B-----5:R-:W-:Y:S03]  /*78b0*/  IMAD.SHL.U32 R2, R229, 0x2, RZ ;  /* 0x00000002e5027824 */ /* 0x020fe600078e00ff */
        /* <DEDUP_REMOVED lines=28> */
.L_x_315:
[----:B------:R-:W-:Y:S01]  /*7a80*/  LDSM.16.M88.4 R32, [R214+0x1c000] ;  /* 0x01c00000d620783b */ /* 0x000fe20000000200 */
[----:B------:R-:W-:Y:S02]  /*7a90*/  USHF.L.U32 UR5, UR6, 0x3, URZ ;  /* 0x0000000306057899 */ /* 0x000fe4000800063f */
[----:B------:R-:W-:Y:S02]  /*7aa0*/  USHF.L.U32 UR10, UR6, 0x4, URZ ;  /* 0x00000004060a7899 */ /* 0x000fe4000800063f */
[----:B------:R-:W2:Y:S01]  /*7ab0*/  LDSM.16.MT88.4 R16, [R205] ;  /* 0x00000000cd10783b */ /* 0x000ea20000004200 */
[----:B------:R-:W-:Y:S02]  /*7ac0*/  UIMAD UR7, UR6, 0x18, URZ ;  /* 0x00000018060778a4 */ /* 0x000fe4000f8e023f */
[----:B------:R-:W-:Y:S02]  /*7ad0*/  USHF.L.U32 UR9, UR6, 0x5, URZ ;  /* 0x0000000506097899 */ /* 0x000fe4000800063f */
[----:B------:R-:W3:Y:S01]  /*7ae0*/  LDSM.16.M88.4 R28, [R214+0x1d000] ;  /* 0x01d00000d61c783b */ /* 0x000ee20000000200 */
[----:B------:R-:W-:Y:S02]  /*7af0*/  UIMAD UR8, UR6, 0x28, URZ ;  /* 0x00000028060878a4 */ /* 0x000fe4000f8e023f */
[----:B------:R-:W-:Y:S02]  /*7b00*/  UISETP.GT.AND UP2, UPT, UR11, UR19, UPT ;  /* 0x000000130b00728c */ /* 0x000fe4000bf44270 */
[----:B------:R-:W3:Y:S05]  /*7b10*/  LDSM.16.MT88.4 R164, [R205+0x4000] ;  /* 0x00400000cda4783b */ /* 0x000eea0000004200 */
[----:B-1----:R-:W4:Y:S05]  /*7b20*/  LDL R2, [R1+0x4] ;  /* 0x0000040001027983 */ /* 0x002f2a0000100800 */
[----:B------:R-:W-:Y:S05]  /*7b30*/  LDSM.16.M88.4 R168, [R200+0x1c000] ;  /* 0x01c00000c8a8783b */ /* 0x000fea0000000200 */
[----:B------:R-:W4:Y:S05]  /*7b40*/  LDL R0, [R1+0x1c] ;  /* 0x00001c0001007983 */ /* 0x000f2a0000100800 */
[----:B------:R-:W1:Y:S05]  /*7b50*/  LDSM.16.MT88.4 R172, [R205+0x800] ;  /* 0x00080000cdac783b */ /* 0x000e6a0000004200 */
[----:B------:R-:W1:Y:S01]  /*7b60*/  LDSM.16.M88.4 R176, [R200+0x1d000] ;  /* 0x01d00000c8b0783b */ /* 0x000e620000000200 */
[-C--:B--2---:R-:W-:Y:S04]  /*7b70*/  HMMA.16816.F32 R4, R32, R16.reuse, RZ ;  /* 0x000000102004723c */ /* 0x084fe800000018ff */
[----:B------:R-:W2:Y:S05]  /*7b80*/  LDSM.16.MT88.4 R180, [R205+0x4800] ;  /* 0x00480000cdb4783b */ /* 0x000eaa0000004200 */
[----:B------:R-:W-:Y:S01]  /*7b90*/  LDSM.16.M88.4 R184, [R204+0x1c000] ;  /* 0x01c00000ccb8783b */ /* 0x000fe20000000200 */
[C---:B---3--:R-:W-:Y:S04]  /*7ba0*/  HMMA.16816.F32 R8, R28.reuse, R16, RZ ;  /* 0x000000101c08723c */ /* 0x048fe800000018ff */
[----:B------:R-:W3:Y:S04]  /*7bb0*/  LDSM.16.MT88.4 R188, [R205+0x1000] ;  /* 0x00100000cdbc783b */ /* 0x000ee80000004200 */
[-C--:B------:R-:W-:Y:S01]  /*7bc0*/  HMMA.16816.F32 R12, R28, R18.reuse, RZ ;  /* 0x000000121c0c723c */ /* 0x080fe200000018ff */
[----:B------:R-:W1:Y:S05]  /*7bd0*/  LDSM.16.M88.4 R192, [R204+0x1d000] ;  /* 0x01d00000ccc0783b */ /* 0x000e6a0000000200 */
[----:B------:R-:W-:Y:S02]  /*7be0*/  LDSM.16.M88.4 R196, [R3+0x1d000] ;  /* 0x01d0000003c4783b */ /* 0x000fe40000000200 */
[C---:B------:R-:W-:Y:S08]  /*7bf0*/  HMMA.16816.F32 R16, R32.reuse, R18, RZ ;  /* 0x000000122010723c */ /* 0x040ff000000018ff */
[-C--:B------:R-:W-:Y:S08]  /*7c00*/  HMMA.16816.F32 R20, R32, R164.reuse, RZ ;  /* 0x000000a42014723c */ /* 0x080ff000000018ff */
[C---:B------:R-:W-:Y:S08]  /*7c10*/  HMMA.16816.F32 R24, R28.reuse, R164, RZ ;  /* 0x000000a41c18723c */ /* 0x040ff000000018ff */
[-C--:B------:R-:W-:Y:S08]  /*7c20*/  HMMA.16816.F32 R28, R28, R166.reuse, RZ ;  /* 0x000000a61c1c723c */ /* 0x080ff000000018ff */
[----:B------:R-:W-:Y:S01]  /*7c30*/  HMMA.16816.F32 R32, R32, R166, RZ ;  /* 0x000000a62020723c */ /* 0x000fe200000018ff */
[----:B------:R-:W3:Y:S07]  /*7c40*/  LDSM.16.MT88.4 R164, [R205+0x5000] ;  /* 0x00500000cda4783b */ /* 0x000eee0000004200 */
[-C--:B-1----:R-:W-:Y:S08]  /*7c50*/  HMMA.16816.F32 R4, R168, R172.reuse, R4 ;  /* 0x000000aca804723c */ /* 0x082ff00000001804 */
[C---:B------:R-:W-:Y:S08]  /*7c60*/  HMMA.16816.F32 R8, R176.reuse, R172, R8 ;  /* 0x000000acb008723c */ /* 0x040ff00000001808 */
[-C--:B------:R-:W-:Y:S08]  /*7c70*/  HMMA.16816.F32 R12, R176, R174.reuse, R12 ;  /* 0x000000aeb00c723c */ /* 0x080ff0000000180c */
[C---:B------:R-:W-:Y:S01]  /*7c80*/  HMMA.16816.F32 R16, R168.reuse, R174, R16 ;  /* 0x000000aea810723c */ /* 0x040fe20000001810 */
[----:B------:R-:W-:Y:S07]  /*7c90*/  LDSM.16.M88.4 R172, [R3+0x1c000] ;  /* 0x01c0000003ac783b */ /* 0x000fee0000000200 */
[-C--:B--2---:R-:W-:Y:S08]  /*7ca0*/  HMMA.16816.F32 R20, R168, R180.reuse, R20 ;  /* 0x000000b4a814723c */ /* 0x084ff00000001814 */
[C---:B------:R-:W-:Y:S08]  /*7cb0*/  HMMA.16816.F32 R24, R176.reuse, R180, R24 ;  /* 0x000000b4b018723c */ /* 0x040ff00000001818 */
[-C--:B------:R-:W-:Y:S01]  /*7cc0*/  HMMA.16816.F32 R28, R176, R182.reuse, R28 ;  /* 0x000000b6b01c723c */ /* 0x080fe2000000181c */
[----:B------:R-:W1:Y:S07]  /*7cd0*/  LDSM.16.MT88.4 R176, [R205+0x1800] ;  /* 0x00180000cdb0783b */ /* 0x000e6e0000004200 */
[----:B------:R-:W-:Y:S01]  /*7ce0*/  HMMA.16816.F32 R32, R168, R182, R32 ;  /* 0x000000b6a820723c */ /* 0x000fe20000001820 */
[----:B------:R-:W2:Y:S05]  /*7cf0*/  LDSM.16.MT88.4 R168, [R205+0x5800] ;  /* 0x00580000cda8783b */ /* 0x000eaa0000004200 */
[----:B------:R-:W-:Y:S02]  /*7d00*/  LDSM.16.M88.4 R180, [R214+0x1e000] ;  /* 0x01e00000d6b4783b */ /* 0x000fe40000000200 */
[-C--:B---3--:R-:W-:Y:S08]  /*7d10*/  HMMA.16816.F32 R4, R184, R188.reuse, R4 ;  /* 0x000000bcb804723c */ /* 0x088ff00000001804 */
[C---:B------:R-:W-:Y:S08]  /*7d20*/  HMMA.16816.F32 R8, R192.reuse, R188, R8 ;  /* 0x000000bcc008723c */ /* 0x040ff00000001808 */
[-C--:B------:R-:W-:Y:S08]  /*7d30*/  HMMA.16816.F32 R12, R192, R190.reuse, R12 ;  /* 0x000000bec00c723c */ /* 0x080ff0000000180c */
[C---:B------:R-:W-:Y:S01]  /*7d40*/  HMMA.16816.F32 R16, R184.reuse, R190, R16 ;  /* 0x000000beb810723c */ /* 0x040fe20000001810 */
[----:B------:R-:W3:Y:S07]  /*7d50*/  LDSM.16.MT88.4 R188, [R205+0x2000] ;  /* 0x00200000cdbc783b */ /* 0x000eee0000004200 */
[-C--:B------:R-:W-:Y:S08]  /*7d60*/  HMMA.16816.F32 R20, R184, R164.reuse, R20 ;  /* 0x000000a4b814723c */ /* 0x080ff00000001814 */
[C---:B------:R-:W-:Y:S08]  /*7d70*/  HMMA.16816.F32 R24, R192.reuse, R164, R24 ;  /* 0x000000a4c018723c */ /* 0x040ff00000001818 */
[-C--:B------:R-:W-:Y:S01]  /*7d80*/  HMMA.16816.F32 R28, R192, R166.reuse, R28 ;  /* 0x000000a6c01c723c */ /* 0x080fe2000000181c */
[----:B------:R-:W2:Y:S07]  /*7d90*/  LDSM.16.M88.4 R192, [R214+0x1f000] ;  /* 0x01f00000d6c0783b */ /* 0x000eae0000000200 */
[----:B------:R-:W-:Y:S01]  /*7da0*/  HMMA.16816.F32 R32, R184, R166, R32 ;  /* 0x000000a6b820723c */ /* 0x000fe20000001820 */
[----:B------:R-:W3:Y:S05]  /*7db0*/  LDSM.16.MT88.4 R164, [R205+0x6000] ;  /* 0x00600000cda4783b */ /* 0x000eea0000004200 */
[----:B------:R-:W-:Y:S02]  /*7dc0*/  LDSM.16.MT88.4 R184, [R205+0x2800] ;  /* 0x00280000cdb8783b */ /* 0x000fe40000004200 */
[-C--:B-1----:R-:W-:Y:S08]  /*7dd0*/  HMMA.16816.F32 R4, R172, R176.reuse, R4 ;  /* 0x000000b0ac04723c */ /* 0x082ff00000001804 */
[C---:B------:R-:W-:Y:S08]  /*7de0*/  HMMA.16816.F32 R8, R196.reuse, R176, R8 ;  /* 0x000000b0c408723c */ /* 0x040ff00000001808 */
[-C--:B------:R-:W-:Y:S08]  /*7df0*/  HMMA.16816.F32 R12, R196, R178.reuse, R12 ;  /* 0x000000b2c40c723c */ /* 0x080ff0000000180c */
[C---:B------:R-:W-:Y:S01]  /*7e00*/  HMMA.16816.F32 R16, R172.reuse, R178, R16 ;  /* 0x000000b2ac10723c */ /* 0x040fe20000001810 */
[----:B------:R-:W1:Y:S05]  /*7e10*/  LDSM.16.M88.4 R176, [R200+0x1e000] ;  /* 0x01e00000c8b0783b */ /* 0x000e6a0000000200 */
[----:B------:R-:W1:Y:S02]  /*7e20*/  LDSM.16.M88.4 R200, [R200+0x1f000] ;  /* 0x01f00000c8c8783b */ /* 0x000e640000000200 */
[-C--:B--2---:R-:W-:Y:S08]  /*7e30*/  HMMA.16816.F32 R20, R172, R168.reuse, R20 ;  /* 0x000000a8ac14723c */ /* 0x084ff00000001814 */
[C---:B------:R-:W-:Y:S08]  /*7e40*/  HMMA.16816.F32 R24, R196.reuse, R168, R24 ;  /* 0x000000a8c418723c */ /* 0x040ff00000001818 */
[-C--:B------:R-:W-:Y:S01]  /*7e50*/  HMMA.16816.F32 R28, R196, R170.reuse, R28 ;  /* 0x000000aac41c723c */ /* 0x080fe2000000181c */
[----:B------:R-:W2:Y:S07]  /*7e60*/  LDSM.16.MT88.4 R196, [R205+0x6800] ;  /* 0x00680000cdc4783b */ /* 0x000eae0000004200 */
[----:B------:R-:W-:Y:S01]  /*7e70*/  HMMA.16816.F32 R32, R172, R170, R32 ;  /* 0x000000aaac20723c */ /* 0x000fe20000001820 */
[----:B------:R-:W-:Y:S05]  /*7e80*/  LDSM.16.M88.4 R168, [R204+0x1e000] ;  /* 0x01e00000cca8783b */ /* 0x000fea0000000200 */
[----:B------:R-:W1:Y:S02]  /*7e90*/  LDSM.16.MT88.4 R172, [R205+0x3000] ;  /* 0x00300000cdac783b */ /* 0x000e640000004200 */
[-C--:B---3--:R-:W-:Y:S08]  /*7ea0*/  HMMA.16816.F32 R4, R180, R188.reuse, R4 ;  /* 0x000000bcb404723c */ /* 0x088ff00000001804 */
[C---:B------:R-:W-:Y:S08]  /*7eb0*/  HMMA.16816.F32 R8, R192.reuse, R188, R8 ;  /* 0x000000bcc008723c */ /* 0x040ff00000001808 */
[-C--:B------:R-:W-:Y:S04]  /*7ec0*/  HMMA.16816.F32 R12, R192, R190.reuse, R12 ;  /* 0x000000bec00c723c */ /* 0x080fe8000000180c */
[----:B----4-:R-:W-:Y:S01]  /*7ed0*/  @P1 IADD3 R2, P0, R2, UR16, RZ ;  /* 0x0000001002021c10 */ /* 0x010fe2000ff1e0ff */
[----:B------:R-:W-:Y:S03]  /*7ee0*/  @UP3 UIADD3 UR16, UP1, UR16, -0x100, URZ ;  /* 0xffffff0010103890 */ /* 0x000fe6000ff3e03f */
[C---:B------:R-:W-:Y:S01]  /*7ef0*/  HMMA.16816.F32 R16, R180.reuse, R190, R16 ;  /* 0x000000beb410723c */ /* 0x040fe20000001810 */
[----:B------:R-:W3:Y:S07]  /*7f00*/  LDSM.16.M88.4 R188, [R204+0x1f000] ;  /* 0x01f00000ccbc783b */ /* 0x000eee0000000200 */
[-C--:B------:R-:W-:Y:S08]  /*7f10*/  HMMA.16816.F32 R20, R180, R164.reuse, R20 ;  /* 0x000000a4b414723c */ /* 0x080ff00000001814 */
[C---:B------:R-:W-:Y:S08]  /*7f20*/  HMMA.16816.F32 R24, R192.reuse, R164, R24 ;  /* 0x000000a4c018723c */ /* 0x040ff00000001818 */
[-C--:B------:R-:W-:Y:S01]  /*7f30*/  HMMA.16816.F32 R28, R192, R166.reuse, R28 ;  /* 0x000000a6c01c723c */ /* 0x080fe2000000181c */
[----:B------:R-:W4:Y:S07]  /*7f40*/  LDSM.16.MT88.4 R192, [R205+0x7000] ;  /* 0x00700000cdc0783b */ /* 0x000f2e0000004200 */
[----:B------:R-:W-:Y:S01]  /*7f50*/  HMMA.16816.F32 R32, R180, R166, R32 ;  /* 0x000000a6b420723c */ /* 0x000fe20000001820 */
[----:B------:R-:W-:Y:S05]  /*7f60*/  LDSM.16.M88.4 R164, [R3+0x1e000] ;  /* 0x01e0000003a4783b */ /* 0x000fea0000000200 */
[----:B------:R-:W3:Y:S02]  /*7f70*/  LDSM.16.MT88.4 R180, [R205+0x3800] ;  /* 0x00380000cdb4783b */ /* 0x000ee40000004200 */
[-C--:B-1----:R-:W-:Y:S08]  /*7f80*/  HMMA.16816.F32 R4, R176, R184.reuse, R4 ;  /* 0x000000b8b004723c */ /* 0x082ff00000001804 */
[C---:B------:R-:W-:Y:S08]  /*7f90*/  HMMA.16816.F32 R8, R200.reuse, R184, R8 ;  /* 0x000000b8c808723c */ /* 0x040ff00000001808 */
[-C--:B------:R-:W-:Y:S08]  /*7fa0*/  HMMA.16816.F32 R12, R200, R186.reuse, R12 ;  /* 0x000000bac80c723c */ /* 0x080ff0000000180c */
[C---:B------:R-:W-:Y:S01]  /*7fb0*/  HMMA.16816.F32 R16, R176.reuse, R186, R16 ;  /* 0x000000bab010723c */ /* 0x040fe20000001810 */
[----:B------:R1:W3:Y:S07]  /*7fc0*/  LDSM.16.M88.4 R184, [R3+0x1f000] ;  /* 0x01f0000003b8783b */ /* 0x0002ee0000000200 */
[-C--:B--2---:R-:W-:Y:S08]  /*7fd0*/  HMMA.16816.F32 R20, R176, R196.reuse, R20 ;  /* 0x000000c4b014723c */ /* 0x084ff00000001814 */
[C---:B------:R-:W-:Y:S08]  /*7fe0*/  HMMA.16816.F32 R24, R200.reuse, R196, R24 ;  /* 0x000000c4c818723c */ /* 0x040ff00000001818 */
[-C--:B------:R-:W-:Y:S01]  /*7ff0*/  HMMA.16816.F32 R28, R200, R198.reuse, R28 ;  /* 0x000000c6c81c723c */ /* 0x080fe2000000181c */
[----:B------:R-:W2:Y:S03]  /*8000*/  LDSM.16.MT88.4 R200, [R205+0x7800] ;  /* 0x00780000cdc8783b */ /* 0x000ea60000004200 */
[----:B-1----:R-:W-:Y:S01]  /*8010*/  @P1 IADD3.X R3, R0, UR15, RZ, P0, !PT ;  /* 0x0000000f00031c10 */ /* 0x002fe200087fe4ff */
[----:B------:R-:W-:Y:S01]  /*8020*/  IMAD.U32 R0, RZ, RZ, UR5 ;  /* 0x00000005ff007e24 */ /* 0x000fe2000f8e00ff */
[----:B------:R-:W-:Y:S02]  /*8030*/  @UP3 UIADD3.X UR15, UR15, -0x1, URZ, UP1, !UPT ;  /* 0xffffffff0f0f3890 */ /* 0x000fe40008ffe43f */
[----:B------:R-:W-:Y:S01]  /*8040*/  HMMA.16816.F32 R32, R176, R198, R32 ;  /* 0x000000c6b020723c */ /* 0x000fe20000001820 */
[----:B------:R1:W5:Y:S05]  /*8050*/  @P1 LDG.E R251, [R2.64] ;  /* 0x0000000c02fb1981 */ /* 0x00036a000c1e1900 */
[----:B------:R1:W5:Y:S02]  /*8060*/  @P1 LDG.E R252, [R2.64+0x20] ;  /* 0x0000200c02fc1981 */ /* 0x000364000c1e1900 */
[-C--:B------:R-:W-:Y:S03]  /*8070*/  HMMA.16816.F32 R4, R168, R172.reuse, R4 ;  /* 0x000000aca804723c */ /* 0x080fe60000001804 */
[----:B------:R1:W5:Y:S05]  /*8080*/  @P1 LDG.E R249, [R2.64+0x80] ;  /* 0x0000800c02f91981 */ /* 0x00036a000c1e1900 */
[C---:B---3--:R-:W-:Y:S01]  /*8090*/  HMMA.16816.F32 R8, R188.reuse, R172, R8 ;  /* 0x000000acbc08723c */ /* 0x048fe20000001808 */
[----:B------:R1:W5:Y:S07]  /*80a0*/  @P1 LDG.E R250, [R2.64+0xa0] ;  /* 0x0000a00c02fa1981 */ /* 0x00036e000c1e1900 */
[-C--:B------:R-:W-:Y:S08]  /*80b0*/  HMMA.16816.F32 R12, R188, R174.reuse, R12 ;  /* 0x000000aebc0c723c */ /* 0x080ff0000000180c */
[C---:B------:R-:W-:Y:S08]  /*80c0*/  HMMA.16816.F32 R16, R168.reuse, R174, R16 ;  /* 0x000000aea810723c */ /* 0x040ff00000001810 */
[-C--:B----4-:R-:W-:Y:S01]  /*80d0*/  HMMA.16816.F32 R20, R168, R192.reuse, R20 ;  /* 0x000000c0a814723c */ /* 0x090fe20000001814 */
[----:B-1----:R-:W-:Y:S07]  /*80e0*/  IMAD.U32 R2, RZ, RZ, UR5 ;  /* 0x00000005ff027e24 */ /* 0x002fee000f8e00ff */
[C---:B------:R-:W-:Y:S04]  /*80f0*/  HMMA.16816.F32 R24, R188.reuse, R192, R24 ;  /* 0x000000c0bc18723c */ /* 0x040fe80000001818 */
[-C--:B------:R-:W-:Y:S04]  /*8100*/  LEA R2, P0, R2, R222.reuse, 0x2 ;  /* 0x000000de02027211 */ /* 0x080fe800078010ff */
[-C--:B------:R-:W-:Y:S04]  /*8110*/  HMMA.16816.F32 R28, R188, R194.reuse, R28 ;  /* 0x000000c2bc1c723c */ /* 0x080fe8000000181c */
[-C--:B------:R-:W-:Y:S01]  /*8120*/  LEA.HI.X.SX32 R3, R0, R223.reuse, 0x2, P0 ;  /* 0x000000df00037211 */ /* 0x080fe200000f16ff */
[----:B------:R-:W-:Y:S03]  /*8130*/  IMAD.U32 R0, RZ, RZ, UR7 ;  /* 0x00000007ff007e24 */ /* 0x000fe6000f8e00ff */
[----:B------:R-:W-:Y:S01]  /*8140*/  HMMA.16816.F32 R32, R168, R194, R32 ;  /* 0x000000c2a820723c */ /* 0x000fe20000001820 */
[----:B------:R-:W-:Y:S07]  /*8150*/  LDSM.16.MT88.4 R168, [R207+0x2800] ;  /* 0x00280000cfa8783b */ /* 0x000fee0000004200 */
[-C--:B------:R-:W-:Y:S08]  /*8160*/  HMMA.16816.F32 R4, R164, R180.reuse, R4 ;  /* 0x000000b4a404723c */ /* 0x080ff00000001804 */
[C---:B------:R-:W-:Y:S08]  /*8170*/  HMMA.16816.F32 R8, R184.reuse, R180, R8 ;  /* 0x000000b4b808723c */ /* 0x040ff00000001808 */
[-C--:B------:R-:W-:Y:S07]  /*8180*/  HMMA.16816.F32 R12, R184, R182.reuse, R12 ;  /* 0x000000b6b80c723c */ /* 0x080fee000000180c */
[----:B------:R1:W-:Y:S01]  /*8190*/  RED.E.ADD.F32.FTZ.RN.STRONG.GPU [R222.64], R4 ;  /* 0x00000004de00798e */ /* 0x0003e2000c10e78c */
[C---:B------:R-:W-:Y:S04]  /*81a0*/  HMMA.16816.F32 R16, R164.reuse, R182, R16 ;  /* 0x000000b6a410723c */ /* 0x040fe80000001810 */
[----:B------:R3:W-:Y:S04]  /*81b0*/  RED.E.ADD.F32.FTZ.RN.STRONG.GPU [R2.64], R5 ;  /* 0x000000050200798e */ /* 0x0007e8000c10e78c */
[-C--:B--2---:R-:W-:Y:S08]  /*81c0*/  HMMA.16816.F32 R20, R164, R200.reuse, R20 ;  /* 0x000000c8a414723c */ /* 0x084ff00000001814 */
[C---:B------:R-:W-:Y:S08]  /*81d0*/  HMMA.16816.F32 R24, R184.reuse, R200, R24 ;  /* 0x000000c8b818723c */ /* 0x040ff00000001818 */
[-C--:B------:R-:W-:Y:S01]  /*81e0*/  HMMA.16816.F32 R28, R184, R202.reuse, R28 ;  /* 0x000000cab81c723c */ /* 0x080fe2000000181c */
[----:B-1----:R-:W-:Y:S01]  /*81f0*/  IMAD.U32 R4, RZ, RZ, UR7 ;  /* 0x00000007ff047e24 */ /* 0x002fe2000f8e00ff */
[----:B------:R-:W-:Y:S02]  /*8200*/  UIMAD UR7, UR6, 0x30, URZ ;  /* 0x00000030060778a4 */ /* 0x000fe4000f8e023f */
[----:B------:R-:W-:Y:S04]  /*8210*/  UIMAD UR6, UR6, 0x38, URZ ;  /* 0x00000038060678a4 */ /* 0x000fe8000f8e023f */
[----:B------:R-:W-:Y:S04]  /*8220*/  HMMA.16816.F32 R32, R164, R202, R32 ;  /* 0x000000caa420723c */ /* 0x000fe80000001820 */
[-C--:B------:R-:W-:Y:S03]  /*8230*/  LEA R4, P0, R4, R222.reuse, 0x2 ;  /* 0x000000de04047211 */ /* 0x080fe600078010ff */
[----:B------:R-:W-:Y:S01]  /*8240*/  IMAD.U32 R164, RZ, RZ, UR10 ;  /* 0x0000000affa47e24 */ /* 0x000fe2000f8e00ff */
[-C--:B---3--:R-:W-:Y:S01]  /*8250*/  LEA.HI.X.SX32 R5, R0, R223.reuse, 0x2, P0 ;  /* 0x000000df00057211 */ /* 0x088fe200000f16ff */
[----:B------:R-:W-:Y:S03]  /*8260*/  IMAD.U32 R165, RZ, RZ, UR10 ;  /* 0x0000000affa57e24 */ /* 0x000fe6000f8e00ff */
[-C--:B------:R-:W-:Y:S01]  /*8270*/  LEA R164, P1, R164, R222.reuse, 0x2 ;  /* 0x000000dea4a47211 */ /* 0x080fe200078210ff */
[----:B------:R-:W-:Y:S02]  /*8280*/  IMAD.U32 R166, RZ, RZ, UR9 ;  /* 0x00000009ffa67e24 */ /* 0x000fe4000f8e00ff */
[----:B------:R-:W-:Y:S01]  /*8290*/  IMAD.U32 R0, RZ, RZ, UR9 ;  /* 0x00000009ff007e24 */ /* 0x000fe2000f8e00ff */
[-C--:B------:R-:W-:Y:S02]  /*82a0*/  LEA.HI.X.SX32 R165, R165, R223.reuse, 0x2, P1 ;  /* 0x000000dfa5a57211 */ /* 0x080fe400008f16ff */
[-C--:B------:R-:W-:Y:S03]  /*82b0*/  LEA R166, P0, R166, R222.reuse, 0x2 ;  /* 0x000000dea6a67211 */ /* 0x080fe600078010ff */
[----:B------:R1:W-:Y:S01]  /*82c0*/  RED.E.ADD.F32.FTZ.RN.STRONG.GPU [R164.64], R6 ;  /* 0x00000006a400798e */ /* 0x0003e2000c10e78c */
[-C--:B------:R-:W-:Y:S01]  /*82d0*/  LEA.HI.X.SX32 R167, R0, R223.reuse, 0x2, P0 ;  /* 0x000000df00a77211 */ /* 0x080fe200000f16ff */
[----:B------:R-:W-:Y:S03]  /*82e0*/  IMAD.U32 R0, RZ, RZ, UR6 ;  /* 0x00000006ff007e24 */ /* 0x000fe6000f8e00ff */
[----:B------:R2:W-:Y:S05]  /*82f0*/  RED.E.ADD.F32.FTZ.RN.STRONG.GPU [R4.64], R7 ;  /* 0x000000070400798e */ /* 0x0005ea000c10e78c */
[----:B------:R3:W-:Y:S01]  /*8300*/  RED.E.ADD.F32.FTZ.RN.STRONG.GPU [R166.64], R8 ;  /* 0x00000008a600798e */ /* 0x0007e2000c10e78c */
[----:B-1----:R-:W-:Y:S02]  /*8310*/  IMAD.U32 R164, RZ, RZ, UR8 ;  /* 0x00000008ffa47e24 */ /* 0x002fe4000f8e00ff */
[----:B------:R-:W-:Y:S02]  /*8320*/  IMAD.U32 R6, RZ, RZ, UR7 ;  /* 0x00000007ff067e24 */ /* 0x000fe4000f8e00ff */
[----:B--2---:R-:W-:Y:S01]  /*8330*/  IMAD.U32 R7, RZ, RZ, UR8 ;  /* 0x00000008ff077e24 */ /* 0x004fe2000f8e00ff */
[-C--:B------:R-:W-:Y:S01]  /*8340*/  LEA R164, P2, R164, R222.reuse, 0x2 ;  /* 0x000000dea4a47211 */ /* 0x080fe200078410ff */
[----:B------:R-:W-:Y:S01]  /*8350*/  IMAD.U32 R5, RZ, RZ, UR7 ;  /* 0x00000007ff057e24 */ /* 0x000fe2000f8e00ff */
[-C--:B------:R-:W-:Y:S01]  /*8360*/  LEA R6, P1, R6, R222.reuse, 0x2 ;  /* 0x000000de06067211 */ /* 0x080fe200078210ff */
[----:B------:R-:W-:Y:S01]  /*8370*/  IMAD.U32 R4, RZ, RZ, UR6 ;  /* 0x00000006ff047e24 */ /* 0x000fe2000f8e00ff */
[-C--:B------:R-:W-:Y:S01]  /*8380*/  LEA.HI.X.SX32 R165, R7, R223.reuse, 0x2, P2 ;  /* 0x000000df07a57211 */ /* 0x080fe200010f16ff */
[----:B------:R-:W-:Y:S01]  /*8390*/  UIADD3 UR7, UR10, 0x20, URZ ;  /* 0x000000200a077890 */ /* 0x000fe2000fffe03f */
[-C--:B------:R-:W-:Y:S02]  /*83a0*/  LEA.HI.X.SX32 R7, R5, R223.reuse, 0x2, P1 ;  /* 0x000000df05077211 */ /* 0x080fe400008f16ff */
[-C--:B------:R-:W-:Y:S01]  /*83b0*/  LEA R4, P0, R4, R222.reuse, 0x2 ;  /* 0x000000de04047211 */ /* 0x080fe200078010ff */
[----:B------:R1:W-:Y:S01]  /*83c0*/  RED.E.ADD.F32.FTZ.RN.STRONG.GPU [R164.64], R9 ;  /* 0x00000009a400798e */ /* 0x0003e2000c10e78c */
[----:B------:R-:W-:Y:S01]  /*83d0*/  UIADD3 UR6, UR5, UR7, URZ ;  /* 0x0000000705067290 */ /* 0x000fe2000fffe03f */
[----:B---3--:R-:W-:Y:S01]  /*83e0*/  IMAD.U32 R8, RZ, RZ, UR7 ;  /* 0x00000007ff087e24 */ /* 0x008fe2000f8e00ff */
[-C--:B------:R-:W-:Y:S01]  /*83f0*/  LEA.HI.X.SX32 R5, R0, R223.reuse, 0x2, P0 ;  /* 0x000000df00057211 */ /* 0x080fe200000f16ff */
[----:B------:R-:W-:Y:S01]  /*8400*/  IMAD.U32 R0, RZ, RZ, UR7 ;  /* 0x00000007ff007e24 */ /* 0x000fe2000f8e00ff */
[----:B------:R2:W-:Y:S01]  /*8410*/  RED.E.ADD.F32.FTZ.RN.STRONG.GPU [R6.64], R10 ;  /* 0x0000000a0600798e */ /* 0x0005e2000c10e78c */
[----:B------:R-:W-:Y:S01]  /*8420*/  UIADD3 UR8, UR5, UR6, URZ ;  /* 0x0000000605087290 */ /* 0x000fe2000fffe03f */
[-C--:B------:R-:W-:Y:S03]  /*8430*/  LEA R8, P0, R8, R222.reuse, 0x2 ;  /* 0x000000de08087211 */ /* 0x080fe600078010ff */
[----:B------:R3:W-:Y:S01]  /*8440*/  RED.E.ADD.F32.FTZ.RN.STRONG.GPU [R4.64], R11 ;  /* 0x0000000b0400798e */ /* 0x0007e2000c10e78c */
[----:B------:R-:W-:Y:S04]  /*8450*/  UIADD3 UR7, UR5, UR8, URZ ;  /* 0x0000000805077290 */ /* 0x000fe8000fffe03f */
        /* <DEDUP_REMOVED lines=77> */
[----:B------:R-:W-:Y:S03]  /*8930*/  IMAD.U32 R7, RZ, RZ, UR7 ;  /* 0x00000007ff077e24 */ /* 0x000fe6000f8e00ff */
[----:B------:R-:W-:Y:S01]  /*8940*/  UIADD3 UR5, UR5, UR6, URZ ;  /* 0x0000000605057290 */ /* 0x000fe2000fffe03f */
[CC--:B--2---:R-:W-:Y:S04]  /*8950*/  LEA R4, P0, R0.reuse, R222.reuse, 0x2 ;  /* 0x000000de00047211 */ /* 0x0c4fe800078010ff */
[-C--:B------:R-:W-:Y:S01]  /*8960*/  LEA.HI.X.SX32 R5, R0, R223.reuse, 0x2, P0 ;  /* 0x000000df00057211 */ /* 0x080fe200000f16ff */
[----:B------:R-:W-:Y:S01]  /*8970*/  IMAD.U32 R0, RZ, RZ, UR8 ;  /* 0x00000008ff007e24 */ /* 0x000fe2000f8e00ff */
[CC--:B------:R-:W-:Y:S03]  /*8980*/  LEA R10, P0, R6.reuse, R222.reuse, 0x2 ;  /* 0x000000de060a7211 */ /* 0x0c0fe600078010ff */
[----:B------:R1:W-:Y:S01]  /*8990*/  RED.E.ADD.F32.FTZ.RN.STRONG.GPU [R4.64], R34 ;  /* 0x000000220400798e */ /* 0x0003e2000c10e78c */
[-C--:B------:R-:W-:Y:S01]  /*89a0*/  LEA.HI.X.SX32 R11, R6, R223.reuse, 0x2, P0 ;  /* 0x000000df060b7211 */ /* 0x080fe200000f16ff */
[----:B---3--:R-:W-:Y:S01]  /*89b0*/  IMAD.U32 R3, RZ, RZ, UR5 ;  /* 0x00000005ff037e24 */ /* 0x008fe2000f8e00ff */
[CC--:B------:R-:W-:Y:S01]  /*89c0*/  LEA R8, P0, R0.reuse, R222.reuse, 0x2 ;  /* 0x000000de00087211 */ /* 0x0c0fe200078010ff */
[----:B------:R-:W-:Y:S01]  /*89d0*/  ULOP3.LUT UR5, UR11, 0x1, URZ, 0xc0, !UPT ;  /* 0x000000010b057892 */ /* 0x000fe2000f8ec03f */
[-C--:B------:R-:W-:Y:S01]  /*89e0*/  LEA R6, P2, R7, R222.reuse, 0x2 ;  /* 0x000000de07067211 */ /* 0x080fe200078410ff */
[----:B------:R-:W-:Y:S01]  /*89f0*/  RED.E.ADD.F32.FTZ.RN.STRONG.GPU [R10.64], R35 ;  /* 0x000000230a00798e */ /* 0x000fe2000c10e78c */
[-C--:B------:R-:W-:Y:S01]  /*8a00*/  LEA.HI.X.SX32 R9, R0, R223.reuse, 0x2, P0 ;  /* 0x000000df00097211 */ /* 0x080fe200000f16ff */
[----:B------:R-:W-:Y:S01]  /*8a10*/  IMAD.IADD R0, R209, 0x1, R207 ;  /* 0x00000001d1007824 */ /* 0x000fe200078e02cf */
[-C--:B------:R-:W-:Y:S01]  /*8a20*/  LEA.HI.X.SX32 R7, R7, R223.reuse, 0x2, P2 ;  /* 0x000000df07077211 */ /* 0x080fe200010f16ff */
[----:B------:R-:W-:Y:S01]  /*8a30*/  UISETP.NE.U32.AND UP0, UPT, UR5, 0x1, UPT ;  /* 0x000000010500788c */ /* 0x000fe2000bf05070 */
[----:B------:R-:W-:Y:S01]  /*8a40*/  LDSM.16.MT88.4 R32, [R206+0x1e800] ;  /* 0x01e80000ce20783b */ /* 0x000fe20000004200 */
[CC--:B------:R-:W-:Y:S01]  /*8a50*/  LEA R2, P0, R3.reuse, R222.reuse, 0x2 ;  /* 0x000000de03027211 */ /* 0x0c0fe200078010ff */
[----:B------:R-:W-:Y:S03]  /*8a60*/  UIADD3 UR5, UR11, -0x1, URZ ;  /* 0xffffffff0b057890 */ /* 0x000fe6000fffe03f */
[----:B------:R-:W-:Y:S01]  /*8a70*/  RED.E.ADD.F32.FTZ.RN.STRONG.GPU [R8.64], R28 ;  /* 0x0000001c0800798e */ /* 0x000fe2000c10e78c */
[-C--:B------:R-:W-:Y:S02]  /*8a80*/  LEA.HI.X.SX32 R3, R3, R223.reuse, 0x2, P0 ;  /* 0x000000df03037211 */ /* 0x080fe400000f16ff */
[----:B------:R-:W-:Y:S01]  /*8a90*/  PLOP3.LUT P0, PT, PT, PT, UP2, 0x80, 0x0 ;  /* 0x000000000000781c */ /* 0x000fe20003f0f028 */
[----:B------:R-:W-:Y:S01]  /*8aa0*/  UMOV UR11, UR5 ;  /* 0x00000005000b7c82 */ /* 0x000fe20008000000 */
[----:B------:R-:W-:Y:S05]  /*8ab0*/  RED.E.ADD.F32.FTZ.RN.STRONG.GPU [R6.64], R29 ;  /* 0x0000001d0600798e */ /* 0x000fea000c10e78c */
[----:B------:R-:W-:Y:S01]  /*8ac0*/  LDSM.16.MT88.4 R8, [R207] ;  /* 0x00000000cf08783b */ /* 0x000fe20000004200 */
[----:B-1----:R-:W-:Y:S04]  /*8ad0*/  IMAD.U32 R5, RZ, RZ, UR6 ;  /* 0x00000006ff057e24 */ /* 0x002fe8000f8e00ff */
[----:B------:R-:W-:Y:S01]  /*8ae0*/  LDSM.16.MT88.4 R16, [R0] ;  /* 0x000000000010783b */ /* 0x000fe20000004200 */
[C---:B------:R-:W-:Y:S04]  /*8af0*/  LEA R4, P1, R5.reuse, R222, 0x2 ;  /* 0x000000de05047211 */ /* 0x040fe800078210ff */
[----:B------:R-:W-:Y:S01]  /*8b00*/  LEA.HI.X.SX32 R5, R5, R223, 0x2, P1 ;  /* 0x000000df05057211 */ /* 0x000fe200008f16ff */
[----:B------:R-:W-:Y:S01]  /*8b10*/  LDSM.16.MT88.4 R24, [R0+0x2000] ;  /* 0x002000000018783b */ /* 0x000fe20000004200 */
[----:B------:R-:W-:Y:S01]  /*8b20*/  PLOP3.LUT P1, PT, PT, PT, UP0, 0x80, 0x0 ;  /* 0x000000000000781c */ /* 0x000fe20003f2f008 */
[----:B------:R-:W-:Y:S03]  /*8b30*/  @UP3 UIADD3 UR18, UP0, UR18, -0x100, URZ ;  /* 0xffffff0012123890 */ /* 0x000fe6000ff1e03f */
[----:B------:R-:W-:Y:S01]  /*8b40*/  RED.E.ADD.F32.FTZ.RN.STRONG.GPU [R4.64], R30 ;  /* 0x0000001e0400798e */ /* 0x000fe2000c10e78c */
[----:B------:R-:W-:Y:S04]  /*8b50*/  @UP3 UIADD3.X UR17, UR17, -0x1, URZ, UP0, !UPT ;  /* 0xffffffff11113890 */ /* 0x000fe800087fe43f */
        /* <DEDUP_REMOVED lines=305> */
.L_x_317:
        /* <DEDUP_REMOVED lines=18> */
.L_x_318:
[----:B------:R-:W-:Y:S01]  /*9f90*/  BAR.SYNC.DEFER_BLOCKING 0x0 ;  /* 0x0000000000007b1d */ /* 0x000fe20000010000 */
[----:B-1---5:R-:W-:Y:S01]  /*9fa0*/  IMAD.SHL.U32 R4, R229, 0x2, RZ ;  /* 0x00000002e5047824 */ /* 0x022fe200078e00ff */
        /* <DEDUP_REMOVED lines=55> */
.L_x_320:
[----:B---34-:R-:W-:Y:S05]  /*a320*/  BSYNC B0 ;  /* 0x0000000000007941 */ /* 0x018fea0003800000 */
.L_x_319:
        /* <DEDUP_REMOVED lines=18> */
.L_x_322:
[----:B------:R-:W-:Y:S05]  /*a450*/  BSYNC B0 ;  /* 0x0000000000007941 */ /* 0x000fea0003800000 */
.L_x_321:
        /* <DEDUP_REMOVED lines=18> */
.L_x_324:
[----:B------:R-:W-:Y:S05]  /*a580*/  BSYNC B0 ;  /* 0x0000000000007941 */ /* 0x000fea0003800000 */
.L_x_323:
        /* <DEDUP_REMOVED lines=18> */
.L_x_326:
[----:B------:R-:W-:Y:S05]  /*a6b0*/  BSYNC B0 ;  /* 0x0000000000007941 */ /* 0x000fea0003800000 */
.L_x_325:
        /* <DEDUP_REMOVED lines=27> */
.L_x_328:
[----:B------:R-:W-:Y:S05]  /*a870*/  BSYNC B0 ;  /* 0x0000000000007941 */ /* 0x000fea0003800000 */
.L_x_327:
        /* <DEDUP_REMOVED lines=16> */
.L_x_330:
[----:B------:R-:W-:Y:S05]  /*a980*/  BSYNC B0 ;  /* 0x0000000000007941 */ /* 0x000fea0003800000 */
.L_x_329:
        /* <DEDUP_REMOVED lines=16> */
.L_x_332:
[----:B------:R-:W-:Y:S05]  /*aa90*/  BSYNC B0 ;  /* 0x0000000000007941 */ /* 0x000fea0003800000 */
.L_x_331:
        /* <DEDUP_REMOVED lines=14> */
.L_x_287:
[----:B------:R-:W-:Y:S05]  /*ab80*/  BSYNC B1 ;  /* 0x0000000000017941 */ /* 0x000fea0003800000 */
.L_x_265:
        /* <DEDUP_REMOVED lines=11> */
.L_x_333:
[----:B------:R-:W-:Y:S05]  /*ac40*/  EXIT ;  /* 0x000000000000794d */ /* 0x000fea0003800000 */
.L_x_335:
        /* <DEDUP_REMOVED lines=11> */
.L_x_1069:


//--------------------- .text._ZN5flash27flash_bwd_convert_dq_kernelI23Flash_bwd_kernel_traitsILi128ELi64ELi64ELi8ELi4ELi2ELi2ELb1ELb0EN7cutlass6half_tE19Flash_kernel_traitsILi128ELi64ELi64ELi8ES3_EEEEvNS_16Flash_bwd_paramsEi --------------------------
	.section	.text._ZN5flash27flash_bwd_convert_dq_kernelI23Flash_bwd_kernel_traitsILi128ELi64ELi64ELi8ELi4ELi2ELi2ELb1ELb0EN7cutlass6half_tE19Flash_kernel_traitsILi128ELi64ELi64ELi8ES3_EEEEvNS_16Flash_bwd_paramsEi,"ax",@progbits
	.sectioninfo	@"SHI_REGISTERS=80"
	.align	128
        .global         _ZN5flash27flash_bwd_convert_dq_kernelI23Flash_bwd_kernel_traitsILi128ELi64ELi64ELi8ELi4ELi2ELi2ELb1ELb0EN7cutlass6half_tE19Flash_kernel_traitsILi128ELi64ELi64ELi8ES3_EEEEvNS_16Flash_bwd_paramsEi
        .type           _ZN5flash27flash_bwd_convert_dq_kernelI23Flash_bwd_kernel_traitsILi128ELi64ELi64ELi8ELi4ELi2ELi2ELb1ELb0EN7cutlass6half_tE19Flash_kernel_traitsILi128ELi64ELi64ELi8ES3_EEEEvNS_16Flash_bwd_paramsEi,@function
        .size           _ZN5flash27flash_bwd_convert_dq_kernelI23Flash_bwd_kernel_traitsILi128ELi64ELi64ELi8ELi4ELi2ELi2ELb1ELb0EN7cutlass6half_tE19Flash_kernel_traitsILi128ELi64ELi64ELi8ES3_EEEEvNS_16Flash_bwd_paramsEi,(.L_x_1070 - _ZN5flash27flash_bwd_convert_dq_kernelI23Flash_bwd_kernel_traitsILi128ELi64ELi64ELi8ELi4ELi2ELi2ELb1ELb0EN7cutlass6half_tE19Flash_kernel_traitsILi128ELi64ELi64ELi8ES3_EEEEvNS_16Flash_bwd_paramsEi)
        .other          _ZN5flash27flash_bwd_convert_dq_kernelI23Flash_bwd_kernel_traitsILi128ELi64ELi64ELi8ELi4ELi2ELi2ELb1ELb0EN7cutlass6half_tE19Flash_kernel_traitsILi128ELi64ELi64ELi8ES3_EEEEvNS_16Flash_bwd_paramsEi,@"STO_CUDA_ENTRY STV_DEFAULT"
_ZN5flash27flash_bwd_convert_dq_kernelI23Flash_bwd_kernel_traitsILi128ELi64ELi64ELi8ELi4ELi2ELi2ELb1ELb0EN7cutlass6half_tE19Flash_kernel_traitsILi128ELi64ELi64ELi8ES3_EEEEvNS_16Flash_bwd_paramsEi:
.text._ZN5flash27flash_bwd_convert_dq_kernelI23Flash_bwd_kernel_traitsILi128ELi64ELi64ELi8ELi4ELi2ELi2ELb1ELb0EN7cutlass6half_tE19Flash_kernel_traitsILi128ELi64ELi64ELi8ES3_EEEEvNS_16Flash_bwd_paramsEi:
[----:B------:R-:W-:Y:S02]  /*0000*/  MOV R1, c[0x0][0x28] ;  /* 0x00000a0000017a02 */ /* 0x000fe40000000f00 */
[----:B------:R-:W0:Y:S01]  /*0010*/  S2R R36, SR_CTAID.Y ;  /* 0x0000000000247919 */ /* 0x000e220000002600 */
[----:B------:R-:W-:Y:S01]  /*0020*/  ISETP.NE.U32.AND P0, PT, RZ, c[0x0][0x240], PT ;  /* 0x00009000ff007a0c */ /* 0x000fe20003f05070 */
[----:B------:R-:W-:Y:S01]  /*0030*/  IMAD.MOV.U32 R5, RZ, RZ, 0x4 ;  /* 0x00000004ff057424 */ /* 0x000fe200078e00ff */
[----:B------:R-:W-:Y:S01]  /*0040*/  MOV R33, 0xffffffff ;  /* 0xffffffff00217802 */ /* 0x000fe20000000f00 */
[----:B------:R-:W-:Y:S01]  /*0050*/  ULDC.64 UR6, c[0x0][0x118] ;  /* 0x0000460000067ab9 */ /* 0x000fe20000000a00 */
[----:B------:R-:W-:Y:S01]  /*0060*/  ISETP.NE.AND.EX P0, PT, RZ, c[0x0][0x244], PT, P0 ;  /* 0x00009100ff007a0c */ /* 0x000fe20003f05300 */
[----:B0-----:R-:W-:-:S12]  /*0070*/  IMAD.WIDE R4, R36, R5, c[0x0][0x240] ;  /* 0x0000900024047625 */ /* 0x001fd800078e0205 */
[----:B------:R-:W2:Y:S04]  /*0080*/  @P0 LDG.E R33, [R4.64] ;  /* 0x0000000604210981 */ /* 0x000ea8000c1e1900 */
[----:B------:R-:W2:Y:S04]  /*0090*/  @P0 LDG.E R0, [R4.64+0x4] ;  /* 0x0000040604000981 */ /* 0x000ea8000c1e1900 */
[----:B------:R-:W0:Y:S02]  /*00a0*/  S2R R3, SR_CTAID.X ;  /* 0x0000000000037919 */ /* 0x000e240000002500 */
[----:B0-----:R-:W-:Y:S01]  /*00b0*/  SHF.L.U32 R3, R3, 0x6, RZ ;  /* 0x0000000603037819 */ /* 0x001fe200000006ff */
[----:B--2---:R-:W-:-:S02]  /*00c0*/  @P0 IMAD.IADD R0, R0, 0x1, -R33 ;  /* 0x0000000100000824 */ /* 0x004fc400078e0a21 */
[----:B------:R-:W-:-:S05]  /*00d0*/  @!P0 IMAD.MOV.U32 R0, RZ, RZ, c[0x0][0x214] ;  /* 0x00008500ff008624 */ /* 0x000fca00078e00ff */
[----:B------:R-:W-:-:S13]  /*00e0*/  ISETP.GT.AND P1, PT, R0, R3, PT ;  /* 0x000000030000720c */ /* 0x000fda0003f24270 */
[----:B------:R-:W-:Y:S05]  /*00f0*/  @!P1 EXIT ;  /* 0x000000000000994d */ /* 0x000fea0003800000 */
[C---:B------:R-:W-:Y:S01]  /*0100*/  ISETP.NE.AND P2, PT, R33.reuse, -0x1, PT ;  /* 0xffffffff2100780c */ /* 0x040fe20003f45270 */
[----:B------:R-:W-:Y:S01]  /*0110*/  HFMA2.MMA R69, -RZ, RZ, 0, 0 ;  /* 0x00000000ff457435 */ /* 0x000fe200000001ff */
[----:B------:R-:W-:Y:S01]  /*0120*/  CS2R R14, SRZ ;  /* 0x00000000000e7805 */ /* 0x000fe2000001ff00 */
[----:B------:R-:W-:Y:S01]  /*0130*/  HFMA2.MMA R56, -RZ, RZ, 0, 0 ;  /* 0x00000000ff387435 */ /* 0x000fe200000001ff */
[----:B------:R-:W-:Y:S01]  /*0140*/  CS2R R16, SRZ ;  /* 0x0000000000107805 */ /* 0x000fe2000001ff00 */
[----:B------:R-:W-:Y:S01]  /*0150*/  CS2R R72, SRZ ;  /* 0x0000000000487805 */ /* 0x000fe2000001ff00 */
[----:B------:R-:W-:Y:S01]  /*0160*/  IMAD.MOV.U32 R74, RZ, RZ, RZ ;  /* 0x000000ffff4a7224 */ /* 0x000fe200078e00ff */
[----:B------:R-:W-:Y:S01]  /*0170*/  CS2R R70, SRZ ;  /* 0x0000000000467805 */ /* 0x000fe2000001ff00 */
[----:B------:R-:W-:Y:S01]  /*0180*/  CS2R R18, SRZ ;  /* 0x0000000000127805 */ /* 0x000fe2000001ff00 */
[----:B------:R-:W-:Y:S01]  /*0190*/  CS2R R20, SRZ ;  /* 0x0000000000147805 */ /* 0x000fe2000001ff00 */
[----:B------:R-:W-:Y:S01]  /*01a0*/  CS2R R22, SRZ ;  /* 0x0000000000167805 */ /* 0x000fe2000001ff00 */
[----:B------:R-:W-:Y:S01]  /*01b0*/  CS2R R24, SRZ ;  /* 0x0000000000187805 */ /* 0x000fe2000001ff00 */
[----:B------:R-:W-:Y:S01]  /*01c0*/  CS2R R26, SRZ ;  /* 0x00000000001a7805 */ /* 0x000fe2000001ff00 */
[----:B------:R-:W-:Y:S01]  /*01d0*/  @!P2 IMAD.WIDE.U32 R6, R36, c[0x0][0x380], RZ ;  /* 0x0000e0002406aa25 */ /* 0x000fe200078e00ff */
[----:B------:R-:W-:Y:S01]  /*01e0*/  @!P2 SHF.R.S32.HI R2, RZ, 0x1f, R36 ;  /* 0x0000001fff02a819 */ /* 0x000fe20000011424 */
[----:B------:R-:W-:Y:S01]  /*01f0*/  CS2R R12, SRZ ;  /* 0x00000000000c7805 */ /* 0x000fe2000001ff00 */
[----:B------:R-:W-:Y:S01]  /*0200*/  MOV R11, RZ ;  /* 0x000000ff000b7202 */ /* 0x000fe20000000f00 */
[----:B------:R-:W-:Y:S01]  /*0210*/  @P2 IMAD.WIDE.U32 R4, R33, c[0x0][0x398], RZ ;  /* 0x0000e60021042a25 */ /* 0x000fe200078e00ff */
[----:B------:R-:W-:Y:S01]  /*0220*/  CS2R R60, SRZ ;  /* 0x00000000003c7805 */ /* 0x000fe2000001ff00 */
[----:B------:R-:W-:Y:S01]  /*0230*/  CS2R R28, SRZ ;  /* 0x00000000001c7805 */ /* 0x000fe2000001ff00 */
[----:B------:R-:W-:Y:S01]  /*0240*/  CS2R R58, SRZ ;  /* 0x00000000003a7805 */ /* 0x000fe2000001ff00 */
[----:B------:R-:W-:-:S02]  /*0250*/  @!P2 IMAD.MOV.U32 R4, RZ, RZ, R6 ;  /* 0x000000ffff04a224 */ /* 0x000fc400078e0006 */
[----:B------:R-:W0:Y:S01]  /*0260*/  S2R R6, SR_TID.X ;  /* 0x0000000000067919 */ /* 0x000e220000002100 */
[----:B------:R-:W-:Y:S02]  /*0270*/  @!P2 IMAD R9, R2, c[0x0][0x380], RZ ;  /* 0x0000e0000209aa24 */ /* 0x000fe400078e02ff */
[----:B------:R-:W-:Y:S01]  /*0280*/  @P2 IMAD R2, R33, c[0x0][0x39c], R5 ;  /* 0x0000e70021022a24 */ /* 0x000fe200078e0205 */
[----:B------:R-:W-:Y:S01]  /*0290*/  MOV R5, c[0x0][0x3e0] ;  /* 0x0000f80000057a02 */ /* 0x000fe20000000f00 */
[----:B------:R-:W-:-:S03]  /*02a0*/  @!P2 IMAD R9, R36, c[0x0][0x384], R9 ;  /* 0x0000e1002409aa24 */ /* 0x000fc600078e0209 */
[----:B------:R-:W-:Y:S02]  /*02b0*/  ISETP.GE.AND P1, PT, R5, 0x1, PT ;  /* 0x000000010500780c */ /* 0x000fe40003f26270 */
[----:B------:R-:W1:Y:S01]  /*02c0*/  S2R R5, SR_CTAID.Z ;  /* 0x0000000000057919 */ /* 0x000e620000002700 */
[----:B------:R-:W-:Y:S02]  /*02d0*/  @!P2 IADD3 R2, R7, R9, RZ ;  /* 0x000000090702a210 */ /* 0x000fe40007ffe0ff */
[----:B------:R-:W-:Y:S01]  /*02e0*/  SHF.R.S32.HI R7, RZ, 0x1f, R3 ;  /* 0x0000001fff077819 */ /* 0x000fe20000011403 */
[----:B------:R-:W-:Y:S01]  /*02f0*/  CS2R R8, SRZ ;  /* 0x0000000000087805 */ /* 0x000fe2000001ff00 */
[----:B0-----:R-:W-:-:S04]  /*0300*/  SHF.R.S32.HI R57, RZ, 0x1f, R6 ;  /* 0x0000001fff397819 */ /* 0x001fc80000011406 */
[CC--:B------:R-:W-:Y:S02]  /*0310*/  LEA.HI R40, R57.reuse, R6.reuse, RZ, 0x5 ;  /* 0x0000000639287211 */ /* 0x0c0fe400078f28ff */
[----:B------:R-:W-:Y:S02]  /*0320*/  LEA.HI R62, R57, R6, RZ, 0x2 ;  /* 0x00000006393e7211 */ /* 0x000fe400078f10ff */
[----:B------:R-:W-:Y:S01]  /*0330*/  SHF.R.S32.HI R63, RZ, 0x5, R40 ;  /* 0x00000005ff3f7819 */ /* 0x000fe20000011428 */
[----:B------:R-:W-:Y:S05]  /*0340*/  @!P1 BRA `(.L_x_336) ;  /* 0x00000af000009947 */ /* 0x000fea0003800000 */
[----:B------:R-:W-:Y:S01]  /*0350*/  IMAD.WIDE R30, R36, 0x80, RZ ;  /* 0x00000080241e7825 */ /* 0x000fe200078e02ff */
[----:B------:R-:W-:Y:S01]  /*0360*/  @!P2 MOV R33, 0xffffffff ;  /* 0xffffffff0021a802 */ /* 0x000fe20000000f00 */
[----:B------:R-:W-:Y:S02]  /*0370*/  UMOV UR4, 0x2 ;  /* 0x0000000200047882 */ /* 0x000fe40000000000 */
[----:B------:R-:W-:Y:S01]  /*0380*/  IMAD.MOV.U32 R34, RZ, RZ, c[0x0][0x1c0] ;  /* 0x00007000ff227624 */ /* 0x000fe200078e00ff */
[----:B------:R-:W-:Y:S01]  /*0390*/  SEL R10, R30, RZ, P0 ;  /* 0x000000ff1e0a7207 */ /* 0x000fe20000000000 */
[----:B------:R-:W-:Y:S01]  /*03a0*/  IMAD.WIDE R36, R36, c[0x0][0x224], RZ ;  /* 0x0000890024247a25 */ /* 0x000fe200078e02ff */
[----:B------:R-:W-:Y:S01]  /*03b0*/  SEL R30, R31, RZ, P0 ;  /* 0x000000ff1f1e7207 */ /* 0x000fe20000000000 */
[----:B------:R-:W-:Y:S01]  /*03c0*/  ULDC.64 UR10, c[0x0][0x3d8] ;  /* 0x0000f600000a7ab9 */ /* 0x000fe20000000a00 */
[----:B------:R-:W-:Y:S01]  /*03d0*/  IADD3 R41, P0, R3, R10, RZ ;  /* 0x0000000a03297210 */ /* 0x000fe20007f1e0ff */
[----:B------:R-:W-:Y:S01]  /*03e0*/  IMAD R15, R37, c[0x0][0x1c0], RZ ;  /* 0x00007000250f7a24 */ /* 0x000fe200078e02ff */
[----:B------:R-:W-:Y:S01]  /*03f0*/  SHF.R.S32.HI R10, RZ, 0x1f, R34 ;  /* 0x0000001fff0a7819 */ /* 0x000fe20000011422 */
[----:B------:R-:W-:Y:S01]  /*0400*/  IMAD.WIDE R34, R34, c[0x0][0x22c], RZ ;  /* 0x00008b0022227a25 */ /* 0x000fe200078e02ff */
[----:B------:R-:W-:Y:S01]  /*0410*/  IADD3.X R43, R7, R30, RZ, P0, !PT ;  /* 0x0000001e072b7210 */ /* 0x000fe200007fe4ff */
[----:B------:R-:W-:-:S02]  /*0420*/  USHF.L.U64.HI UR4, UR10, UR4, UR11 ;  /* 0x000000040a047299 */ /* 0x000fc4000801020b */
[C---:B------:R-:W-:Y:S01]  /*0430*/  IMAD R45, R36.reuse, R10, R15 ;  /* 0x0000000a242d7224 */ /* 0x040fe200078e020f */
[----:B------:R-:W-:Y:S01]  /*0440*/  MOV R15, RZ ;  /* 0x000000ff000f7202 */ /* 0x000fe20000000f00 */
[----:B------:R-:W-:Y:S01]  /*0450*/  IMAD R30, R43, c[0x0][0x1c0], RZ ;  /* 0x000070002b1e7a24 */ /* 0x000fe200078e02ff */
[----:B------:R-:W-:Y:S01]  /*0460*/  ULDC.64 UR8, c[0x0][0x350] ;  /* 0x0000d40000087ab9 */ /* 0x000fe20000000a00 */
[----:B------:R-:W-:-:S04]  /*0470*/  IMAD.WIDE.U32 R36, R36, c[0x0][0x1c0], RZ ;  /* 0x0000700024247a25 */ /* 0x000fc800078e00ff */
[----:B------:R-:W-:Y:S01]  /*0480*/  IMAD R47, R10, R41, R30 ;  /* 0x000000290a2f7224 */ /* 0x000fe200078e021e */
[----:B------:R-:W-:Y:S01]  /*0490*/  IADD3 R37, R37, R45, RZ ;  /* 0x0000002d25257210 */ /* 0x000fe20007ffe0ff */
[----:B------:R-:W-:-:S04]  /*04a0*/  IMAD.WIDE.U32 R30, R41, c[0x0][0x1c0], RZ ;  /* 0x00007000291e7a25 */ /* 0x000fc800078e00ff */
[----:B------:R-:W-:Y:S02]  /*04b0*/  IMAD.MOV.U32 R65, RZ, RZ, c[0x0][0x22c] ;  /* 0x00008b00ff417624 */ /* 0x000fe400078e00ff */
[----:B------:R-:W-:Y:S02]  /*04c0*/  IMAD R42, R35, R33, RZ ;  /* 0x00000021232a7224 */ /* 0x000fe400078e02ff */
[----:B------:R-:W-:Y:S02]  /*04d0*/  IMAD.IADD R10, R31, 0x1, R47 ;  /* 0x000000011f0a7824 */ /* 0x000fe400078e022f */
[----:B------:R-:W-:Y:S01]  /*04e0*/  IMAD R31, R34, R15, R42 ;  /* 0x0000000f221f7224 */ /* 0x000fe200078e022a */
[----:B------:R-:W-:Y:S01]  /*04f0*/  SHF.R.S32.HI R15, RZ, 0x1f, R65 ;  /* 0x0000001fff0f7819 */ /* 0x000fe20000011441 */
[----:B------:R-:W-:Y:S02]  /*0500*/  IMAD R37, R37, c[0x0][0x22c], RZ ;  /* 0x00008b0025257a24 */ /* 0x000fe400078e02ff */
[----:B------:R-:W-:-:S02]  /*0510*/  IMAD R42, R10, c[0x0][0x22c], RZ ;  /* 0x00008b000a2a7a24 */ /* 0x000fc400078e02ff */
[----:B------:R-:W-:-:S04]  /*0520*/  IMAD.WIDE.U32 R38, R34, R33, RZ ;  /* 0x0000002122267225 */ /* 0x000fc800078e00ff */
[----:B------:R-:W-:Y:S01]  /*0530*/  IMAD.WIDE.U32 R32, R36, c[0x0][0x22c], RZ ;  /* 0x00008b0024207a25 */ /* 0x000fe200078e00ff */
[----:B------:R-:W-:-:S03]  /*0540*/  IADD3 R39, R39, R31, RZ ;  /* 0x0000001f27277210 */ /* 0x000fc60007ffe0ff */
[C---:B------:R-:W-:Y:S01]  /*0550*/  IMAD R37, R15.reuse, R36, R37 ;  /* 0x000000240f257224 */ /* 0x040fe200078e0225 */
[----:B------:R-:W-:Y:S01]  /*0560*/  SEL R10, R32, R38, !P2 ;  /* 0x00000026200a7207 */ /* 0x000fe20005000000 */
[----:B------:R-:W-:Y:S01]  /*0570*/  IMAD R45, R15, R30, R42 ;  /* 0x0000001e0f2d7224 */ /* 0x000fe200078e022a */
[----:B------:R-:W-:Y:S01]  /*0580*/  LOP3.LUT R15, R40, 0xffffffe0, RZ, 0xc0, !PT ;  /* 0xffffffe0280f7812 */ /* 0x000fe200078ec0ff */
[----:B------:R-:W-:Y:S01]  /*0590*/  IMAD R65, R65, c[0x0][0x1c0], RZ ;  /* 0x0000700041417a24 */ /* 0x000fe200078e02ff */
[----:B------:R-:W-:Y:S01]  /*05a0*/  @!P2 IADD3 R39, R33, R37, RZ ;  /* 0x000000252127a210 */ /* 0x000fe20007ffe0ff */
[----:B------:R-:W-:Y:S01]  /*05b0*/  IMAD.WIDE.U32 R30, R30, c[0x0][0x22c], RZ ;  /* 0x00008b001e1e7a25 */ /* 0x000fe200078e00ff */
[----:B------:R-:W-:Y:S02]  /*05c0*/  IADD3 R36, -R15, R6, RZ ;  /* 0x000000060f247210 */ /* 0x000fe40007ffe1ff */
[----:B------:R-:W-:Y:S01]  /*05d0*/  SHF.L.U32 R15, R65, 0x3, RZ ;  /* 0x00000003410f7819 */ /* 0x000fe200000006ff */
[----:B-1----:R-:W-:Y:S01]  /*05e0*/  IMAD R37, R5, c[0x0][0x22c], RZ ;  /* 0x00008b0005257a24 */ /* 0x002fe200078e02ff */
[----:B------:R-:W-:Y:S01]  /*05f0*/  SHF.L.U64.HI R51, R10, 0x2, R39 ;  /* 0x000000020a337819 */ /* 0x000fe20000010227 */
[----:B------:R-:W-:Y:S01]  /*0600*/  IMAD.IADD R31, R31, 0x1, R45 ;  /* 0x000000011f1f7824 */ /* 0x000fe200078e022d */
[----:B------:R-:W-:Y:S01]  /*0610*/  IADD3 R42, R15, 0x20, R15 ;  /* 0x000000200f2a7810 */ /* 0x000fe20007ffe00f */
[C---:B------:R-:W-:Y:S01]  /*0620*/  IMAD.SHL.U32 R46, R30.reuse, 0x4, RZ ;  /* 0x000000041e2e7824 */ /* 0x040fe200078e00ff */
[----:B------:R-:W-:Y:S01]  /*0630*/  IADD3 R32, P0, R37, R10, RZ ;  /* 0x0000000a25207210 */ /* 0x000fe20007f1e0ff */
[----:B------:R-:W-:Y:S01]  /*0640*/  IMAD R45, R63, R65, R36 ;  /* 0x000000413f2d7224 */ /* 0x000fe200078e0224 */
[----:B------:R-:W-:Y:S01]  /*0650*/  SHF.L.U64.HI R47, R30, 0x2, R31 ;  /* 0x000000021e2f7819 */ /* 0x000fe2000001021f */
[----:B------:R-:W-:Y:S01]  /*0660*/  IMAD R43, R43, R34, RZ ;  /* 0x000000222b2b7224 */ /* 0x000fe200078e02ff */
[----:B------:R-:W-:-:S02]  /*0670*/  LEA.HI.X.SX32 R33, R37, R39, 0x1, P0 ;  /* 0x0000002725217211 */ /* 0x000fc400000f0eff */
[C---:B------:R-:W-:Y:S01]  /*0680*/  IADD3 R40, R15.reuse, R42, RZ ;  /* 0x0000002a0f287210 */ /* 0x040fe20007ffe0ff */
[C---:B------:R-:W-:Y:S01]  /*0690*/  IMAD.WIDE R30, R15.reuse, 0x4, R46 ;  /* 0x000000040f1e7825 */ /* 0x040fe200078e022e */
[----:B------:R-:W-:Y:S02]  /*06a0*/  SHF.L.U32 R49, R10, 0x2, RZ ;  /* 0x000000020a317819 */ /* 0x000fe400000006ff */
[----:B------:R-:W-:Y:S01]  /*06b0*/  IADD3 R38, R15, R40, RZ ;  /* 0x000000280f267210 */ /* 0x000fe20007ffe0ff */
[----:B------:R-:W-:Y:S01]  /*06c0*/  IMAD.WIDE.U32 R32, R34, R41, R32 ;  /* 0x0000002922207225 */ /* 0x000fe200078e0020 */
[----:B------:R-:W-:-:S03]  /*06d0*/  MOV R10, RZ ;  /* 0x000000ff000a7202 */ /* 0x000fc60000000f00 */
[----:B------:R-:W-:Y:S01]  /*06e0*/  IMAD R43, R35, R41, R43 ;  /* 0x00000029232b7224 */ /* 0x000fe200078e022b */
[----:B------:R-:W-:Y:S01]  /*06f0*/  SHF.R.S32.HI R35, RZ, 0x1f, R45 ;  /* 0x0000001fff237819 */ /* 0x000fe2000001142d */
[----:B------:R-:W-:Y:S01]  /*0700*/  IMAD.IADD R36, R15, 0x1, R38 ;  /* 0x000000010f247824 */ /* 0x000fe200078e0226 */
[----:B------:R-:W-:Y:S01]  /*0710*/  IADD3 R32, P0, R45, R32, RZ ;  /* 0x000000202d207210 */ /* 0x000fe20007f1e0ff */
[----:B------:R-:W-:-:S03]  /*0720*/  IMAD.WIDE R46, R37, 0x4, R46 ;  /* 0x00000004252e7825 */ /* 0x000fc600078e022e */
[----:B------:R-:W-:Y:S01]  /*0730*/  IADD3.X R35, R35, R33, R43, P0, !PT ;  /* 0x0000002123237210 */ /* 0x000fe200007fe42b */
[----:B------:R-:W-:Y:S01]  /*0740*/  IMAD.WIDE R30, R37, 0x4, R30 ;  /* 0x00000004251e7825 */ /* 0x000fe200078e021e */
[----:B------:R-:W-:Y:S02]  /*0750*/  IADD3 R34, R15, R36, RZ ;  /* 0x000000240f227210 */ /* 0x000fe40007ffe0ff */
[----:B------:R-:W-:Y:S01]  /*0760*/  SHF.L.U32 R44, R32, 0x2, RZ ;  /* 0x00000002202c7819 */ /* 0x000fe200000006ff */
[----:B------:R-:W-:-:S04]  /*0770*/  IMAD.WIDE R46, R45, 0x4, R46 ;  /* 0x000000042d2e7825 */ /* 0x000fc800078e022e */
[----:B------:R-:W-:Y:S01]  /*0780*/  IMAD.WIDE R30, R45, 0x4, R30 ;  /* 0x000000042d1e7825 */ /* 0x000fe200078e021e */
[----:B------:R-:W-:Y:S02]  /*0790*/  SHF.L.U64.HI R45, R32, 0x2, R35 ;  /* 0x00000002202d7819 */ /* 0x000fe40000010223 */
[-C--:B------:R-:W-:Y:S01]  /*07a0*/  IADD3 R64, P0, R46, R49.reuse, RZ ;  /* 0x000000312e407210 */ /* 0x080fe20007f1e0ff */
[----:B------:R-:W-:Y:S01]  /*07b0*/  IMAD.IADD R33, R15, 0x1, R34 ;  /* 0x000000010f217824 */ /* 0x000fe200078e0222 */
[----:B------:R-:W-:Y:S01]  /*07c0*/  IADD3 R66, P1, R30, R49, RZ ;  /* 0x000000311e427210 */ /* 0x000fe20007f3e0ff */
[----:B------:R-:W-:Y:S01]  /*07d0*/  IMAD.WIDE R34, R34, 0x4, R44 ;  /* 0x0000000422227825 */ /* 0x000fe200078e022c */
[----:B------:R-:W-:-:S03]  /*07e0*/  IADD3.X R67, R47, R51, RZ, P0, !PT ;  /* 0x000000332f437210 */ /* 0x000fc600007fe4ff */
[----:B------:R-:W-:-:S04]  /*07f0*/  IMAD.WIDE R32, R33, 0x4, R44 ;  /* 0x0000000421207825 */ /* 0x000fc800078e022c */
[----:B------:R-:W-:-:S04]  /*0800*/  IMAD.WIDE R36, R36, 0x4, R44 ;  /* 0x0000000424247825 */ /* 0x000fc800078e022c */
[----:B------:R-:W-:-:S04]  /*0810*/  IMAD.WIDE R38, R38, 0x4, R44 ;  /* 0x0000000426267825 */ /* 0x000fc800078e022c */
[----:B------:R-:W-:-:S04]  /*0820*/  IMAD.WIDE R40, R40, 0x4, R44 ;  /* 0x0000000428287825 */ /* 0x000fc800078e022c */
[----:B------:R-:W-:-:S04]  /*0830*/  IMAD.WIDE R42, R42, 0x4, R44 ;  /* 0x000000042a2a7825 */ /* 0x000fc800078e022c */
[----:B------:R-:W-:-:S04]  /*0840*/  IMAD.WIDE R44, R65, 0x20, R44 ;  /* 0x00000020412c7825 */ /* 0x000fc800078e022c */
[----:B------:R-:W-:Y:S02]  /*0850*/  IMAD.X R68, R31, 0x1, R51, P1 ;  /* 0x000000011f447824 */ /* 0x000fe400008e0633 */
[----:B------:R-:W-:Y:S01]  /*0860*/  IMAD.WIDE R44, R15, 0x4, R44 ;  /* 0x000000040f2c7825 */ /* 0x000fe200078e022c */
[----:B------:R-:W-:-:S04]  /*0870*/  MOV R15, RZ ;  /* 0x000000ff000f7202 */ /* 0x000fc80000000f00 */
.L_x_337:
[----:B------:R-:W-:-:S04]  /*0880*/  IADD3 R48, P0, R44, UR8, RZ ;  /* 0x000000082c307c10 */ /* 0x000fc8000ff1e0ff */
[----:B------:R-:W-:-:S05]  /*0890*/  IADD3.X R49, R45, UR9, RZ, P0, !PT ;  /* 0x000000092d317c10 */ /* 0x000fca00087fe4ff */
[C---:B------:R-:W-:Y:S01]  /*08a0*/  IMAD.WIDE R46, R65.reuse, 0x20, R48 ;  /* 0x00000020412e7825 */ /* 0x040fe200078e0230 */
[----:B------:R-:W-:Y:S01]  /*08b0*/  IADD3 R76, P0, R64, UR8, RZ ;  /* 0x00000008404c7c10 */ /* 0x000fe2000ff1e0ff */
[----:B------:R0:W2:Y:S04]  /*08c0*/  LDG.E R48, [R48.64] ;  /* 0x0000000630307981 */ /* 0x0000a8000c1e1900 */
[----:B------:R-:W-:Y:S01]  /*08d0*/  IMAD.WIDE R30, R65, 0x20, R46 ;  /* 0x00000020411e7825 */ /* 0x000fe200078e022e */
[----:B------:R-:W-:Y:S01]  /*08e0*/  IADD3.X R77, R67, UR9, RZ, P0, !PT ;  /* 0x00000009434d7c10 */ /* 0x000fe200087fe4ff */
[----:B------:R1:W3:Y:S04]  /*08f0*/  LDG.E R47, [R46.64] ;  /* 0x000000062e2f7981 */ /* 0x0002e8000c1e1900 */
[C---:B------:R-:W-:Y:S01]  /*0900*/  IMAD.WIDE R50, R65.reuse, 0x20, R30 ;  /* 0x0000002041327825 */ /* 0x040fe200078e021e */
[----:B0-----:R-:W4:Y:S04]  /*0910*/  LDG.E R49, [R76.64+0x80] ;  /* 0x000080064c317981 */ /* 0x001f28000c1e1900 */
[----:B------:R0:W5:Y:S01]  /*0920*/  LDG.E R31, [R30.64] ;  /* 0x000000061e1f7981 */ /* 0x000162000c1e1900 */
[----:B------:R-:W-:-:S03]  /*0930*/  IMAD.WIDE R52, R65, 0x20, R50 ;  /* 0x0000002041347825 */ /* 0x000fc600078e0232 */
[----:B-1----:R-:W4:Y:S04]  /*0940*/  LDG.E R46, [R76.64] ;  /* 0x000000064c2e7981 */ /* 0x002f28000c1e1900 */
[----:B------:R1:W4:Y:S01]  /*0950*/  LDG.E R75, [R50.64] ;  /* 0x00000006324b7981 */ /* 0x000322000c1e1900 */
[----:B------:R-:W-:-:S03]  /*0960*/  IMAD.WIDE R54, R65, 0x20, R52 ;  /* 0x0000002041367825 */ /* 0x000fc600078e0234 */
[----:B------:R-:W4:Y:S04]  /*0970*/  LDG.E R53, [R52.64] ;  /* 0x0000000634357981 */ /* 0x000f28000c1e1900 */
[----:B------:R0:W4:Y:S04]  /*0980*/  LDG.E R54, [R54.64] ;  /* 0x0000000636367981 */ /* 0x000128000c1e1900 */
[----:B-1----:R1:W4:Y:S01]  /*0990*/  LDG.E R51, [R76.64+0x100] ;  /* 0x000100064c337981 */ /* 0x002322000c1e1900 */
[----:B0-----:R-:W-:-:S03]  /*09a0*/  IADD3 R30, P0, R66, UR8, RZ ;  /* 0x00000008421e7c10 */ /* 0x001fc6000ff1e0ff */
[----:B------:R1:W4:Y:S01]  /*09b0*/  LDG.E R55, [R76.64+0x180] ;  /* 0x000180064c377981 */ /* 0x000322000c1e1900 */
[----:B--2---:R-:W-:Y:S02]  /*09c0*/  FADD.FTZ R59, R48, R59 ;  /* 0x0000003b303b7221 */ /* 0x004fe40000010000 */
[----:B---3--:R-:W-:Y:S02]  /*09d0*/  FADD.FTZ R58, R47, R58 ;  /* 0x0000003a2f3a7221 */ /* 0x008fe40000010000 */
[----:B-----5:R-:W-:Y:S01]  /*09e0*/  FADD.FTZ R56, R31, R56 ;  /* 0x000000381f387221 */ /* 0x020fe20000010000 */
[----:B------:R-:W-:Y:S01]  /*09f0*/  IADD3.X R31, R68, UR9, RZ, P0, !PT ;  /* 0x00000009441f7c10 */ /* 0x000fe200087fe4ff */
[----:B----4-:R-:W-:Y:S01]  /*0a00*/  FADD.FTZ R61, R46, R61 ;  /* 0x0000003d2e3d7221 */ /* 0x010fe20000010000 */
[----:B------:R-:W-:-:S03]  /*0a10*/  IADD3 R46, P0, R42, UR8, RZ ;  /* 0x000000082a2e7c10 */ /* 0x000fc6000ff1e0ff */
[----:B------:R0:W2:Y:S01]  /*0a20*/  LDG.E R48, [R30.64+0x100] ;  /* 0x000100061e307981 */ /* 0x0000a2000c1e1900 */
[----:B------:R-:W-:Y:S01]  /*0a30*/  FADD.FTZ R29, R75, R29 ;  /* 0x0000001d4b1d7221 */ /* 0x000fe20000010000 */
[----:B------:R-:W-:Y:S02]  /*0a40*/  IADD3.X R47, R43, UR9, RZ, P0, !PT ;  /* 0x000000092b2f7c10 */ /* 0x000fe400087fe4ff */
[----:B------:R0:W3:Y:S01]  /*0a50*/  LDG.E R75, [R30.64+0x80] ;  /* 0x000080061e4b7981 */ /* 0x0000e2000c1e1900 */
[----:B------:R-:W-:-:S03]  /*0a60*/  FADD.FTZ R28, R53, R28 ;  /* 0x0000001c351c7221 */ /* 0x000fc60000010000 */
[----:B------:R0:W4:Y:S04]  /*0a70*/  LDG.E R50, [R30.64] ;  /* 0x000000061e327981 */ /* 0x000128000c1e1900 */
[----:B------:R0:W5:Y:S04]  /*0a80*/  LDG.E R52, [R30.64+0x180] ;  /* 0x000180061e347981 */ /* 0x000168000c1e1900 */
[----:B------:R0:W5:Y:S01]  /*0a90*/  LDG.E R53, [R46.64] ;  /* 0x000000062e357981 */ /* 0x000162000c1e1900 */
[----:B------:R-:W-:Y:S02]  /*0aa0*/  FADD.FTZ R70, R49, R70 ;  /* 0x0000004631467221 */ /* 0x000fe40000010000 */
[----:B------:R-:W-:Y:S01]  /*0ab0*/  FADD.FTZ R27, R54, R27 ;  /* 0x0000001b361b7221 */ /* 0x000fe20000010000 */
[----:B-1----:R1:W5:Y:S01]  /*0ac0*/  LDG.E R77, [R46.64+0x80] ;  /* 0x000080062e4d7981 */ /* 0x002362000c1e1900 */
[----:B0-----:R-:W-:Y:S01]  /*0ad0*/  IADD3 R30, P0, R40, UR8, RZ ;  /* 0x00000008281e7c10 */ /* 0x001fe2000ff1e0ff */
[----:B------:R-:W-:-:S02]  /*0ae0*/  FADD.FTZ R26, R51, R26 ;  /* 0x0000001a331a7221 */ /* 0x000fc40000010000 */
[----:B------:R1:W5:Y:S01]  /*0af0*/  LDG.E R54, [R46.64+0x100] ;  /* 0x000100062e367981 */ /* 0x000362000c1e1900 */
[----:B------:R-:W-:-:S05]  /*0b00*/  IADD3.X R31, R41, UR9, RZ, P0, !PT ;  /* 0x00000009291f7c10 */ /* 0x000fca00087fe4ff */
[----:B------:R0:W5:Y:S04]  /*0b10*/  LDG.E R49, [R30.64+0x80] ;  /* 0x000080061e317981 */ /* 0x000168000c1e1900 */
[----:B------:R0:W5:Y:S04]  /*0b20*/  LDG.E R76, [R30.64] ;  /* 0x000000061e4c7981 */ /* 0x000168000c1e1900 */
[----:B------:R0:W5:Y:S01]  /*0b30*/  LDG.E R51, [R30.64+0x100] ;  /* 0x000100061e337981 */ /* 0x000162000c1e1900 */
[----:B-1----:R-:W-:-:S04]  /*0b40*/  IADD3 R46, P0, R38, UR8, RZ ;  /* 0x00000008262e7c10 */ /* 0x002fc8000ff1e0ff */
[----:B------:R-:W-:Y:S01]  /*0b50*/  IADD3.X R47, R39, UR9, RZ, P0, !PT ;  /* 0x00000009272f7c10 */ /* 0x000fe200087fe4ff */
[----:B------:R-:W-:Y:S01]  /*0b60*/  FADD.FTZ R18, R55, R18 ;  /* 0x0000001237127221 */ /* 0x000fe20000010000 */
[----:B0-----:R-:W-:-:S03]  /*0b70*/  IADD3 R30, P0, R36, UR8, RZ ;  /* 0x00000008241e7c10 */ /* 0x001fc6000ff1e0ff */
[----:B------:R0:W5:Y:S01]  /*0b80*/  LDG.E R55, [R46.64+0x80] ;  /* 0x000080062e377981 */ /* 0x000162000c1e1900 */
[----:B------:R-:W-:Y:S01]  /*0b90*/  IADD3.X R31, R37, UR9, RZ, P0, !PT ;  /* 0x00000009251f7c10 */ /* 0x000fe200087fe4ff */
[----:B--2---:R-:W-:Y:S02]  /*0ba0*/  FADD.FTZ R25, R48, R25 ;  /* 0x0000001930197221 */ /* 0x004fe40000010000 */
[----:B------:R0:W2:Y:S01]  /*0bb0*/  LDG.E R48, [R46.64+0x100] ;  /* 0x000100062e307981 */ /* 0x0000a2000c1e1900 */
[----:B---3--:R-:W-:-:S03]  /*0bc0*/  FADD.FTZ R60, R75, R60 ;  /* 0x0000003c4b3c7221 */ /* 0x008fc60000010000 */
[----:B------:R0:W3:Y:S01]  /*0bd0*/  LDG.E R75, [R46.64] ;  /* 0x000000062e4b7981 */ /* 0x0000e2000c1e1900 */
[----:B----4-:R-:W-:-:S03]  /*0be0*/  FADD.FTZ R73, R50, R73 ;  /* 0x0000004932497221 */ /* 0x010fc60000010000 */
[----:B------:R1:W4:Y:S01]  /*0bf0*/  LDG.E R50, [R30.64+0x80] ;  /* 0x000080061e327981 */ /* 0x000322000c1e1900 */
[----:B-----5:R-:W-:-:S03]  /*0c00*/  FADD.FTZ R71, R52, R71 ;  /* 0x0000004734477221 */ /* 0x020fc60000010000 */
[----:B------:R1:W5:Y:S01]  /*0c10*/  LDG.E R52, [R30.64] ;  /* 0x000000061e347981 */ /* 0x000362000c1e1900 */
[----:B0-----:R-:W-:Y:S01]  /*0c20*/  IADD3 R46, P0, R34, UR8, RZ ;  /* 0x00000008222e7c10 */ /* 0x001fe2000ff1e0ff */
[----:B------:R-:W-:Y:S02]  /*0c30*/  FADD.FTZ R14, R53, R14 ;  /* 0x0000000e350e7221 */ /* 0x000fe40000010000 */
[----:B------:R1:W5:Y:S01]  /*0c40*/  LDG.E R53, [R30.64+0x100] ;  /* 0x000100061e357981 */ /* 0x000362000c1e1900 */
[----:B------:R-:W-:Y:S01]  /*0c50*/  IADD3.X R47, R35, UR9, RZ, P0, !PT ;  /* 0x00000009232f7c10 */ /* 0x000fe200087fe4ff */
[----:B------:R-:W-:Y:S02]  /*0c60*/  FADD.FTZ R24, R77, R24 ;  /* 0x000000184d187221 */ /* 0x000fe40000010000 */
[----:B------:R-:W-:Y:S02]  /*0c70*/  FADD.FTZ R74, R54, R74 ;  /* 0x0000004a364a7221 */ /* 0x000fe40000010000 */
[----:B------:R0:W5:Y:S01]  /*0c80*/  LDG.E R77, [R46.64] ;  /* 0x000000062e4d7981 */ /* 0x000162000c1e1900 */
[----:B-1----:R-:W-:-:S04]  /*0c90*/  IADD3 R30, P0, R32, UR8, RZ ;  /* 0x00000008201e7c10 */ /* 0x002fc8000ff1e0ff */
[----:B------:R-:W-:Y:S01]  /*0ca0*/  IADD3.X R31, R33, UR9, RZ, P0, !PT ;  /* 0x00000009211f7c10 */ /* 0x000fe200087fe4ff */
[----:B------:R-:W-:Y:S02]  /*0cb0*/  FADD.FTZ R23, R49, R23 ;  /* 0x0000001731177221 */ /* 0x000fe40000010000 */
[----:B------:R-:W-:Y:S01]  /*0cc0*/  FADD.FTZ R13, R76, R13 ;  /* 0x0000000d4c0d7221 */ /* 0x000fe20000010000 */
[----:B------:R0:W5:Y:S01]  /*0cd0*/  LDG.E R49, [R46.64+0x80] ;  /* 0x000080062e317981 */ /* 0x000162000c1e1900 */
[----:B------:R-:W-:-:S03]  /*0ce0*/  FADD.FTZ R72, R51, R72 ;  /* 0x0000004833487221 */ /* 0x000fc60000010000 */
[----:B------:R-:W5:Y:S04]  /*0cf0*/  LDG.E R54, [R30.64] ;  /* 0x000000061e367981 */ /* 0x000f68000c1e1900 */
[----:B------:R-:W5:Y:S04]  /*0d00*/  LDG.E R76, [R30.64+0x80] ;  /* 0x000080061e4c7981 */ /* 0x000f68000c1e1900 */
[----:B0-----:R-:W5:Y:S04]  /*0d10*/  LDG.E R47, [R46.64+0x100] ;  /* 0x000100062e2f7981 */ /* 0x001f68000c1e1900 */
[----:B------:R-:W5:Y:S01]  /*0d20*/  LDG.E R51, [R30.64+0x100] ;  /* 0x000100061e337981 */ /* 0x000f62000c1e1900 */
[----:B------:R-:W-:-:S04]  /*0d30*/  IADD3 R10, R10, 0x1, RZ ;  /* 0x000000010a0a7810 */ /* 0x000fc80007ffe0ff */
[----:B------:R-:W-:Y:S01]  /*0d40*/  ISETP.GE.AND P0, PT, R10, c[0x0][0x3e0], PT ;  /* 0x0000f8000a007a0c */ /* 0x000fe20003f06270 */
[----:B------:R-:W-:Y:S01]  /*0d50*/  ULEA UR8, UP0, UR10, UR8, 0x2 ;  /* 0x000000080a087291 */ /* 0x000fe2000f80103f */
[----:B------:R-:W-:-:S03]  /*0d60*/  FADD.FTZ R22, R55, R22 ;  /* 0x0000001637167221 */ /* 0x000fc60000010000 */
[----:B------:R-:W-:Y:S01]  /*0d70*/  UIADD3.X UR9, UR9, UR4, URZ, UP0, !UPT ;  /* 0x0000000409097290 */ /* 0x000fe200087fe43f */
[----:B--2---:R-:W-:Y:S02]  /*0d80*/  FADD.FTZ R69, R48, R69 ;  /* 0x0000004530457221 */ /* 0x004fe40000010000 */
[----:B---3--:R-:W-:Y:S02]  /*0d90*/  FADD.FTZ R12, R75, R12 ;  /* 0x0000000c4b0c7221 */ /* 0x008fe40000010000 */
[----:B----4-:R-:W-:Y:S02]  /*0da0*/  FADD.FTZ R21, R50, R21 ;  /* 0x0000001532157221 */ /* 0x010fe40000010000 */
[----:B-----5:R-:W-:Y:S02]  /*0db0*/  FADD.FTZ R11, R52, R11 ;  /* 0x0000000b340b7221 */ /* 0x020fe40000010000 */
[----:B------:R-:W-:Y:S02]  /*0dc0*/  FADD.FTZ R17, R53, R17 ;  /* 0x0000001135117221 */ /* 0x000fe40000010000 */
[----:B------:R-:W-:-:S02]  /*0dd0*/  FADD.FTZ R8, R77, R8 ;  /* 0x000000084d087221 */ /* 0x000fc40000010000 */
[----:B------:R-:W-:Y:S02]  /*0de0*/  FADD.FTZ R20, R49, R20 ;  /* 0x0000001431147221 */ /* 0x000fe40000010000 */
[----:B------:R-:W-:Y:S02]  /*0df0*/  FADD.FTZ R9, R54, R9 ;  /* 0x0000000936097221 */ /* 0x000fe40000010000 */
[----:B------:R-:W-:Y:S02]  /*0e00*/  FADD.FTZ R19, R76, R19 ;  /* 0x000000134c137221 */ /* 0x000fe40000010000 */
[----:B------:R-:W-:Y:S02]  /*0e10*/  FADD.FTZ R16, R47, R16 ;  /* 0x000000102f107221 */ /* 0x000fe40000010000 */
[----:B------:R-:W-:Y:S01]  /*0e20*/  FADD.FTZ R15, R51, R15 ;  /* 0x0000000f330f7221 */ /* 0x000fe20000010000 */
[----:B------:R-:W-:Y:S05]  /*0e30*/  @!P0 BRA `(.L_x_337) ;  /* 0xfffffa4000008947 */ /* 0x000fea000383ffff */
.L_x_336:
[--C-:B------:R-:W-:Y:S01]  /*0e40*/  SHF.R.S32.HI R33, RZ, 0x2, R62.reuse ;  /* 0x00000002ff217819 */ /* 0x100fe2000001143e */
[----:B------:R-:W-:Y:S01]  /*0e50*/  FMUL.FTZ R14, R14, c[0x0][0x2e0] ;  /* 0x0000b8000e0e7a20 */ /* 0x000fe20000410000 */
[----:B------:R-:W-:Y:S01]  /*0e60*/  SHF.R.S32.HI R30, RZ, 0x1f, R62 ;  /* 0x0000001fff1e7819 */ /* 0x000fe2000001143e */
[----:B------:R-:W-:Y:S01]  /*0e70*/  FMUL.FTZ R13, R13, c[0x0][0x2e0] ;  /* 0x0000b8000d0d7a20 */ /* 0x000fe20000410000 */
[-C--:B------:R-:W-:Y:S01]  /*0e80*/  LEA.HI R10, R57, R6.reuse, RZ, 0x3 ;  /* 0x00000006390a7211 */ /* 0x080fe200078f18ff */
[----:B------:R-:W-:Y:S01]  /*0e90*/  FMUL.FTZ R12, R12, c[0x0][0x2e0] ;  /* 0x0000b8000c0c7a20 */ /* 0x000fe20000410000 */
[----:B------:R-:W-:Y:S01]  /*0ea0*/  LEA.HI R32, R63, R63, RZ, 0x1 ;  /* 0x0000003f3f207211 */ /* 0x000fe200078f08ff */
[----:B------:R-:W-:Y:S01]  /*0eb0*/  FMUL.FTZ R22, R22, c[0x0][0x2e0] ;  /* 0x0000b80016167a20 */ /* 0x000fe20000410000 */
[----:B------:R-:W-:Y:S01]  /*0ec0*/  LEA.HI R31, R30, R33, RZ, 0x3 ;  /* 0x000000211e1f7211 */ /* 0x000fe200078f18ff */
[----:B------:R-:W-:Y:S01]  /*0ed0*/  FMUL.FTZ R21, R21, c[0x0][0x2e0] ;  /* 0x0000b80015157a20 */ /* 0x000fe20000410000 */
[----:B------:R-:W-:Y:S01]  /*0ee0*/  LOP3.LUT R35, R10, 0x1ffffff8, RZ, 0xc0, !PT ;  /* 0x1ffffff80a237812 */ /* 0x000fe200078ec0ff */
[----:B------:R-:W-:Y:S01]  /*0ef0*/  FMUL.FTZ R20, R20, c[0x0][0x2e0] ;  /* 0x0000b80014147a20 */ /* 0x000fe20000410000 */
[----:B------:R-:W-:Y:S01]  /*0f00*/  LOP3.LUT R37, R62, 0x3ffffffc, RZ, 0xc0, !PT ;  /* 0x3ffffffc3e257812 */ /* 0x000fe200078ec0ff */
[----:B------:R-:W-:Y:S01]  /*0f10*/  FMUL.FTZ R19, R19, c[0x0][0x2e0] ;  /* 0x0000b80013137a20 */ /* 0x000fe20000410000 */
[----:B------:R-:W-:Y:S01]  /*0f20*/  LOP3.LUT R36, R32, 0x1ffffe, RZ, 0xc0, !PT ;  /* 0x001ffffe20247812 */ /* 0x000fe200078ec0ff */
[----:B------:R-:W-:Y:S01]  /*0f30*/  IMAD.IADD R30, R6, 0x1, -R35 ;  /* 0x00000001061e7824 */ /* 0x000fe200078e0a23 */
[----:B------:R-:W-:Y:S01]  /*0f40*/  LOP3.LUT R32, R31, 0xfffffff8, RZ, 0xc0, !PT ;  /* 0xfffffff81f207812 */ /* 0x000fe200078ec0ff */
[----:B------:R-:W-:Y:S01]  /*0f50*/  FMUL.FTZ R56, R56, c[0x0][0x2e0] ;  /* 0x0000b80038387a20 */ /* 0x000fe20000410000 */
[-C--:B------:R-:W-:Y:S01]  /*0f60*/  LEA.HI R57, R57, R6.reuse, RZ, 0x6 ;  /* 0x0000000639397211 */ /* 0x080fe200078f30ff */
[----:B------:R-:W-:Y:S01]  /*0f70*/  FMUL.FTZ R35, R29, c[0x0][0x2e0] ;  /* 0x0000b8001d237a20 */ /* 0x000fe20000410000 */
[----:B------:R-:W-:Y:S01]  /*0f80*/  IADD3 R6, -R37, R6, RZ ;  /* 0x0000000625067210 */ /* 0x000fe20007ffe1ff */
[----:B------:R-:W-:Y:S01]  /*0f90*/  FMUL.FTZ R37, R11, c[0x0][0x2e0] ;  /* 0x0000b8000b257a20 */ /* 0x000fe20000410000 */
[----:B------:R-:W-:Y:S01]  /*0fa0*/  F2FP.PACK_AB R11, R13, R14 ;  /* 0x0000000e0d0b723e */ /* 0x000fe200000000ff */
[----:B------:R-:W-:Y:S01]  /*0fb0*/  IMAD.IADD R33, R33, 0x1, -R32 ;  /* 0x0000000121217824 */ /* 0x000fe200078e0a20 */
[----:B------:R-:W-:Y:S01]  /*0fc0*/  SHF.R.S32.HI R57, RZ, 0x6, R57 ;  /* 0x00000006ff397819 */ /* 0x000fe20000011439 */
[----:B------:R-:W-:Y:S01]  /*0fd0*/  FMUL.FTZ R61, R61, c[0x0][0x2e0] ;  /* 0x0000b8003d3d7a20 */ /* 0x000fe20000410000 */
[----:B------:R-:W-:Y:S01]  /*0fe0*/  F2FP.PACK_AB R13, R37, R12 ;  /* 0x0000000c250d723e */ /* 0x000fe200000000ff */
[----:B------:R-:W-:Y:S01]  /*0ff0*/  FMUL.FTZ R34, R73, c[0x0][0x2e0] ;  /* 0x0000b80049227a20 */ /* 0x000fe20000410000 */
[----:B------:R-:W-:Y:S01]  /*1000*/  SHF.L.U32 R12, R33, 0x6, RZ ;  /* 0x00000006210c7819 */ /* 0x000fe200000006ff */
[----:B------:R-:W-:Y:S01]  /*1010*/  FMUL.FTZ R24, R24, c[0x0][0x2e0] ;  /* 0x0000b80018187a20 */ /* 0x000fe20000410000 */
[----:B------:R-:W-:Y:S01]  /*1020*/  F2FP.PACK_AB R22, R21, R22 ;  /* 0x000000161516723e */ /* 0x000fe200000000ff */
[----:B------:R-:W-:Y:S01]  /*1030*/  FMUL.FTZ R23, R23, c[0x0][0x2e0] ;  /* 0x0000b80017177a20 */ /* 0x000fe20000410000 */
[----:B------:R-:W-:Y:S01]  /*1040*/  SHF.L.U32 R21, R57, 0x3, RZ ;  /* 0x0000000339157819 */ /* 0x000fe200000006ff */
[----:B------:R-:W-:Y:S01]  /*1050*/  FMUL.FTZ R31, R59, c[0x0][0x2e0] ;  /* 0x0000b8003b1f7a20 */ /* 0x000fe20000410000 */
[----:B------:R-:W-:Y:S01]  /*1060*/  LOP3.LUT R12, R12, 0x1c0, RZ, 0xc0, !PT ;  /* 0x000001c00c0c7812 */ /* 0x000fe200078ec0ff */
[----:B------:R-:W-:Y:S01]  /*1070*/  FMUL.FTZ R58, R58, c[0x0][0x2e0] ;  /* 0x0000b8003a3a7a20 */ /* 0x000fe20000410000 */
[----:B------:R-:W-:Y:S01]  /*1080*/  IADD3 R63, R63, -R36, RZ ;  /* 0x800000243f3f7210 */ /* 0x000fe20007ffe0ff */
[----:B------:R-:W-:Y:S01]  /*1090*/  FMUL.FTZ R70, R70, c[0x0][0x2e0] ;  /* 0x0000b80046467a20 */ /* 0x000fe20000410000 */
[----:B------:R-:W-:Y:S01]  /*10a0*/  LOP3.LUT R21, R12, 0x18, R21, 0xf8, !PT ;  /* 0x000000180c157812 */ /* 0x000fe200078ef815 */
[----:B------:R-:W-:Y:S01]  /*10b0*/  FMUL.FTZ R28, R28, c[0x0][0x2e0] ;  /* 0x0000b8001c1c7a20 */ /* 0x000fe20000410000 */
[----:B------:R-:W-:Y:S01]  /*10c0*/  SHF.R.U32.HI R12, RZ, 0x3, R12 ;  /* 0x00000003ff0c7819 */ /* 0x000fe2000001160c */
[----:B------:R-:W-:Y:S01]  /*10d0*/  IMAD R63, R63, 0x200, R6 ;  /* 0x000002003f3f7824 */ /* 0x000fe200078e0206 */
[----:B------:R-:W-:Y:S01]  /*10e0*/  SHF.R.S32.HI R14, RZ, 0x3, R10 ;  /* 0x00000003ff0e7819 */ /* 0x000fe2000001140a */
[----:B------:R-:W-:Y:S01]  /*10f0*/  FMUL.FTZ R27, R27, c[0x0][0x2e0] ;  /* 0x0000b8001b1b7a20 */ /* 0x000fe20000410000 */
[----:B------:R-:W-:Y:S01]  /*1100*/  LOP3.LUT R12, R21, R12, RZ, 0x3c, !PT ;  /* 0x0000000c150c7212 */ /* 0x000fe200078e3cff */
[----:B------:R-:W-:Y:S01]  /*1110*/  FMUL.FTZ R39, R9, c[0x0][0x2e0] ;  /* 0x0000b80009277a20 */ /* 0x000fe20000410000 */
[----:B------:R-:W-:Y:S01]  /*1120*/  LOP3.LUT P0, RZ, R33, 0x4, RZ, 0xc0, !PT ;  /* 0x0000000421ff7812 */ /* 0x000fe2000780c0ff */
[----:B------:R-:W-:Y:S01]  /*1130*/  FMUL.FTZ R26, R26, c[0x0][0x2e0] ;  /* 0x0000b8001a1a7a20 */ /* 0x000fe20000410000 */
[----:B------:R-:W-:Y:S01]  /*1140*/  SHF.L.U32 R6, R14, 0x6, RZ ;  /* 0x000000060e067819 */ /* 0x000fe200000006ff */
[----:B------:R-:W-:Y:S01]  /*1150*/  FMUL.FTZ R25, R25, c[0x0][0x2e0] ;  /* 0x0000b80019197a20 */ /* 0x000fe20000410000 */
[----:B------:R-:W-:Y:S01]  /*1160*/  LEA R10, R63, R12, 0x1 ;  /* 0x0000000c3f0a7211 */ /* 0x000fe200078e08ff */
[----:B------:R-:W-:Y:S01]  /*1170*/  FMUL.FTZ R18, R18, c[0x0][0x2e0] ;  /* 0x0000b80012127a20 */ /* 0x000fe20000410000 */
[----:B------:R-:W-:Y:S01]  /*1180*/  F2FP.PACK_AB R20, R19, R20 ;  /* 0x000000141314723e */ /* 0x000fe200000000ff */
[----:B------:R-:W-:Y:S01]  /*1190*/  FMUL.FTZ R71, R71, c[0x0][0x2e0] ;  /* 0x0000b80047477a20 */ /* 0x000fe20000410000 */
[----:B------:R-:W-:Y:S01]  /*11a0*/  LOP3.LUT R19, R6, 0x1c0, RZ, 0xc0, !PT ;  /* 0x000001c006137812 */ /* 0x000fe200078ec0ff */
[----:B------:R-:W-:Y:S01]  /*11b0*/  FMUL.FTZ R6, R17, c[0x0][0x2e0] ;  /* 0x0000b80011067a20 */ /* 0x000fe20000410000 */
[----:B------:R-:W-:Y:S01]  /*11c0*/  F2FP.PACK_AB R32, R35, R56 ;  /* 0x000000382320723e */ /* 0x000fe200000000ff */
[----:B------:R-:W-:Y:S01]  /*11d0*/  FMUL.FTZ R35, R60, c[0x0][0x2e0] ;  /* 0x0000b8003c237a20 */ /* 0x000fe20000410000 */
[----:B------:R-:W-:Y:S01]  /*11e0*/  SHF.L.U32 R17, R10, 0x1, RZ ;  /* 0x000000010a117819 */ /* 0x000fe200000006ff */
[----:B------:R-:W-:Y:S01]  /*11f0*/  FMUL.FTZ R74, R74, c[0x0][0x2e0] ;  /* 0x0000b8004a4a7a20 */ /* 0x000fe20000410000 */
[----:B------:R-:W-:Y:S01]  /*1200*/  F2FP.PACK_AB R29, R34, R61 ;  /* 0x0000003d221d723e */ /* 0x000fe200000000ff */
[----:B------:R-:W-:Y:S01]  /*1210*/  FMUL.FTZ R34, R8, c[0x0][0x2e0] ;  /* 0x0000b80008227a20 */ /* 0x000fe20000410000 */
[----:B------:R-:W-:Y:S01]  /*1220*/  F2FP.PACK_AB R23, R23, R24 ;  /* 0x000000181717723e */ /* 0x000fe200000000ff */
[----:B------:R-:W-:Y:S01]  /*1230*/  FMUL.FTZ R21, R72, c[0x0][0x2e0] ;  /* 0x0000b80048157a20 */ /* 0x000fe20000410000 */
[----:B------:R-:W-:Y:S01]  /*1240*/  F2FP.PACK_AB R31, R58, R31 ;  /* 0x0000001f3a1f723e */ /* 0x000fe200000000ff */
[----:B------:R-:W-:Y:S01]  /*1250*/  FMUL.FTZ R69, R69, c[0x0][0x2e0] ;  /* 0x0000b80045457a20 */ /* 0x000fe20000410000 */
[----:B------:R-:W-:Y:S01]  /*1260*/  IADD3 R24, R17, 0x40, RZ ;  /* 0x0000004011187810 */ /* 0x000fe20007ffe0ff */
[----:B------:R-:W-:Y:S01]  /*1270*/  FMUL.FTZ R16, R16, c[0x0][0x2e0] ;  /* 0x0000b80010107a20 */ /* 0x000fe20000410000 */
[----:B------:R-:W-:Y:S01]  /*1280*/  F2FP.PACK_AB R9, R35, R70 ;  /* 0x000000462309723e */ /* 0x000fe200000000ff */
[----:B------:R-:W-:Y:S01]  /*1290*/  FMUL.FTZ R15, R15, c[0x0][0x2e0] ;  /* 0x0000b8000f0f7a20 */ /* 0x000fe20000410000 */
[----:B------:R-:W-:Y:S01]  /*12a0*/  @P0 IADD3 R24, R17, -0x40, RZ ;  /* 0xffffffc011180810 */ /* 0x000fe20007ffe0ff */
[----:B------:R-:W-:Y:S01]  /*12b0*/  STS [R17], R29 ;  /* 0x0000001d11007388 */ /* 0x000fe20000000800 */
[----:B------:R-:W-:Y:S01]  /*12c0*/  F2FP.PACK_AB R8, R27, R28 ;  /* 0x0000001c1b08723e */ /* 0x000fe200000000ff */
[----:B------:R-:W-:Y:S01]  /*12d0*/  IMAD.SHL.U32 R12, R30, 0x8, RZ ;  /* 0x000000081e0c7824 */ /* 0x000fe200078e00ff */
[----:B------:R-:W-:Y:S01]  /*12e0*/  F2FP.PACK_AB R27, R39, R34 ;  /* 0x00000022271b723e */ /* 0x000fe200000000ff */
[----:B------:R-:W-:Y:S01]  /*12f0*/  STS [R17+0x400], R31 ;  /* 0x0004001f11007388 */ /* 0x000fe20000000800 */
[----:B------:R-:W-:Y:S01]  /*1300*/  F2FP.PACK_AB R25, R25, R26 ;  /* 0x0000001a1919723e */ /* 0x000fe200000000ff */
[----:B------:R-:W-:Y:S01]  /*1310*/  BSSY B0, `(.L_x_338) ;  /* 0x0000039000007945 */ /* 0x000fe20003800000 */
[----:B------:R-:W-:Y:S01]  /*1320*/  F2FP.PACK_AB R18, R71, R18 ;  /* 0x000000124712723e */ /* 0x000fe200000000ff */
[----:B------:R-:W-:Y:S01]  /*1330*/  STS [R24], R9 ;  /* 0x0000000918007388 */ /* 0x000fe20000000800 */
[----:B------:R-:W-:-:S02]  /*1340*/  F2FP.PACK_AB R21, R21, R74 ;  /* 0x0000004a1515723e */ /* 0x000fc400000000ff */
[----:B------:R-:W-:Y:S01]  /*1350*/  F2FP.PACK_AB R69, R6, R69 ;  /* 0x000000450645723e */ /* 0x000fe200000000ff */
[----:B------:R-:W-:Y:S01]  /*1360*/  STS [R24+0x400], R11 ;  /* 0x0004000b18007388 */ /* 0x000fe20000000800 */
[----:B------:R-:W-:Y:S01]  /*1370*/  F2FP.PACK_AB R15, R15, R16 ;  /* 0x000000100f0f723e */ /* 0x000fe200000000ff */
[----:B------:R-:W-:Y:S01]  /*1380*/  IMAD R16, R7, c[0x0][0x398], RZ ;  /* 0x0000e60007107a24 */ /* 0x000fe200078e02ff */
[----:B------:R-:W-:Y:S01]  /*1390*/  SHF.R.U32.HI R10, RZ, 0x3, R19 ;  /* 0x00000003ff0a7819 */ /* 0x000fe20000011613 */
[----:B------:R-:W-:Y:S01]  /*13a0*/  STS [R17+0x1000], R32 ;  /* 0x0010002011007388 */ /* 0x000fe20000000800 */
[----:B------:R-:W-:-:S03]  /*13b0*/  LOP3.LUT R19, R19, 0x38, R12, 0xf8, !PT ;  /* 0x0000003813137812 */ /* 0x000fc600078ef80c */
[----:B------:R-:W-:Y:S01]  /*13c0*/  STS [R17+0x1400], R8 ;  /* 0x0014000811007388 */ /* 0x000fe20000000800 */
[----:B------:R-:W-:Y:S01]  /*13d0*/  LOP3.LUT R10, R19, R10, RZ, 0x3c, !PT ;  /* 0x0000000a130a7212 */ /* 0x000fe200078e3cff */
[----:B------:R-:W-:Y:S02]  /*13e0*/  IMAD R19, R3, c[0x0][0x39c], R16 ;  /* 0x0000e70003137a24 */ /* 0x000fe400078e0210 */
[----:B------:R0:W-:Y:S01]  /*13f0*/  STS [R24+0x1000], R13 ;  /* 0x0010000d18007388 */ /* 0x0001e20000000800 */
[----:B------:R-:W-:-:S03]  /*1400*/  LEA R10, R57, R10, 0x9 ;  /* 0x0000000a390a7211 */ /* 0x000fc600078e48ff */
[----:B------:R2:W-:Y:S02]  /*1410*/  STS [R24+0x1400], R27 ;  /* 0x0014001b18007388 */ /* 0x0005e40000000800 */
[----:B------:R-:W-:Y:S02]  /*1420*/  IMAD.SHL.U32 R26, R10, 0x2, RZ ;  /* 0x000000020a1a7824 */ /* 0x000fe400078e00ff */
[----:B------:R-:W-:Y:S01]  /*1430*/  STS [R17+0x2000], R25 ;  /* 0x0020001911007388 */ /* 0x000fe20000000800 */
[----:B0-----:R-:W-:-:S03]  /*1440*/  SHF.R.S32.HI R13, RZ, 0x1f, R12 ;  /* 0x0000001fff0d7819 */ /* 0x001fc6000001140c */
[----:B------:R-:W-:Y:S01]  /*1450*/  STS [R17+0x2400], R23 ;  /* 0x0024001711007388 */ /* 0x000fe20000000800 */
[----:B--2---:R-:W-:Y:S01]  /*1460*/  IADD3 R27, R12, 0x40, RZ ;  /* 0x000000400c1b7810 */ /* 0x004fe20007ffe0ff */
[C---:B------:R-:W-:Y:S02]  /*1470*/  IMAD.WIDE.U32 R6, R3.reuse, c[0x0][0x398], R12 ;  /* 0x0000e60003067a25 */ /* 0x040fe400078e000c */
[----:B------:R-:W-:Y:S01]  /*1480*/  STS [R24+0x2000], R18 ;  /* 0x0020001218007388 */ /* 0x000fe20000000800 */
[----:B------:R-:W-:Y:S02]  /*1490*/  IADD3 R3, -R3, R0, RZ ;  /* 0x0000000003037210 */ /* 0x000fe40007ffe1ff */
[----:B------:R-:W-:Y:S01]  /*14a0*/  IADD3 R0, R14, 0x20, RZ ;  /* 0x000000200e007810 */ /* 0x000fe20007ffe0ff */
[----:B------:R0:W-:Y:S01]  /*14b0*/  STS [R24+0x2400], R21 ;  /* 0x0024001518007388 */ /* 0x0001e20000000800 */
[----:B------:R-:W-:Y:S02]  /*14c0*/  IADD3 R6, P0, R4, R6, RZ ;  /* 0x0000000604067210 */ /* 0x000fe40007f1e0ff */
[----:B------:R-:W-:Y:S01]  /*14d0*/  ISETP.GE.AND P1, PT, R14, R3, PT ;  /* 0x000000030e00720c */ /* 0x000fe20003f26270 */
[----:B------:R2:W-:Y:S01]  /*14e0*/  STS [R17+0x3000], R22 ;  /* 0x0030001611007388 */ /* 0x0005e20000000800 */
[----:B-1----:R-:W-:-:S02]  /*14f0*/  SHF.R.S32.HI R4, RZ, 0x1f, R5 ;  /* 0x0000001fff047819 */ /* 0x002fc40000011405 */
[----:B------:R-:W-:Y:S01]  /*1500*/  IADD3.X R7, R2, R7, R19, P0, !PT ;  /* 0x0000000702077210 */ /* 0x000fe200007fe413 */
[----:B------:R1:W-:Y:S01]  /*1510*/  STS [R17+0x3400], R20 ;  /* 0x0034001411007388 */ /* 0x0003e20000000800 */
[----:B------:R-:W-:Y:S01]  /*1520*/  ISETP.GE.AND P0, PT, R0, R3, PT ;  /* 0x000000030000720c */ /* 0x000fe20003f06270 */
[----:B------:R-:W-:Y:S01]  /*1530*/  IMAD R4, R4, c[0x0][0x3b0], RZ ;  /* 0x0000ec0004047a24 */ /* 0x000fe200078e02ff */
[----:B------:R-:W-:Y:S01]  /*1540*/  SHF.R.S32.HI R0, RZ, 0x1f, R14 ;  /* 0x0000001fff007819 */ /* 0x000fe2000001140e */
[----:B------:R1:W-:Y:S02]  /*1550*/  STS [R24+0x3000], R69 ;  /* 0x0030004518007388 */ /* 0x0003e40000000800 */
[C---:B0-----:R-:W-:Y:S02]  /*1560*/  IMAD R21, R5.reuse, c[0x0][0x3b4], R4 ;  /* 0x0000ed0005157a24 */ /* 0x041fe400078e0204 */
[----:B------:R1:W-:Y:S01]  /*1570*/  STS [R24+0x3400], R15 ;  /* 0x0034000f18007388 */ /* 0x0003e20000000800 */
[----:B--2---:R-:W-:-:S03]  /*1580*/  IMAD.WIDE.U32 R22, R5, c[0x0][0x3b0], R6 ;  /* 0x0000ec0005167a25 */ /* 0x004fc600078e0006 */
[----:B------:R-:W-:Y:S02]  /*1590*/  BAR.SYNC.DEFER_BLOCKING 0x0 ;  /* 0x0000000000007b1d */ /* 0x000fe40000010000 */
[----:B------:R-:W-:-:S04]  /*15a0*/  IADD3 R21, R23, R21, RZ ;  /* 0x0000001517157210 */ /* 0x000fc80007ffe0ff */
[----:B------:R1:W0:Y:S01]  /*15b0*/  LDS.128 R8, [R26+0x1000] ;  /* 0x001000001a087984 */ /* 0x0002220000000c00 */
[----:B------:R-:W-:Y:S05]  /*15c0*/  @P1 BRA `(.L_x_339) ;  /* 0x000000d000001947 */ /* 0x000fea0003800000 */
[----:B------:R-:W-:Y:S01]  /*15d0*/  ISETP.GE.AND P1, PT, R12, c[0x0][0x220], PT ;  /* 0x000088000c007a0c */ /* 0x000fe20003f26270 */
[----:B------:R-:W2:Y:S01]  /*15e0*/  LDS.128 R4, [R26+0x2000] ;  /* 0x002000001a047984 */ /* 0x000ea20000000c00 */
[----:B-1----:R-:W-:Y:S01]  /*15f0*/  IMAD R15, R0, c[0x0][0x398], RZ ;  /* 0x0000e600000f7a24 */ /* 0x002fe200078e02ff */
[----:B------:R-:W-:Y:S01]  /*1600*/  ISETP.GE.AND P2, PT, R27, c[0x0][0x220], PT ;  /* 0x000088001b007a0c */ /* 0x000fe20003f46270 */
[----:B------:R-:W-:Y:S02]  /*1610*/  IMAD.MOV.U32 R20, RZ, RZ, R22 ;  /* 0x000000ffff147224 */ /* 0x000fe400078e0016 */
[C---:B------:R-:W-:Y:S02]  /*1620*/  IMAD R15, R14.reuse, c[0x0][0x39c], R15 ;  /* 0x0000e7000e0f7a24 */ /* 0x040fe400078e020f */
[----:B------:R-:W-:-:S05]  /*1630*/  IMAD.WIDE.U32 R2, R14, c[0x0][0x398], R20 ;  /* 0x0000e6000e027a25 */ /* 0x000fca00078e0014 */
[----:B------:R-:W1:Y:S01]  /*1640*/  @!P1 LDS.128 R16, [R26] ;  /* 0x000000001a109984 */ /* 0x000e620000000c00 */
[----:B------:R-:W-:Y:S02]  /*1650*/  IADD3 R3, R3, R15, RZ ;  /* 0x0000000f03037210 */ /* 0x000fe40007ffe0ff */
[----:B------:R-:W-:-:S04]  /*1660*/  LEA R24, P3, R2, c[0x0][0x338], 0x1 ;  /* 0x0000ce0002187a11 */ /* 0x000fc800078608ff */
[----:B------:R-:W-:-:S05]  /*1670*/  LEA.HI.X R25, R2, c[0x0][0x33c], R3, 0x1, P3 ;  /* 0x0000cf0002197a11 */ /* 0x000fca00018f0c03 */
[----:B--2---:R2:W-:Y:S04]  /*1680*/  @!P2 STG.E.128 [R24.64+0x80], R4 ;  /* 0x000080041800a986 */ /* 0x0045e8000c101d06 */
[----:B-1----:R2:W-:Y:S02]  /*1690*/  @!P1 STG.E.128 [R24.64], R16 ;  /* 0x0000001018009986 */ /* 0x0025e4000c101d06 */
.L_x_339:
[----:B------:R-:W-:Y:S05]  /*16a0*/  BSYNC B0 ;  /* 0x0000000000007941 */ /* 0x000fea0003800000 */
.L_x_338:
[----:B--2---:R2:W3:Y:S01]  /*16b0*/  LDS.128 R4, [R26+0x3000] ;  /* 0x003000001a047984 */ /* 0x0044e20000000c00 */
[----:B------:R-:W-:Y:S05]  /*16c0*/  @P0 EXIT ;  /* 0x000000000000094d */ /* 0x000fea0003800000 */
[----:B------:R-:W-:Y:S01]  /*16d0*/  IADD3 R13, P0, R14, 0x20, RZ ;  /* 0x000000200e0d7810 */ /* 0x000fe20007f1e0ff */
[----:B------:R-:W-:Y:S01]  /*16e0*/  IMAD.MOV.U32 R2, RZ, RZ, R22 ;  /* 0x000000ffff027224 */ /* 0x000fe200078e0016 */
[----:B------:R-:W-:Y:S02]  /*16f0*/  MOV R3, R21 ;  /* 0x0000001500037202 */ /* 0x000fe40000000f00 */
[----:B------:R-:W-:Y:S02]  /*1700*/  IADD3.X R0, RZ, R0, RZ, P0, !PT ;  /* 0x00000000ff007210 */ /* 0x000fe400007fe4ff */
[----:B------:R-:W-:Y:S01]  /*1710*/  ISETP.GE.AND P1, PT, R12, c[0x0][0x220], PT ;  /* 0x000088000c007a0c */ /* 0x000fe20003f26270 */
[----:B------:R-:W-:Y:S01]  /*1720*/  IMAD.WIDE.U32 R2, R13, c[0x0][0x398], R2 ;  /* 0x0000e6000d027a25 */ /* 0x000fe200078e0002 */
[----:B------:R-:W-:-:S03]  /*1730*/  ISETP.GE.AND P2, PT, R27, c[0x0][0x220], PT ;  /* 0x000088001b007a0c */ /* 0x000fc60003f46270 */
[----:B------:R-:W-:Y:S01]  /*1740*/  IMAD R0, R0, c[0x0][0x398], RZ ;  /* 0x0000e60000007a24 */ /* 0x000fe200078e02ff */
[----:B------:R-:W-:-:S03]  /*1750*/  LEA R12, P0, R2, c[0x0][0x338], 0x1 ;  /* 0x0000ce00020c7a11 */ /* 0x000fc600078008ff */
[----:B------:R-:W-:-:S05]  /*1760*/  IMAD R13, R13, c[0x0][0x39c], R0 ;  /* 0x0000e7000d0d7a24 */ /* 0x000fca00078e0200 */
[----:B------:R-:W-:-:S04]  /*1770*/  IADD3 R3, R3, R13, RZ ;  /* 0x0000000d03037210 */ /* 0x000fc80007ffe0ff */
[----:B------:R-:W-:-:S05]  /*1780*/  LEA.HI.X R13, R2, c[0x0][0x33c], R3, 0x1, P0 ;  /* 0x0000cf00020d7a11 */ /* 0x000fca00000f0c03 */
[----:B0-----:R0:W-:Y:S01]  /*1790*/  @!P1 STG.E.128 [R12.64], R8 ;  /* 0x000000080c009986 */ /* 0x0011e2000c101d06 */
[----:B------:R-:W-:Y:S05]  /*17a0*/  @P2 EXIT ;  /* 0x000000000000294d */ /* 0x000fea0003800000 */
[----:B---3--:R-:W-:Y:S01]  /*17b0*/  STG.E.128 [R12.64+0x80], R4 ;  /* 0x000080040c007986 */ /* 0x008fe2000c101d06 */
[----:B------:R-:W-:Y:S05]  /*17c0*/  EXIT ;  /* 0x000000000000794d */ /* 0x000fea0003800000 */
.L_x_340:
        /* <DEDUP_REMOVED lines=11> */
.L_x_1070:


//--------------------- .text._ZN5flash44flash_bwd_dq_dk_dv_loop_seqk_parallel_kernelI23Flash_bwd_kernel_traitsILi128ELi64ELi64ELi8ELi4ELi2ELi2ELb1ELb0EN7cutlass6half_tE19Flash_kernel_traitsILi128ELi64ELi64ELi8ES3_EELb1ELb1ELb0ELb0ELb0ELb0ELb0EEEvNS_16Flash_bwd_paramsE --------------------------
	.section	.text._ZN5flash44flash_bwd_dq_dk_dv_loop_seqk_parallel_kernelI23Flash_bwd_kernel_traitsILi128ELi64ELi64ELi8ELi4ELi2ELi2ELb1ELb0EN7cutlass6half_tE19Flash_kernel_traitsILi128ELi64ELi64ELi8ES3_EELb1ELb1ELb0ELb0ELb0ELb0ELb0EEEvNS_16Flash_bwd_paramsE,"ax",@progbits
	.sectioninfo	@"SHI_REGISTERS=255"
	.align	128
        .global         _ZN5flash44flash_bwd_dq_dk_dv_loop_seqk_parallel_kernelI23Flash_bwd_kernel_traitsILi128ELi64ELi64ELi8ELi4ELi2ELi2ELb1ELb0EN7cutlass6half_tE19Flash_kernel_traitsILi128ELi64ELi64ELi8ES3_EELb1ELb1ELb0ELb0ELb0ELb0ELb0EEEvNS_16Flash_bwd_paramsE
        .type           _ZN5flash44flash_bwd_dq_dk_dv_loop_seqk_parallel_kernelI23Flash_bwd_kernel_traitsILi128ELi64ELi64ELi8ELi4ELi2ELi2ELb1ELb0EN7cutlass6half_tE19Flash_kernel_traitsILi128ELi64ELi64ELi8ES3_EELb1ELb1ELb0ELb0ELb0ELb0ELb0EEEvNS_16Flash_bwd_paramsE,@function
        .size           _ZN5flash44flash_bwd_dq_dk_dv_loop_seqk_parallel_kernelI23Flash_bwd_kernel_traitsILi128ELi64ELi64ELi8ELi4ELi2ELi2ELb1ELb0EN7cutlass6half_tE19Flash_kernel_traitsILi128ELi64ELi64ELi8ES3_EELb1ELb1ELb0ELb0ELb0ELb0ELb0EEEvNS_16Flash_bwd_paramsE,(.L_x_1071 - _ZN5flash44flash_bwd_dq_dk_dv_loop_seqk_parallel_kernelI23Flash_bwd_kernel_traitsILi128ELi64ELi64ELi8ELi4ELi2ELi2ELb1ELb0EN7cutlass6half_tE19Flash_kernel_traitsILi128ELi64ELi64ELi8ES3_EELb1ELb1ELb0ELb0ELb0ELb0ELb0EEEvNS_16Flash_bwd_paramsE)
        .other          _ZN5flash44flash_bwd_dq_dk_dv_loop_seqk_parallel_kernelI23Flash_bwd_kernel_traitsILi128ELi64ELi64ELi8ELi4ELi2ELi2ELb1ELb0EN7cutlass6half_tE19Flash_kernel_traitsILi128ELi64ELi64ELi8ES3_EELb1ELb1ELb0ELb0ELb0ELb0ELb0EEEvNS_16Flash_bwd_paramsE,@"STO_CUDA_ENTRY STV_DEFAULT"
_ZN5flash44flash_bwd_dq_dk_dv_loop_seqk_parallel_kernelI23Flash_bwd_kernel_traitsILi128ELi64ELi64ELi8ELi4ELi2ELi2ELb1ELb0EN7cutlass6half_tE19Flash_kernel_traitsILi128ELi64ELi64ELi8ES3_EELb1ELb1ELb0ELb0ELb0ELb0ELb0EEEvNS_16Flash_bwd_paramsE:
.text._ZN5flash44flash_bwd_dq_dk_dv_loop_seqk_parallel_kernelI23Flash_bwd_kernel_traitsILi128ELi64ELi64ELi8ELi4ELi2ELi2ELb1ELb0EN7cutlass6half_tE19Flash_kernel_traitsILi128ELi64ELi64ELi8ES3_EELb1ELb1ELb0ELb0ELb0ELb0ELb0EEEvNS_16Flash_bwd_paramsE:
        /* <DEDUP_REMOVED lines=14> */
[----:B------:R-:W-:Y:S01]  /*00e0*/  ULDC.U8 UR6, c[0x0][0x2d8] ;  /* 0x0000b60000067ab9 */ /* 0x000fe20000000000 */
[----:B-1----:R-:W-:-:S04]  /*00f0*/  SHF.R.S32.HI R2, RZ, 0x1f, R8 ;  /* 0x0000001fff027819 */ /* 0x002fc80000011408 */
[CC--:B------:R-:W-:Y:S02]  /*0100*/  LEA.HI R0, R2.reuse, R8.reuse, RZ, 0x5 ;  /* 0x0000000802007211 */ /* 0x0c0fe400078f28ff */
[CC--:B------:R-:W-:Y:S02]  /*0110*/  LEA.HI R11, R2.reuse, R8.reuse, RZ, 0x3 ;  /* 0x00000008020b7211 */ /* 0x0c0fe400078f18ff */
[CC--:B------:R-:W-:Y:S02]  /*0120*/  LEA.HI R4, R2.reuse, R8.reuse, RZ, 0x4 ;  /* 0x0000000802047211 */ /* 0x0c0fe400078f20ff */
[CC--:B------:R-:W-:Y:S02]  /*0130*/  LEA.HI R13, R2.reuse, R8.reuse, RZ, 0x7 ;  /* 0x00000008020d7211 */ /* 0x0c0fe400078f38ff */
[CC--:B------:R-:W-:Y:S02]  /*0140*/  LEA.HI R14, R2.reuse, R8.reuse, RZ, 0x6 ;  /* 0x00000008020e7211 */ /* 0x0c0fe400078f30ff */
[----:B------:R-:W-:-:S02]  /*0150*/  LEA.HI R2, R2, R8, RZ, 0x2 ;  /* 0x0000000802027211 */ /* 0x000fc400078f10ff */
[----:B------:R-:W-:Y:S02]  /*0160*/  LOP3.LUT R3, R0, 0xffffffe0, RZ, 0xc0, !PT ;  /* 0xffffffe000037812 */ /* 0x000fe400078ec0ff */
[----:B------:R-:W-:Y:S02]  /*0170*/  LOP3.LUT R5, R11, 0xfffffff8, RZ, 0xc0, !PT ;  /* 0xfffffff80b057812 */ /* 0x000fe400078ec0ff */
[----:B------:R-:W-:Y:S01]  /*0180*/  LOP3.LUT R6, R4, 0xfffffff0, RZ, 0xc0, !PT ;  /* 0xfffffff004067812 */ /* 0x000fe200078ec0ff */
[----:B------:R-:W-:Y:S01]  /*0190*/  IMAD.IADD R10, R8, 0x1, -R3 ;  /* 0x00000001080a7824 */ /* 0x000fe200078e0a03 */
[----:B------:R-:W-:Y:S01]  /*01a0*/  LOP3.LUT R7, R2, 0x7ffffffc, RZ, 0xc0, !PT ;  /* 0x7ffffffc02077812 */ /* 0x000fe200078ec0ff */
[C---:B------:R-:W-:Y:S01]  /*01b0*/  IMAD.IADD R5, R8.reuse, 0x1, -R5 ;  /* 0x0000000108057824 */ /* 0x040fe200078e0a05 */
[----:B------:R-:W-:Y:S01]  /*01c0*/  SHF.R.S32.HI R3, RZ, 0x5, R0 ;  /* 0x00000005ff037819 */ /* 0x000fe20000011400 */
[C---:B------:R-:W-:Y:S01]  /*01d0*/  IMAD.IADD R9, R8.reuse, 0x1, -R6 ;  /* 0x0000000108097824 */ /* 0x040fe200078e0a06 */
[----:B------:R-:W-:Y:S01]  /*01e0*/  SHF.R.S32.HI R6, RZ, 0x4, R4 ;  /* 0x00000004ff067819 */ /* 0x000fe20000011404 */
[----:B------:R-:W-:Y:S01]  /*01f0*/  IMAD.IADD R15, R8, 0x1, -R7 ;  /* 0x00000001080f7824 */ /* 0x000fe200078e0a07 */
[----:B------:R-:W-:Y:S01]  /*0200*/  SHF.R.S32.HI R8, RZ, 0x1f, R0 ;  /* 0x0000001fff087819 */ /* 0x000fe20000011400 */
[----:B------:R-:W-:Y:S01]  /*0210*/  IMAD.SHL.U32 R218, R5, 0x8, RZ ;  /* 0x0000000805da7824 */ /* 0x000fe200078e00ff */
[----:B------:R-:W-:-:S02]  /*0220*/  LEA.HI R0, R0, R3, RZ, 0x1 ;  /* 0x0000000300007211 */ /* 0x000fc400078f08ff */
[--C-:B------:R-:W-:Y:S02]  /*0230*/  SHF.R.S32.HI R7, RZ, 0x2, R2.reuse ;  /* 0x00000002ff077819 */ /* 0x100fe40000011402 */
[----:B------:R-:W-:Y:S02]  /*0240*/  LOP3.LUT R0, R0, 0xfffffffe, RZ, 0xc0, !PT ;  /* 0xfffffffe00007812 */ /* 0x000fe400078ec0ff */
[----:B------:R-:W-:Y:S02]  /*0250*/  SHF.R.S32.HI R2, RZ, 0x1f, R2 ;  /* 0x0000001fff027819 */ /* 0x000fe40000011402 */
[----:B------:R-:W-:Y:S01]  /*0260*/  SHF.R.S32.HI R243, RZ, 0x3, R11 ;  /* 0x00000003fff37819 */ /* 0x000fe2000001140b */
[----:B------:R-:W-:Y:S01]  /*0270*/  IMAD.IADD R194, R3, 0x1, -R0 ;  /* 0x0000000103c27824 */ /* 0x000fe200078e0a00 */
[----:B------:R-:W-:Y:S02]  /*0280*/  LEA.HI R8, R8, R3, RZ, 0x2 ;  /* 0x0000000308087211 */ /* 0x000fe400078f10ff */
[----:B------:R-:W-:Y:S01]  /*0290*/  LEA.HI R4, R4, R6, RZ, 0x1 ;  /* 0x0000000604047211 */ /* 0x000fe200078f08ff */
[----:B------:R-:W-:Y:S01]  /*02a0*/  IMAD.SHL.U32 R0, R243, 0x40, RZ ;  /* 0x00000040f3007824 */ /* 0x000fe200078e00ff */
[----:B------:R-:W-:-:S02]  /*02b0*/  LEA.HI R2, R2, R7, RZ, 0x3 ;  /* 0x0000000702027211 */ /* 0x000fc400078f18ff */
[----:B------:R-:W-:Y:S02]  /*02c0*/  LOP3.LUT R8, R8, 0xfffffffc, RZ, 0xc0, !PT ;  /* 0xfffffffc08087812 */ /* 0x000fe400078ec0ff */
[----:B------:R-:W-:Y:S02]  /*02d0*/  LOP3.LUT R4, R4, 0xfffffffe, RZ, 0xc0, !PT ;  /* 0xfffffffe04047812 */ /* 0x000fe400078ec0ff */
[----:B------:R-:W-:Y:S01]  /*02e0*/  LOP3.LUT R2, R2, 0xfffffff8, RZ, 0xc0, !PT ;  /* 0xfffffff802027812 */ /* 0x000fe200078ec0ff */
[----:B------:R-:W-:Y:S01]  /*02f0*/  IMAD.IADD R17, R3, 0x1, -R8 ;  /* 0x0000000103117824 */ /* 0x000fe200078e0a08 */
[----:B------:R-:W-:Y:S01]  /*0300*/  LOP3.LUT R0, R0, 0x1c0, RZ, 0xc0, !PT ;  /* 0x000001c000007812 */ /* 0x000fe200078ec0ff */
[----:B------:R-:W-:Y:S01]  /*0310*/  IMAD.IADD R12, R6, 0x1, -R4 ;  /* 0x00000001060c7824 */ /* 0x000fe200078e0a04 */
[----:B------:R-:W-:Y:S01]  /*0320*/  SHF.R.S32.HI R6, RZ, 0x1f, R10 ;  /* 0x0000001fff067819 */ /* 0x000fe2000001140a */
[----:B------:R-:W-:Y:S01]  /*0330*/  IMAD.IADD R3, R7, 0x1, -R2 ;  /* 0x0000000107037824 */ /* 0x000fe200078e0a02 */
[----:B------:R-:W-:Y:S01]  /*0340*/  SHF.R.U32.HI R4, RZ, 0x3, R0 ;  /* 0x00000003ff047819 */ /* 0x000fe20000011600 */
[----:B------:R-:W-:Y:S01]  /*0350*/  IMAD.SHL.U32 R186, R12, 0x200, RZ ;  /* 0x000002000cba7824 */ /* 0x000fe200078e00ff */
[----:B------:R-:W-:Y:S01]  /*0360*/  LOP3.LUT R2, R0, 0x38, R218, 0xf8, !PT ;  /* 0x0000003800027812 */ /* 0x000fe200078ef8da */
[----:B------:R-:W-:Y:S01]  /*0370*/  IMAD.SHL.U32 R0, R5, 0x40, RZ ;  /* 0x0000004005007824 */ /* 0x000fe200078e00ff */
[----:B------:R-:W-:Y:S01]  /*0380*/  LEA.HI R223, R6, R10, RZ, 0x2 ;  /* 0x0000000a06df7211 */ /* 0x000fe200078f10ff */
[----:B------:R-:W-:Y:S01]  /*0390*/  IMAD.SHL.U32 R7, R15, 0x2, RZ ;  /* 0x000000020f077824 */ /* 0x000fe200078e00ff */
[C---:B------:R-:W-:Y:S01]  /*03a0*/  LOP3.LUT P4, RZ, R5.reuse, 0x2, RZ, 0xc0, !PT ;  /* 0x0000000205ff7812 */ /* 0x040fe2000788c0ff */
[----:B------:R1:W-:Y:S01]  /*03b0*/  STL [R1+0x8], R17 ;  /* 0x0000081101007387 */ /* 0x0003e20000100800 */
[----:B------:R-:W-:-:S02]  /*03c0*/  LOP3.LUT P3, RZ, R5, 0x4, RZ, 0xc0, !PT ;  /* 0x0000000405ff7812 */ /* 0x000fc4000786c0ff */
[----:B------:R-:W-:Y:S01]  /*03d0*/  LOP3.LUT R6, R2, R4, RZ, 0x3c, !PT ;  /* 0x0000000402067212 */ /* 0x000fe200078e3cff */
[----:B------:R-:W-:Y:S01]  /*03e0*/  IMAD.SHL.U32 R2, R194, 0x10, RZ ;  /* 0x00000010c2027824 */ /* 0x000fe200078e00ff */
[----:B------:R-:W-:Y:S02]  /*03f0*/  SHF.R.S32.HI R5, RZ, 0x1f, R9 ;  /* 0x0000001fff057819 */ /* 0x000fe40000011409 */
[----:B------:R-:W-:Y:S02]  /*0400*/  LOP3.LUT R0, R0, 0x1c0, RZ, 0xc0, !PT ;  /* 0x000001c000007812 */ /* 0x000fe400078ec0ff */
[----:B------:R-:W-:Y:S02]  /*0410*/  LEA.HI R10, R5, R9, RZ, 0x3 ;  /* 0x00000009050a7211 */ /* 0x000fe400078f18ff */
[----:B------:R-:W-:Y:S02]  /*0420*/  LOP3.LUT R5, R0, 0x10, R2, 0xf8, !PT ;  /* 0x0000001000057812 */ /* 0x000fe400078ef802 */
[----:B------:R-:W-:-:S02]  /*0430*/  LOP3.LUT R2, R3, 0x1, RZ, 0xc0, !PT ;  /* 0x0000000103027812 */ /* 0x000fc400078ec0ff */
[----:B------:R-:W-:Y:S02]  /*0440*/  LOP3.LUT R188, R0, 0x8, R11, 0xf8, !PT ;  /* 0x0000000800bc7812 */ /* 0x000fe400078ef80b */
[----:B------:R-:W-:Y:S02]  /*0450*/  ISETP.NE.U32.AND P0, PT, R2, 0x1, PT ;  /* 0x000000010200780c */ /* 0x000fe40003f05070 */
[----:B------:R-:W-:Y:S02]  /*0460*/  LOP3.LUT R4, R10, 0xfffffff8, RZ, 0xc0, !PT ;  /* 0xfffffff80a047812 */ /* 0x000fe400078ec0ff */
[----:B------:R-:W-:Y:S02]  /*0470*/  SHF.R.S32.HI R18, RZ, 0x7, R13 ;  /* 0x00000007ff127819 */ /* 0x000fe4000001140d */
[----:B------:R-:W-:Y:S01]  /*0480*/  SHF.R.U32.HI R0, RZ, 0x3, R0 ;  /* 0x00000003ff007819 */ /* 0x000fe20000011600 */
[----:B------:R-:W-:Y:S01]  /*0490*/  IMAD.IADD R9, R9, 0x1, -R4 ;  /* 0x0000000109097824 */ /* 0x000fe200078e0a04 */
[----:B------:R-:W-:Y:S01]  /*04a0*/  SHF.R.S32.HI R2, RZ, 0x6, R14 ;  /* 0x00000006ff027819 */ /* 0x000fe2000001140e */
[----:B------:R-:W-:Y:S01]  /*04b0*/  IMAD R4, R18, 0x800, R186 ;  /* 0x0000080012047824 */ /* 0x000fe200078e02ba */
[C---:B------:R-:W-:Y:S01]  /*04c0*/  R2P PR, R3.reuse, 0x6 ;  /* 0x0000000603007804 */ /* 0x040fe20000000000 */
[----:B------:R-:W-:Y:S01]  /*04d0*/  IMAD.SHL.U32 R3, R3, 0x40, RZ ;  /* 0x0000004003037824 */ /* 0x000fe200078e00ff */
[----:B------:R-:W-:Y:S01]  /*04e0*/  LOP3.LUT R5, R5, 0x8, R11, 0xf8, !PT ;  /* 0x0000000805057812 */ /* 0x000fe200078ef80b */
[----:B------:R-:W-:Y:S01]  /*04f0*/  IMAD R16, R2, 0x200, R6 ;  /* 0x0000020002107824 */ /* 0x000fe200078e0206 */
[----:B------:R-:W-:Y:S01]  /*0500*/  LOP3.LUT R188, R188, R0, RZ, 0x3c, !PT ;  /* 0x00000000bcbc7212 */ /* 0x000fe200078e3cff */
[----:B------:R-:W-:Y:S01]  /*0510*/  IMAD.SHL.U32 R2, R2, 0x8, RZ ;  /* 0x0000000802027824 */ /* 0x000fe200078e00ff */
[----:B------:R-:W-:Y:S01]  /*0520*/  LOP3.LUT R186, R186, R5, R0, 0xf6, !PT ;  /* 0x00000005baba7212 */ /* 0x000fe200078ef600 */
[----:B------:R-:W-:Y:S01]  /*0530*/  IMAD.SHL.U32 R5, R18, 0x20, RZ ;  /* 0x0000002012057824 */ /* 0x000fe200078e00ff */
[----:B------:R-:W-:Y:S01]  /*0540*/  LOP3.LUT R0, R3, 0x1c0, RZ, 0xc0, !PT ;  /* 0x000001c003007812 */ /* 0x000fe200078ec0ff */
[----:B------:R-:W-:Y:S01]  /*0550*/  IMAD.IADD R188, R4, 0x1, R188 ;  /* 0x0000000104bc7824 */ /* 0x000fe200078e02bc */
[----:B------:R-:W-:Y:S01]  /*0560*/  LOP3.LUT R2, R2, 0x18, RZ, 0xc0, !PT ;  /* 0x0000001802027812 */ /* 0x000fe200078ec0ff */
[----:B------:R-:W-:Y:S01]  /*0570*/  IMAD.SHL.U32 R4, R12, 0x20, RZ ;  /* 0x000000200c047824 */ /* 0x000fe200078e00ff */
[----:B------:R-:W-:Y:S01]  /*0580*/  SHF.R.U32.HI R3, RZ, 0x3, R0 ;  /* 0x00000003ff037819 */ /* 0x000fe20000011600 */
[----:B------:R-:W-:Y:S01]  /*0590*/  IMAD.SHL.U32 R6, R9, 0x40, RZ ;  /* 0x0000004009067824 */ /* 0x000fe200078e00ff */
[----:B------:R-:W-:Y:S01]  /*05a0*/  LOP3.LUT R5, R0, 0x20, R5, 0xf8, !PT ;  /* 0x0000002000057812 */ /* 0x000fe200078ef805 */
[----:B------:R1:W-:Y:S01]  /*05b0*/  STL [R1+0x14], R16 ;  /* 0x0000141001007387 */ /* 0x0003e20000100800 */
[----:B------:R-:W-:Y:S01]  /*05c0*/  LOP3.LUT R8, R2, 0x20, R4, 0xf8, !PT ;  /* 0x0000002002087812 */ /* 0x000fe200078ef804 */
[--C-:B------:R-:W-:Y:S01]  /*05d0*/  IMAD R4, R17, 0x400, R7.reuse ;  /* 0x0000040011047824 */ /* 0x100fe200078e0207 */
[----:B------:R-:W-:Y:S01]  /*05e0*/  LOP3.LUT R9, R3, R0, R2, 0x1e, !PT ;  /* 0x0000000003097212 */ /* 0x000fe200078e1e02 */
[----:B------:R-:W-:Y:S01]  /*05f0*/  IMAD.SHL.U32 R190, R188, 0x2, RZ ;  /* 0x00000002bcbe7824 */ /* 0x000fe200078e00ff */
[----:B------:R-:W-:Y:S01]  /*0600*/  LOP3.LUT R2, R6, 0x1c0, RZ, 0xc0, !PT ;  /* 0x000001c006027812 */ /* 0x000fe200078ec0ff */
[----:B------:R-:W-:Y:S01]  /*0610*/  IMAD.SHL.U32 R6, R12, 0x8, RZ ;  /* 0x000000080c067824 */ /* 0x000fe200078e00ff */
[----:B------:R-:W-:Y:S01]  /*0620*/  LOP3.LUT R0, R5, R3, RZ, 0x3c, !PT ;  /* 0x0000000305007212 */ /* 0x000fe200078e3cff */
[----:B------:R-:W-:Y:S01]  /*0630*/  IMAD.SHL.U32 R5, R10, 0x40, RZ ;  /* 0x000000400a057824 */ /* 0x000fe200078e00ff */
[----:B------:R-:W-:Y:S01]  /*0640*/  SHF.R.U32.HI R3, RZ, 0x3, R2 ;  /* 0x00000003ff037819 */ /* 0x000fe20000011602 */
[----:B------:R-:W-:Y:S01]  /*0650*/  IMAD.SHL.U32 R207, R16, 0x2, RZ ;  /* 0x0000000210cf7824 */ /* 0x000fe200078e00ff */
        /* <DEDUP_REMOVED lines=10> */
[----:B------:R-:W-:Y:S01]  /*0700*/  SEL R185, R185, 0xffffffc0, !P3 ;  /* 0xffffffc0b9b97807 */ /* 0x000fe20005800000 */
[----:B------:R-:W-:Y:S01]  /*0710*/  IMAD.MOV.U32 R0, RZ, RZ, 0x20 ;  /* 0x00000020ff007424 */ /* 0x000fe200078e00ff */
[----:B------:R-:W-:Y:S01]  /*0720*/  SEL R226, R226, 0x10, !P0 ;  /* 0x00000010e2e27807 */ /* 0x000fe20004000000 */
[----:B------:R-:W-:Y:S01]  /*0730*/  IMAD.IADD R4, R4, 0x1, R9 ;  /* 0x0000000104047824 */ /* 0x000fe200078e0209 */
[----:B------:R-:W-:Y:S01]  /*0740*/  IADD3 R225, R224, 0x20, RZ ;  /* 0x00000020e0e17810 */ /* 0x000fe20007ffe0ff */
[----:B------:R-:W-:Y:S01]  /*0750*/  IMAD.IADD R194, R3, 0x1, R194 ;  /* 0x0000000103c27824 */ /* 0x000fe200078e02c2 */
[----:B------:R-:W-:Y:S01]  /*0760*/  SEL R0, R0, 0xffffffe0, !P4 ;  /* 0xffffffe000007807 */ /* 0x000fe20006000000 */
[----:B------:R-:W-:Y:S01]  /*0770*/  IMAD.IADD R227, R224, 0x1, R226 ;  /* 0x00000001e0e37824 */ /* 0x000fe200078e02e2 */
[----:B------:R-:W-:Y:S01]  /*0780*/  LEA R2, R4, 0xc000, 0x1 ;  /* 0x0000c00004027811 */ /* 0x000fe200078e08ff */
[----:B------:R-:W-:Y:S01]  /*0790*/  IMAD.IADD R203, R203, 0x1, R3 ;  /* 0x00000001cbcb7824 */ /* 0x000fe200078e0203 */
[----:B------:R-:W-:Y:S01]  /*07a0*/  SHF.R.S32.HI R223, RZ, 0x2, R223 ;  /* 0x00000002ffdf7819 */ /* 0x000fe200000114df */
[----:B------:R-:W-:Y:S01]  /*07b0*/  IMAD R189, R188, 0x2, R0 ;  /* 0x00000002bcbd7824 */ /* 0x000fe200078e0200 */
[C---:B------:R-:W-:Y:S01]  /*07c0*/  IADD3 R0, R2.reuse, 0x40, RZ ;  /* 0x0000004002007810 */ /* 0x040fe20007ffe0ff */
[----:B------:R1:W-:Y:S01]  /*07d0*/  STL [R1], R2 ;  /* 0x0000000201007387 */ /* 0x0003e20000100800 */
[----:B------:R-:W-:Y:S01]  /*07e0*/  @P2 IADD3 R0, R2, -0x40, RZ ;  /* 0xffffffc002002810 */ /* 0x000fe20007ffe0ff */
[----:B------:R-:W-:Y:S01]  /*07f0*/  IMAD R188, R188, 0x2, R185 ;  /* 0x00000002bcbc7824 */ /* 0x000fe200078e02b9 */
[----:B------:R-:W-:Y:S01]  /*0800*/  @P1 IADD3 R225, R224, -0x20, RZ ;  /* 0xffffffe0e0e11810 */ /* 0x000fe20007ffe0ff */
[----:B------:R-:W-:Y:S01]  /*0810*/  IMAD.IADD R191, R185, 0x1, R189 ;  /* 0x00000001b9bf7824 */ /* 0x000fe200078e02bd */
[----:B------:R-:W-:Y:S01]  /*0820*/  LEA R194, R194, 0x10000, 0x1 ;  /* 0x00010000c2c27811 */ /* 0x000fe200078e08ff */
[----:B------:R1:W-:Y:S01]  /*0830*/  STL [R1+0x4], R0 ;  /* 0x0000040001007387 */ /* 0x0003e20000100800 */
[----:B------:R-:W-:-:S02]  /*0840*/  IMAD R185, R186, 0x2, R185 ;  /* 0x00000002bab97824 */ /* 0x000fc400078e02b9 */
[----:B------:R-:W-:Y:S02]  /*0850*/  IMAD R223, R17, 0x10, R223 ;  /* 0x0000001011df7824 */ /* 0x000fe400078e02df */
[----:B------:R-:W-:Y:S02]  /*0860*/  IMAD.SHL.U32 R186, R186, 0x2, RZ ;  /* 0x00000002baba7824 */ /* 0x000fe400078e00ff */
[----:B------:R-:W-:Y:S02]  /*0870*/  IMAD.IADD R226, R226, 0x1, R225 ;  /* 0x00000001e2e27824 */ /* 0x000fe400078e02e1 */
.L_x_387:
[----:B-12---:R-:W2:Y:S01]  /*0880*/  S2R R35, SR_CTAID.Y ;  /* 0x0000000000237919 */ /* 0x006ea20000002600 */
[----:B-1----:R-:W1:Y:S01]  /*0890*/  LDC.U8 R0, c[0x0][0x312] ;  /* 0x0000c480ff007b82 */ /* 0x002e620000000000 */
[----:B------:R-:W-:Y:S02]  /*08a0*/  ISETP.NE.U32.AND P2, PT, RZ, c[0x0][0x240], PT ;  /* 0x00009000ff007a0c */ /* 0x000fe40003f45070 */
[----:B------:R-:W-:Y:S02]  /*08b0*/  ISETP.EQ.U32.AND P5, PT, RZ, c[0x0][0x248], PT ;  /* 0x00009200ff007a0c */ /* 0x000fe40003fa2070 */
[----:B------:R-:W-:-:S02]  /*08c0*/  ISETP.NE.AND.EX P2, PT, RZ, c[0x0][0x244], PT, P2 ;  /* 0x00009100ff007a0c */ /* 0x000fc40003f45320 */
[----:B------:R-:W-:Y:S01]  /*08d0*/  ISETP.NE.U32.AND P3, PT, RZ, c[0x0][0x250], PT ;  /* 0x00009400ff007a0c */ /* 0x000fe20003f65070 */
[----:B------:R-:W-:-:S03]  /*08e0*/  IMAD.MOV.U32 R37, RZ, RZ, -0x1 ;  /* 0xffffffffff257424 */ /* 0x000fc600078e00ff */
[----:B------:R-:W-:Y:S01]  /*08f0*/  ISETP.NE.AND.EX P3, PT, RZ, c[0x0][0x254], PT, P3 ;  /* 0x00009500ff007a0c */ /* 0x000fe20003f65330 */
[C---:B--2---:R-:W-:Y:S01]  /*0900*/  IMAD.SHL.U32 R8, R35.reuse, 0x4, RZ ;  /* 0x0000000423087824 */ /* 0x044fe200078e00ff */
        /* <DEDUP_REMOVED lines=26> */
.L_x_341:
        /* <DEDUP_REMOVED lines=45> */
.L_x_343:
        /* <DEDUP_REMOVED lines=15> */
.L_x_344:
[----:B------:R-:W-:Y:S01]  /*0e70*/  IABS R11, c[0x0][0x1c8] ;  /* 0x00007200000b7a13 */ /* 0x000fe20000000000 */
[----:B------:R-:W2:Y:S01]  /*0e80*/  S2R R36, SR_CTAID.Z ;  /* 0x0000000000247919 */ /* 0x000ea20000002700 */
[----:B------:R-:W3:Y:S01]  /*0e90*/  LDC.U8 R18, c[0x0][0x328] ;  /* 0x0000ca00ff127b82 */ /* 0x000ee20000000000 */
[----:B------:R-:W-:Y:S01]  /*0ea0*/  IMAD.MOV.U32 R14, RZ, RZ, c[0x0][0x224] ;  /* 0x00008900ff0e7624 */ /* 0x000fe200078e00ff */
[----:B------:R-:W4:Y:S01]  /*0eb0*/  I2F.RP R2, R11 ;  /* 0x0000000b00027306 */ /* 0x000f220000209400 */
[C---:B------:R-:W-:Y:S01]  /*0ec0*/  @P1 IMAD.WIDE.U32 R4, R0.reuse, c[0x0][0x370], RZ ;  /* 0x0000dc0000041a25 */ /* 0x040fe200078e00ff */
[----:B------:R-:W5:Y:S02]  /*0ed0*/  S2R R17, SR_CTAID.X ;  /* 0x0000000000117919 */ /* 0x000f640000002500 */
[----:B------:R-:W-:Y:S01]  /*0ee0*/  SHF.R.S32.HI R14, RZ, 0x1f, R14 ;  /* 0x0000001fff0e7819 */ /* 0x000fe2000001140e */
        /* <DEDUP_REMOVED lines=26> */
[----:B------:R-:W-:Y:S02]  /*1090*/  IMAD R3, R11, R3, R7 ;  /* 0x000000030b037224 */ /* 0x000fe400078e0207 */
[----:B------:R-:W-:Y:S02]  /*10a0*/  IMAD R7, R14, R35, RZ ;  /* 0x000000230e077224 */ /* 0x000fe400078e02ff */
[----:B------:R-:W-:Y:S01]  /*10b0*/  IMAD.WIDE.U32 R14, R35, c[0x0][0x224], RZ ;  /* 0x00008900230e7a25 */ /* 0x000fe200078e00ff */
[----:B------:R-:W-:-:S03]  /*10c0*/  ISETP.GT.U32.AND P5, PT, R11, R3, PT ;  /* 0x000000030b00720c */ /* 0x000fc60003fa4070 */
[----:B------:R-:W-:Y:S02]  /*10d0*/  IMAD R5, R30, c[0x0][0x224], R7 ;  /* 0x000089001e057a24 */ /* 0x000fe400078e0207 */
[----:B------:R-:W-:Y:S02]  /*10e0*/  IMAD.SHL.U32 R6, R35, 0x80, RZ ;  /* 0x0000008023067824 */ /* 0x000fe400078e00ff */
[-C--:B------:R-:W-:Y:S01]  /*10f0*/  IMAD R7, R21, R14.reuse, RZ ;  /* 0x0000000e15077224 */ /* 0x080fe200078e02ff */
[----:B------:R-:W-:Y:S01]  /*1100*/  IADD3 R4, R15, R5, RZ ;  /* 0x000000050f047210 */ /* 0x000fe20007ffe0ff */
[----:B------:R-:W-:Y:S01]  /*1110*/  IMAD.WIDE.U32 R14, R20, R14, RZ ;  /* 0x0000000e140e7225 */ /* 0x000fe200078e00ff */
[----:B------:R-:W-:-:S03]  /*1120*/  SEL R6, R6, RZ, P2 ;  /* 0x000000ff06067207 */ /* 0x000fc60001000000 */
[-C--:B------:R-:W-:Y:S01]  /*1130*/  @!P5 IADD3 R3, R3, -R11.reuse, RZ ;  /* 0x8000000b0303d210 */ /* 0x080fe20007ffe0ff */
[C---:B------:R-:W-:Y:S01]  /*1140*/  IMAD R7, R20.reuse, R4, R7 ;  /* 0x0000000414077224 */ /* 0x040fe200078e0207 */
[----:B------:R-:W-:Y:S01]  /*1150*/  IADD3 R6, P2, R9, R6, RZ ;  /* 0x0000000609067210 */ /* 0x000fe20007f5e0ff */
[----:B------:R-:W-:Y:S01]  /*1160*/  IMAD.WIDE.U32 R4, R20, R0, RZ ;  /* 0x0000000014047225 */ /* 0x000fe200078e00ff */
[----:B------:R-:W-:Y:S02]  /*1170*/  ISETP.GE.U32.AND P6, PT, R3, R11, PT ;  /* 0x0000000b0300720c */ /* 0x000fe40003fc6070 */
[----:B------:R-:W-:Y:S01]  /*1180*/  @!P5 IADD3 R2, R2, 0x1, RZ ;  /* 0x000000010202d810 */ /* 0x000fe20007ffe0ff */
[----:B------:R-:W-:Y:S01]  /*1190*/  IMAD.X R8, R13, 0x1, R8, P2 ;  /* 0x000000010d087824 */ /* 0x000fe200010e0608 */
[----:B------:R-:W-:Y:S01]  /*11a0*/  ISETP.NE.AND P5, PT, RZ, c[0x0][0x1c8], PT ;  /* 0x00007200ff007a0c */ /* 0x000fe20003fa5270 */
[C---:B------:R-:W-:Y:S01]  /*11b0*/  IMAD R11, R21.reuse, R6, RZ ;  /* 0x00000006150b7224 */ /* 0x040fe200078e02ff */
[----:B------:R-:W-:Y:S01]  /*11c0*/  SEL R18, R14, R4, !P1 ;  /* 0x000000040e127207 */ /* 0x000fe20004800000 */
[----:B------:R-:W-:Y:S01]  /*11d0*/  IMAD R3, R21, R0, RZ ;  /* 0x0000000015037224 */ /* 0x000fe200078e02ff */
[----:B------:R-:W-:Y:S01]  /*11e0*/  IADD3 R15, R15, R7, RZ ;  /* 0x000000070f0f7210 */ /* 0x000fe20007ffe0ff */
[----:B------:R-:W-:Y:S01]  /*11f0*/  @P3 IMAD R4, R35, c[0x0][0x214], RZ ;  /* 0x0000850023043a24 */ /* 0x000fe200078e02ff */
[----:B-1----:R-:W-:Y:S01]  /*1200*/  ISETP.NE.AND P2, PT, R19, RZ, PT ;  /* 0x000000ff1300720c */ /* 0x002fe20003f45270 */
[----:B------:R-:W-:Y:S01]  /*1210*/  IMAD.WIDE.U32 R6, R20, R6, RZ ;  /* 0x0000000614067225 */ /* 0x000fe200078e00ff */
[----:B------:R-:W-:-:S02]  /*1220*/  @P1 IADD3 R15, R5, R3, RZ ;  /* 0x00000003050f1210 */ /* 0x000fc40007ffe0ff */
[----:B------:R-:W-:Y:S01]  /*1230*/  @P6 IADD3 R2, R2, 0x1, RZ ;  /* 0x0000000102026810 */ /* 0x000fe20007ffe0ff */
[----:B------:R-:W-:Y:S01]  /*1240*/  IMAD R8, R20, R8, R11 ;  /* 0x0000000814087224 */ /* 0x000fe200078e020b */
[----:B------:R-:W-:Y:S01]  /*1250*/  @P3 SEL R5, R4, R0, !P1 ;  /* 0x0000000004053207 */ /* 0x000fe20004800000 */
[----:B-----5:R-:W-:-:S03]  /*1260*/  IMAD.WIDE.U32 R20, R17, c[0x0][0x3d8], RZ ;  /* 0x0000f60011147a25 */ /* 0x020fc600078e00ff */
[----:B------:R-:W-:Y:S01]  /*1270*/  IADD3 R8, R7, R8, RZ ;  /* 0x0000000807087210 */ /* 0x000fe20007ffe0ff */
[----:B------:R-:W-:Y:S01]  /*1280*/  IMAD.MOV.U32 R14, RZ, RZ, R2 ;  /* 0x000000ffff0e7224 */ /* 0x000fe200078e0002 */
[----:B------:R-:W-:Y:S01]  /*1290*/  SEL R25, R20, RZ, P2 ;  /* 0x000000ff14197207 */ /* 0x000fe20001000000 */
[----:B------:R-:W-:Y:S01]  /*12a0*/  IMAD R3, R17, c[0x0][0x3dc], R21 ;  /* 0x0000f70011037a24 */ /* 0x000fe200078e0215 */
[----:B------:R-:W-:Y:S01]  /*12b0*/  SHF.R.S32.HI R20, RZ, 0x1f, R16 ;  /* 0x0000001fff147819 */ /* 0x000fe20000011410 */
[----:B------:R-:W-:Y:S01]  /*12c0*/  IMAD R19, R36, c[0x0][0x22c], RZ ;  /* 0x00008b0024137a24 */ /* 0x000fe200078e02ff */
[----:B------:R-:W-:Y:S01]  /*12d0*/  @!P4 IADD3 R14, -R14, RZ, RZ ;  /* 0x000000ff0e0ec210 */ /* 0x000fe20007ffe1ff */
[----:B------:R-:W-:Y:S01]  /*12e0*/  @!P3 IMAD R4, R35, c[0x0][0x1c0], R36 ;  /* 0x000070002304ba24 */ /* 0x000fe200078e0224 */
[----:B------:R-:W-:Y:S01]  /*12f0*/  @!P5 LOP3.LUT R14, RZ, c[0x0][0x1c8], RZ, 0x33, !PT ;  /* 0x00007200ff0eda12 */ /* 0x000fe200078e33ff */
        /* <DEDUP_REMOVED lines=13> */
.L_x_345:
[----:B------:R-:W-:-:S04]  /*13d0*/  IMAD R0, R35, c[0x0][0x1c0], R36 ;  /* 0x0000700023007a24 */ /* 0x000fc800078e0224 */
[----:B------:R-:W-:Y:S02]  /*13e0*/  IMAD R0, R0, c[0x0][0x224], RZ ;  /* 0x0000890000007a24 */ /* 0x000fe400078e02ff */
.L_x_346:
[----:B------:R-:W1:Y:S01]  /*13f0*/  S2R R31, SR_TID.X ;  /* 0x00000000001f7919 */ /* 0x000e620000002100 */
[----:B------:R-:W-:Y:S01]  /*1400*/  IMAD R33, R33, c[0x0][0x1c0], RZ ;  /* 0x0000700021217a24 */ /* 0x000fe200078e02ff */
[C---:B------:R-:W-:Y:S01]  /*1410*/  IADD3 R2, P4, R218.reuse, R10, RZ ;  /* 0x0000000ada027210 */ /* 0x040fe20007f9e0ff */
[----:B------:R-:W-:Y:S01]  /*1420*/  IMAD.IADD R0, R9, 0x1, R0 ;  /* 0x0000000109007824 */ /* 0x000fe200078e0200 */
[----:B------:R-:W-:Y:S01]  /*1430*/  SHF.R.S32.HI R219, RZ, 0x1f, R218 ;  /* 0x0000001fffdb7819 */ /* 0x000fe200000114da */
[----:B------:R-:W-:Y:S01]  /*1440*/  IMAD.SHL.U32 R4, R33, 0x40, RZ ;  /* 0x0000004021047824 */ /* 0x000fe200078e00ff */
[----:B------:R-:W-:Y:S01]  /*1450*/  BSSY B1, `(.L_x_342) ;  /* 0x000065d000017945 */ /* 0x000fe20003800000 */
[----:B------:R-:W-:Y:S01]  /*1460*/  IMAD.MOV.U32 R217, RZ, RZ, 0x4 ;  /* 0x00000004ffd97424 */ /* 0x000fe200078e00ff */
[----:B------:R-:W-:Y:S01]  /*1470*/  IADD3 R220, R218, 0x40, RZ ;  /* 0x00000040dadc7810 */ /* 0x000fe20007ffe0ff */
[----:B------:R-:W-:Y:S01]  /*1480*/  IMAD.X R3, R219, 0x1, R12, P4 ;  /* 0x00000001db037824 */ /* 0x000fe200020e060c */
[----:B------:R-:W-:Y:S01]  /*1490*/  IADD3 R7, P3, P1, R6, R4, R19 ;  /* 0x0000000406077210 */ /* 0x000fe2000797e013 */
[----:B------:R-:W-:Y:S01]  /*14a0*/  IMAD.WIDE R10, R0, R217, c[0x0][0x3c8] ;  /* 0x0000f200000a7625 */ /* 0x000fe200078e02d9 */
[----:B------:R-:W-:-:S03]  /*14b0*/  SHF.R.S32.HI R4, RZ, 0x1f, R4 ;  /* 0x0000001fff047819 */ /* 0x000fc60000011404 */
[----:B------:R-:W-:Y:S01]  /*14c0*/  IMAD.MOV.U32 R229, RZ, RZ, R10 ;  /* 0x000000ffffe57224 */ /* 0x000fe200078e000a */
[----:B------:R-:W-:Y:S01]  /*14d0*/  IADD3.X R10, R8, R4, R29, P3, P1 ;  /* 0x00000004080a7210 */ /* 0x000fe20001fe241d */
[----:B------:R-:W-:Y:S01]  /*14e0*/  IMAD R0, R13, c[0x0][0x370], RZ ;  /* 0x0000dc000d007a24 */ /* 0x000fe200078e02ff */
[----:B------:R-:W-:Y:S01]  /*14f0*/  IADD3 R6, P1, R243, R9, RZ ;  /* 0x00000009f3067210 */ /* 0x000fe20007f3e0ff */
[----:B------:R-:W-:Y:S01]  /*1500*/  IMAD.WIDE.U32 R2, R9, c[0x0][0x370], R2 ;  /* 0x0000dc0009027a25 */ /* 0x000fe200078e0002 */
[----:B------:R-:W-:-:S03]  /*1510*/  SHF.R.S32.HI R29, RZ, 0x1f, R243 ;  /* 0x0000001fff1d7819 */ /* 0x000fc600000114f3 */
[C---:B------:R-:W-:Y:S01]  /*1520*/  IMAD R4, R9.reuse, c[0x0][0x374], R0 ;  /* 0x0000dd0009047a24 */ /* 0x040fe200078e0200 */
[----:B-1----:R-:W-:Y:S01]  /*1530*/  SHF.R.S32.HI R32, RZ, 0x1f, R31 ;  /* 0x0000001fff207819 */ /* 0x002fe2000001141f */
[----:B------:R-:W-:Y:S02]  /*1540*/  IMAD.IADD R216, R9, 0x1, R5 ;  /* 0x0000000109d87824 */ /* 0x000fe400078e0205 */
[----:B------:R-:W-:Y:S01]  /*1550*/  IMAD.X R5, R29, 0x1, R13, P1 ;  /* 0x000000011d057824 */ /* 0x000fe200008e060d */
[----:B------:R-:W-:Y:S01]  /*1560*/  LEA.HI R8, R32, R31, RZ, 0x5 ;  /* 0x0000001f20087211 */ /* 0x000fe200078f28ff */
[----:B------:R-:W-:Y:S01]  /*1570*/  IMAD R9, R34, c[0x0][0x378], RZ ;  /* 0x0000de0022097a24 */ /* 0x000fe200078e02ff */
[----:B------:R-:W-:Y:S01]  /*1580*/  IADD3 R3, R3, R4, RZ ;  /* 0x0000000403037210 */ /* 0x000fe20007ffe0ff */
[----:B------:R-:W-:Y:S01]  /*1590*/  IMAD R5, R5, c[0x0][0x190], RZ ;  /* 0x0000640005057a24 */ /* 0x000fe200078e02ff */
[----:B------:R-:W-:Y:S01]  /*15a0*/  LOP3.LUT R0, R8, 0xffffffe0, RZ, 0xc0, !PT ;  /* 0xffffffe008007812 */ /* 0x000fe200078ec0ff */
[----:B------:R-:W-:Y:S01]  /*15b0*/  IMAD.MOV.U32 R228, RZ, RZ, R11 ;  /* 0x000000ffffe47224 */ /* 0x000fe200078e000b */
[----:B------:R-:W-:Y:S01]  /*15c0*/  SHF.R.S32.HI R4, RZ, 0x5, R8 ;  /* 0x00000005ff047819 */ /* 0x000fe20000011408 */
[----:B------:R-:W-:Y:S01]  /*15d0*/  IMAD R11, R6, c[0x0][0x194], R5 ;  /* 0x00006500060b7a24 */ /* 0x000fe200078e0205 */
[----:B------:R-:W-:Y:S01]  /*15e0*/  IADD3 R8, P3, P1, R25, R7, R18 ;  /* 0x0000000719087210 */ /* 0x000fe2000797e012 */
[----:B------:R-:W-:Y:S01]  /*15f0*/  IMAD.IADD R19, R31, 0x1, -R0 ;  /* 0x000000011f137824 */ /* 0x000fe200078e0a00 */
[----:B------:R-:W-:Y:S01]  /*1600*/  IADD3 R0, -R215, R247, R16 ;  /* 0x000000f7d7007210 */ /* 0x000fe20007ffe110 */
[C---:B------:R-:W-:Y:S01]  /*1610*/  IMAD R5, R36.reuse, c[0x0][0x37c], R9 ;  /* 0x0000df0024057a24 */ /* 0x040fe200078e0209 */
[----:B------:R-:W-:Y:S01]  /*1620*/  IADD3.X R10, R17, R10, R15, P3, P1 ;  /* 0x0000000a110a7210 */ /* 0x000fe20001fe240f */
[----:B------:R-:W-:Y:S01]  /*1630*/  IMAD.WIDE.U32 R2, R36, c[0x0][0x378], R2 ;  /* 0x0000de0024027a25 */ /* 0x000fe200078e0002 */
[----:B------:R-:W-:-:S03]  /*1640*/  IADD3 R0, R0, -c[0x0][0x2e8], RZ ;  /* 0x8000ba0000007a10 */ /* 0x000fc60007ffe0ff */
[----:B------:R-:W-:Y:S01]  /*1650*/  IMAD.IADD R5, R3, 0x1, R5 ;  /* 0x0000000103057824 */ /* 0x000fe200078e0205 */
[----:B------:R-:W-:Y:S01]  /*1660*/  SHF.R.S32.HI R9, RZ, 0x1f, R0 ;  /* 0x0000001fff097819 */ /* 0x000fe20000011400 */
[----:B------:R-:W-:Y:S02]  /*1670*/  IMAD R4, R4, R33, R19 ;  /* 0x0000002104047224 */ /* 0x000fe400078e0213 */
[----:B------:R-:W-:Y:S01]  /*1680*/  IMAD.WIDE.U32 R6, R6, c[0x0][0x190], R218 ;  /* 0x0000640006067a25 */ /* 0x000fe200078e00da */
[----:B------:R-:W-:Y:S02]  /*1690*/  LEA.HI R3, R9, R0, RZ, 0x6 ;  /* 0x0000000009037211 */ /* 0x000fe400078f30ff */
[----:B------:R-:W-:Y:S01]  /*16a0*/  IADD3 R8, P1, R4, R8, RZ ;  /* 0x0000000804087210 */ /* 0x000fe20007f3e0ff */
[----:B------:R-:W-:Y:S01]  /*16b0*/  IMAD R0, R34, c[0x0][0x1a8], RZ ;  /* 0x00006a0022007a24 */ /* 0x000fe200078e02ff */
[----:B------:R-:W-:Y:S01]  /*16c0*/  SHF.R.S32.HI R3, RZ, 0x6, R3 ;  /* 0x00000006ff037819 */ /* 0x000fe20000011403 */
[----:B------:R-:W-:Y:S01]  /*16d0*/  IMAD.WIDE R216, R216, R217, c[0x0][0x200] ;  /* 0x00008000d8d87625 */ /* 0x000fe200078e02d9 */
[----:B------:R-:W-:-:S02]  /*16e0*/  IADD3 R6, P3, R26, R6, RZ ;  /* 0x000000061a067210 */ /* 0x000fc40007f7e0ff */
[----:B------:R-:W-:Y:S02]  /*16f0*/  IMNMX R242, RZ, R3, !PT ;  /* 0x00000003fff27217 */ /* 0x000fe40007800200 */
[----:B------:R-:W-:Y:S02]  /*1700*/  LEA.HI.X.SX32 R9, R4, R10, 0x1, P1 ;  /* 0x0000000a04097211 */ /* 0x000fe400008f0eff */
[----:B------:R-:W-:Y:S01]  /*1710*/  MOV R4, R2 ;  /* 0x0000000200047202 */ /* 0x000fe20000000f00 */
[----:B------:R-:W-:Y:S01]  /*1720*/  IMAD R2, R36, c[0x0][0x1ac], R0 ;  /* 0x00006b0024027a24 */ /* 0x000fe200078e0200 */
[----:B------:R-:W-:Y:S01]  /*1730*/  ISETP.GT.AND P4, PT, R208, R242, PT ;  /* 0x000000f2d000720c */ /* 0x000fe20003f84270 */
[----:B------:R-:W-:Y:S01]  /*1740*/  IMAD R0, R29, c[0x0][0x370], RZ ;  /* 0x0000dc001d007a24 */ /* 0x000fe200078e02ff */
[----:B------:R-:W-:Y:S01]  /*1750*/  IADD3.X R7, R23, R7, R11, P3, !PT ;  /* 0x0000000717077210 */ /* 0x000fe20001ffe40b */
[----:B------:R-:W-:Y:S01]  /*1760*/  IMAD.WIDE.U32 R4, R243, c[0x0][0x370], R4 ;  /* 0x0000dc00f3047a25 */ /* 0x000fe200078e0004 */
[----:B------:R-:W-:-:S02]  /*1770*/  LEA R204, P1, R8, c[0x0][0x350], 0x2 ;  /* 0x0000d40008cc7a11 */ /* 0x000fc400078210ff */
[----:B------:R-:W-:Y:S01]  /*1780*/  IADD3 R208, R208, -0x1, RZ ;  /* 0xffffffffd0d07810 */ /* 0x000fe20007ffe0ff */
[----:B------:R-:W-:Y:S01]  /*1790*/  IMAD.WIDE.U32 R10, R36, c[0x0][0x1a8], R6 ;  /* 0x00006a00240a7a25 */ /* 0x000fe200078e0006 */
[----:B------:R-:W-:Y:S02]  /*17a0*/  LEA.HI.X R205, R8, c[0x0][0x354], R9, 0x2, P1 ;  /* 0x0000d50008cd7a11 */ /* 0x000fe400008f1409 */
[----:B------:R-:W-:Y:S01]  /*17b0*/  LEA R210, P1, R4, c[0x0][0x330], 0x1 ;  /* 0x0000cc0004d27a11 */ /* 0x000fe200078208ff */
[----:B------:R-:W-:Y:S01]  /*17c0*/  IMAD R0, R243, c[0x0][0x374], R0 ;  /* 0x0000dd00f3007a24 */ /* 0x000fe200078e0200 */
[----:B------:R-:W-:Y:S01]  /*17d0*/  LEA R212, P3, R10, c[0x0][0x160], 0x1 ;  /* 0x000058000ad47a11 */ /* 0x000fe200078608ff */
[----:B------:R-:W-:Y:S02]  /*17e0*/  IMAD.IADD R17, R11, 0x1, R2 ;  /* 0x000000010b117824 */ /* 0x000fe400078e0202 */
[----:B------:R-:W-:-:S03]  /*17f0*/  IMAD.IADD R15, R5, 0x1, R0 ;  /* 0x00000001050f7824 */ /* 0x000fc600078e0200 */
        /* <DEDUP_REMOVED lines=18> */
.L_x_348:
        /* <DEDUP_REMOVED lines=15> */
.L_x_349:
        /* <DEDUP_REMOVED lines=25> */
.L_x_351:
[----:B------:R-:W-:Y:S05]  /*1ba0*/  BSYNC B0 ;  /* 0x0000000000007941 */ /* 0x000fea0003800000 */
.L_x_350:
        /* <DEDUP_REMOVED lines=17> */
.L_x_353:
[----:B------:R-:W-:Y:S05]  /*1cc0*/  BSYNC B0 ;  /* 0x0000000000007941 */ /* 0x000fea0003800000 */
.L_x_352:
        /* <DEDUP_REMOVED lines=23> */
.L_x_355:
[----:B------:R-:W-:Y:S05]  /*1e40*/  BSYNC B0 ;  /* 0x0000000000007941 */ /* 0x000fea0003800000 */
.L_x_354:
        /* <DEDUP_REMOVED lines=16> */
.L_x_347:
        /* <DEDUP_REMOVED lines=43> */
.L_x_358:
[----:B------:R-:W-:Y:S05]  /*2200*/  BSYNC B0 ;  /* 0x0000000000007941 */ /* 0x000fea0003800000 */
.L_x_357:
        /* <DEDUP_REMOVED lines=30> */
.L_x_360:
[----:B------:R-:W-:Y:S05]  /*23f0*/  BSYNC B0 ;  /* 0x0000000000007941 */ /* 0x000fea0003800000 */
.L_x_359:
        /* <DEDUP_REMOVED lines=20> */
.L_x_362:
[----:B------:R-:W-:Y:S05]  /*2540*/  BSYNC B0 ;  /* 0x0000000000007941 */ /* 0x000fea0003800000 */
.L_x_361:
[----:B------:R-:W-:Y:S01]  /*2550*/  ISETP.GE.AND P3, PT, R8, R0, PT ;  /* 0x000000000800720c */ /* 0x000fe20003f66270 */
[----:B------:R-:W-:-:S12]  /*2560*/  BSSY B0, `(.L_x_363) ;  /* 0x000001b000007945 */ /* 0x000fd80003800000 */
[----:B------:R1:W-:Y:S04]  /*2570*/  @P3 STS.128 [R207+0x9000], RZ ;  /* 0x009000ffcf003388 */ /* 0x0003e80000000c00 */
[----:B------:R1:W-:Y:S01]  /*2580*/  @P3 STS.128 [R207+0xb000], RZ ;  /* 0x00b000ffcf003388 */ /* 0x0003e20000000c00 */
[----:B------:R-:W-:Y:S05]  /*2590*/  @P3 BRA `(.L_x_364) ;  /* 0x0000017000003947 */ /* 0x000fea0003800000 */
[----:B------:R-:W-:-:S13]  /*25a0*/  ISETP.GE.AND P2, PT, R218, c[0x0][0x220], PT ;  /* 0x00008800da007a0c */ /* 0x000fda0003f46270 */
[----:B---3--:R-:W-:Y:S01]  /*25b0*/  @!P2 IMAD.MOV.U32 R3, RZ, RZ, c[0x0][0x370] ;  /* 0x0000dc00ff03a624 */ /* 0x008fe200078e00ff */
[----:B------:R3:W-:Y:S01]  /*25c0*/  @P2 STS.128 [R207+0x9000], RZ ;  /* 0x009000ffcf002388 */ /* 0x0007e20000000c00 */
[----:B------:R-:W-:-:S03]  /*25d0*/  @!P2 IMAD.MOV.U32 R6, RZ, RZ, c[0x0][0x374] ;  /* 0x0000dd00ff06a624 */ /* 0x000fc600078e00ff */
        /* <DEDUP_REMOVED lines=9> */
[----:B---3--:R-:W-:Y:S02]  /*2670*/  IMAD.MOV.U32 R3, RZ, RZ, c[0x0][0x370] ;  /* 0x0000dc00ff037624 */ /* 0x008fe400078e00ff */
        /* <DEDUP_REMOVED lines=9> */
.L_x_364:
[----:B------:R-:W-:Y:S05]  /*2710*/  BSYNC B0 ;  /* 0x0000000000007941 */ /* 0x000fea0003800000 */
.L_x_363:
[----:B---3--:R-:W3:Y:S01]  /*2720*/  LDL R3, [R1+0x14] ;  /* 0x0000140001037983 */ /* 0x008ee20000100800 */
        /* <DEDUP_REMOVED lines=14> */
.L_x_366:
        /* <DEDUP_REMOVED lines=19> */
.L_x_367:
[----:B------:R-:W-:Y:S05]  /*2940*/  BSYNC B0 ;  /* 0x0000000000007941 */ /* 0x000fea0003800000 */
.L_x_365:
        /* <DEDUP_REMOVED lines=14> */
.L_x_369:
        /* <DEDUP_REMOVED lines=27> */
.L_x_370:
[----:B------:R-:W-:Y:S05]  /*2be0*/  BSYNC B0 ;  /* 0x0000000000007941 */ /* 0x000fea0003800000 */
.L_x_368:
[C---:B-1----:R-:W-:Y:S02]  /*2bf0*/  IADD3 R2, R223.reuse, 0x8, RZ ;  /* 0x00000008df027810 */ /* 0x042fe40007ffe0ff */
[CC--:B------:R-:W-:Y:S02]  /*2c00*/  ISETP.GE.AND P2, PT, R223.reuse, R0.reuse, PT ;  /* 0x00000000df00720c */ /* 0x0c0fe40003f46270 */
[----:B------:R-:W-:Y:S01]  /*2c10*/  ISETP.GE.AND P1, PT, R2, R0, PT ;  /* 0x000000000200720c */ /* 0x000fe20003f26270 */
[----:B------:R-:W-:Y:S01]  /*2c20*/  IMAD.WIDE R2, R223, 0x4, R216 ;  /* 0x00000004df027825 */ /* 0x000fe200078e02d8 */
[----:B------:R-:W-:Y:S02]  /*2c30*/  MOV R221, 0x7f800000 ;  /* 0x7f80000000dd7802 */ /* 0x000fe40000000f00 */
[----:B------:R-:W-:Y:S01]  /*2c40*/  MOV R222, 0x7f800000 ;  /* 0x7f80000000de7802 */ /* 0x000fe20000000f00 */
[----:B------:R1:W-:Y:S01]  /*2c50*/  @P6 STS.128 [R207+0xc000], RZ ;  /* 0x00c000ffcf006388 */ /* 0x0003e20000000c00 */
[----:B------:R-:W-:-:S03]  /*2c60*/  IMAD R0, R20, c[0x0][0x198], RZ ;  /* 0x0000660014007a24 */ /* 0x000fc600078e02ff */
[----:B------:R1:W-:Y:S04]  /*2c70*/  @P6 STS.128 [R207+0xe000], RZ ;  /* 0x00e000ffcf006388 */ /* 0x0003e80000000c00 */
[----:B------:R2:W5:Y:S04]  /*2c80*/  @!P2 LDG.E R221, [R2.64] ;  /* 0x0000000802dda981 */ /* 0x000568000c1e1900 */
[----:B------:R2:W5:Y:S01]  /*2c90*/  @!P1 LDG.E R222, [R2.64+0x20] ;  /* 0x0000200802de9981 */ /* 0x000562000c1e1900 */
[C---:B------:R-:W-:Y:S01]  /*2ca0*/  IMAD R0, R16.reuse, c[0x0][0x19c], R0 ;  /* 0x0000670010007a24 */ /* 0x040fe200078e0200 */
[----:B------:R-:W-:Y:S01]  /*2cb0*/  BSSY B0, `(.L_x_371) ;  /* 0x0000020000007945 */ /* 0x000fe20003800000 */
[----:B--2---:R-:W-:-:S05]  /*2cc0*/  IMAD.WIDE.U32 R2, R16, c[0x0][0x198], R218 ;  /* 0x0000660010027a25 */ /* 0x004fca00078e00da */
[----:B------:R-:W-:-:S04]  /*2cd0*/  IADD3 R4, P1, R27, R2, RZ ;  /* 0x000000021b047210 */ /* 0x000fc80007f3e0ff */
[----:B------:R-:W-:Y:S01]  /*2ce0*/  IADD3.X R5, R28, R3, R0, P1, !PT ;  /* 0x000000031c057210 */ /* 0x000fe20000ffe400 */
        /* <DEDUP_REMOVED lines=28> */
.L_x_372:
[----:B-1----:R-:W-:Y:S05]  /*2eb0*/  BSYNC B0 ;  /* 0x0000000000007941 */ /* 0x002fea0003800000 */
.L_x_371:
        /* <DEDUP_REMOVED lines=28> */
.L_x_374:
[----:B------:R-:W-:Y:S05]  /*3080*/  BSYNC B0 ;  /* 0x0000000000007941 */ /* 0x000fea0003800000 */
.L_x_373:
[----:B------:R-:W0:Y:S01]  /*3090*/  LDGDEPBAR ;  /* 0x00000000000079af */ /* 0x000e220000000000 */
[----:B------:R-:W-:Y:S02]  /*30a0*/  IMAD.MOV.U32 R244, RZ, RZ, c[0x0][0x308] ;  /* 0x0000c200fff47624 */ /* 0x000fe400078e00ff */
[----:B------:R-:W-:Y:S01]  /*30b0*/  IMAD.MOV.U32 R245, RZ, RZ, c[0x0][0x30c] ;  /* 0x0000c300fff57624 */ /* 0x000fe200078e00ff */
[----:B------:R-:W-:-:S04]  /*30c0*/  DEPBAR.LE SB0, 0x1 ;  /* 0x000080400000791a */ /* 0x000fc80000000000 */
[----:B------:R-:W-:Y:S06]  /*30d0*/  BAR.SYNC.DEFER_BLOCKING 0x0 ;  /* 0x0000000000007b1d */ /* 0x000fec0000010000 */
[----:B--23--:R2:W3:Y:S01]  /*30e0*/  LDG.E.64 R2, [R244.64+0x8] ;  /* 0x00000808f4027981 */ /* 0x00c4e2000c1e1b00 */
[----:B------:R-:W-:-:S03]  /*30f0*/  LEA.HI R0, R32, R31, RZ, 0x4 ;  /* 0x0000001f20007211 */ /* 0x000fc600078f20ff */
[----:B------:R-:W1:Y:S01]  /*3100*/  S2R R8, SR_TID.X ;  /* 0x0000000000087919 */ /* 0x000e620000002100 */
[----:B------:R-:W-:-:S03]  /*3110*/  LEA.HI R6, R32, R31, RZ, 0x3 ;  /* 0x0000001f20067211 */ /* 0x000fc600078f18ff */
[----:B------:R-:W4:Y:S01]  /*3120*/  S2R R9, SR_TID.X ;  /* 0x0000000000097919 */ /* 0x000f220000002100 */
[----:B------:R-:W-:Y:S02]  /*3130*/  IMAD R7, R35, c[0x0][0x1c0], R36 ;  /* 0x0000700023077a24 */ /* 0x000fe400078e0224 */
[----:B------:R-:W-:Y:S01]  /*3140*/  IMAD.MOV.U32 R164, RZ, RZ, 0x20 ;  /* 0x00000020ffa47424 */ /* 0x000fe200078e00ff */
[----:B------:R-:W3:Y:S04]  /*3150*/  LDSM.16.M88.4 R104, [R190+0x10000] ;  /* 0x01000000be68783b */ /* 0x000ee80000000200 */
[----:B------:R-:W3:Y:S04]  /*3160*/  LDSM.16.M88.4 R108, [R190+0x10800] ;  /* 0x01080000be6c783b */ /* 0x000ee80000000200 */
[----:B------:R-:W3:Y:S04]  /*3170*/  LDSM.16.M88.4 R112, [R189+0x10000] ;  /* 0x01000000bd70783b */ /* 0x000ee80000000200 */
[----:B------:R-:W3:Y:S04]  /*3180*/  LDSM.16.M88.4 R116, [R189+0x10800] ;  /* 0x01080000bd74783b */ /* 0x000ee80000000200 */
[----:B--2---:R-:W2:Y:S01]  /*3190*/  LDG.E.64 R244, [R244.64] ;  /* 0x00000008f4f47981 */ /* 0x004ea2000c1e1b00 */
[----:B------:R-:W-:Y:S01]  /*31a0*/  LOP3.LUT R0, R0, 0xfffffff0, RZ, 0xc0, !PT ;  /* 0xfffffff000007812 */ /* 0x000fe200078ec0ff */
[----:B------:R-:W-:Y:S01]  /*31b0*/  IMAD.MOV.U32 R192, RZ, RZ, 0x40 ;  /* 0x00000040ffc07424 */ /* 0x000fe200078e00ff */
[----:B------:R-:W-:Y:S01]  /*31c0*/  LOP3.LUT R6, R6, 0xfffffff8, RZ, 0xc0, !PT ;  /* 0xfffffff806067812 */ /* 0x000fe200078ec0ff */
[----:B------:R-:W2:Y:S01]  /*31d0*/  LDSM.16.M88.4 R120, [R188+0x10000] ;  /* 0x01000000bc78783b */ /* 0x000ea20000000200 */
[----:B-1----:R-:W-:Y:S01]  /*31e0*/  SHF.R.S32.HI R8, RZ, 0x1f, R8 ;  /* 0x0000001fff087819 */ /* 0x002fe20000011408 */
[----:B------:R-:W-:Y:S01]  /*31f0*/  IMAD.IADD R0, R31, 0x1, -R0 ;  /* 0x000000011f007824 */ /* 0x000fe200078e0a00 */
[----:B------:R-:W-:Y:S01]  /*3200*/  IADD3 R248, R247, 0x40, R16 ;  /* 0x00000040f7f87810 */ /* 0x000fe20007ffe010 */
[----:B------:R-:W-:Y:S01]  /*3210*/  IMAD.IADD R6, R31, 0x1, -R6 ;  /* 0x000000011f067824 */ /* 0x000fe200078e0a06 */
[----:B----4-:R-:W-:Y:S01]  /*3220*/  LEA.HI R8, R8, R9, RZ, 0x7 ;  /* 0x0000000908087211 */ /* 0x010fe200078f38ff */
[----:B------:R-:W1:Y:S01]  /*3230*/  LDSM.16.M88.4 R124, [R188+0x10800] ;  /* 0x01080000bc7c783b */ /* 0x000e620000000200 */
[----:B------:R-:W-:Y:S01]  /*3240*/  SHF.R.S32.HI R4, RZ, 0x1f, R0 ;  /* 0x0000001fff047819 */ /* 0x000fe20000011400 */
[----:B------:R-:W-:Y:S01]  /*3250*/  IMAD.SHL.U32 R193, R203, 0x2, RZ ;  /* 0x00000002cbc17824 */ /* 0x000fe200078e00ff */
[----:B------:R-:W-:Y:S01]  /*3260*/  LOP3.LUT P3, RZ, R6, 0x2, RZ, 0xc0, !PT ;  /* 0x0000000206ff7812 */ /* 0x000fe2000786c0ff */
[----:B------:R-:W4:Y:S01]  /*3270*/  LDSM.16.M88.4 R136, [R190+0x12000] ;  /* 0x01200000be88783b */ /* 0x000f220000000200 */
[----:B------:R-:W-:Y:S01]  /*3280*/  LEA.HI R4, R4, R0, RZ, 0x3 ;  /* 0x0000000004047211 */ /* 0x000fe200078f18ff */
[----:B------:R-:W-:Y:S01]  /*3290*/  IMAD.MOV.U32 R209, RZ, RZ, R206 ;  /* 0x000000ffffd17224 */ /* 0x000fe200078e00ce */
[----:B------:R-:W-:Y:S01]  /*32a0*/  SEL R164, R164, 0xffffffe0, !P3 ;  /* 0xffffffe0a4a47807 */ /* 0x000fe20005800000 */
[----:B------:R-:W1:Y:S01]  /*32b0*/  LDSM.16.M88.4 R140, [R190+0x12800] ;  /* 0x01280000be8c783b */ /* 0x000e620000000200 */
[----:B------:R-:W-:Y:S01]  /*32c0*/  LOP3.LUT R5, R4, 0xfffffff8, RZ, 0xc0, !PT ;  /* 0xfffffff804057812 */ /* 0x000fe200078ec0ff */
[----:B------:R-:W-:Y:S01]  /*32d0*/  IMAD.SHL.U32 R4, R7, 0x20, RZ ;  /* 0x0000002007047824 */ /* 0x000fe200078e00ff */
[----:B------:R-:W-:Y:S01]  /*32e0*/  SHF.R.S32.HI R8, RZ, 0x7, R8 ;  /* 0x00000007ff087819 */ /* 0x000fe20000011408 */
[----:B------:R-:W-:Y:S01]  /*32f0*/  IMAD.IADD R164, R164, 0x1, R188 ;  /* 0x00000001a4a47824 */ /* 0x000fe200078e02bc */
[----:B------:R-:W1:Y:S01]  /*3300*/  LDSM.16.M88.4 R144, [R189+0x12000] ;  /* 0x01200000bd90783b */ /* 0x000e620000000200 */
[----:B------:R-:W-:Y:S01]  /*3310*/  IMAD.IADD R0, R0, 0x1, -R5 ;  /* 0x0000000100007824 */ /* 0x000fe200078e0a05 */
[----:B------:R-:W-:Y:S01]  /*3320*/  SHF.R.S32.HI R5, RZ, 0x1f, R19 ;  /* 0x0000001fff057819 */ /* 0x000fe20000011413 */
[----:B------:R-:W-:Y:S01]  /*3330*/  CS2R R94, SRZ ;  /* 0x00000000005e7805 */ /* 0x000fe2000001ff00 */
[----:B------:R-:W1:Y:S01]  /*3340*/  LDSM.16.M88.4 R128, [R164+0x10000] ;  /* 0x01000000a480783b */ /* 0x000e620000000200 */
[----:B------:R-:W-:Y:S01]  /*3350*/  CS2R R92, SRZ ;  /* 0x00000000005c7805 */ /* 0x000fe2000001ff00 */
[----:B------:R-:W-:Y:S01]  /*3360*/  CS2R R98, SRZ ;  /* 0x0000000000627805 */ /* 0x000fe2000001ff00 */
        /* <DEDUP_REMOVED lines=36> */
[----:B---3--:R-:W-:-:S02]  /*35b0*/  IADD3 R232, P5, P4, R4, R2, R19 ;  /* 0x0000000204e87210 */ /* 0x008fc40007cbe013 */
[----:B------:R-:W-:Y:S02]  /*35c0*/  IADD3 R2, R203, 0x2000, RZ ;  /* 0x00002000cb027810 */ /* 0x000fe40007ffe0ff */
[----:B------:R-:W-:Y:S01]  /*35d0*/  R2P PR, R0, 0x6 ;  /* 0x0000000600007804 */ /* 0x000fe20000000000 */
[----:B------:R-:W-:Y:S01]  /*35e0*/  IMAD.WIDE.U32 R232, R232, -0x2daee0ad, RZ ;  /* 0xd2511f53e8e87825 */ /* 0x000fe200078e00ff */
[----:B------:R-:W-:Y:S02]  /*35f0*/  IADD3 R0, R202, 0x2000, RZ ;  /* 0x00002000ca007810 */ /* 0x000fe40007ffe0ff */
[----:B------:R-:W-:Y:S02]  /*3600*/  SEL R2, R2, R203, !P0 ;  /* 0x000000cb02027207 */ /* 0x000fe40004000000 */
[----:B------:R-:W-:Y:S02]  /*3610*/  SEL R0, R0, R202, !P0 ;  /* 0x000000ca00007207 */ /* 0x000fe40004000000 */
[----:B------:R-:W-:Y:S01]  /*3620*/  SHF.R.S32.HI R4, RZ, 0x1f, R4 ;  /* 0x0000001fff047819 */ /* 0x000fe20000011404 */
[----:B------:R-:W-:Y:S01]  /*3630*/  IMAD.SHL.U32 R187, R2, 0x2, RZ ;  /* 0x0000000202bb7824 */ /* 0x000fe200078e00ff */
[----:B------:R-:W-:Y:S01]  /*3640*/  SEL R201, R201, 0xffffffe0, !P1 ;  /* 0xffffffe0c9c97807 */ /* 0x000fe20004800000 */
[----:B------:R-:W-:Y:S01]  /*3650*/  IMAD.SHL.U32 R184, R0, 0x2, RZ ;  /* 0x0000000200b87824 */ /* 0x000fe200078e00ff */
[----:B------:R-:W-:Y:S01]  /*3660*/  MOV R0, c[0x0][0x22c] ;  /* 0x00008b0000007a02 */ /* 0x000fe20000000f00 */
[----:B------:R-:W-:Y:S01]  /*3670*/  IMAD.SHL.U32 R2, R8, 0x20, RZ ;  /* 0x0000002008027824 */ /* 0x000fe200078e00ff */
[----:B------:R-:W-:Y:S01]  /*3680*/  IADD3.X R249, R4, R3, R5, P5, P4 ;  /* 0x0000000304f97210 */ /* 0x000fe20002fe8405 */
[----:B------:R-:W-:Y:S01]  /*3690*/  IMAD.IADD R196, R194, 0x1, R201 ;  /* 0x00000001c2c47824 */ /* 0x000fe200078e02c9 */
[----:B------:R-:W-:Y:S01]  /*36a0*/  SEL R192, R192, 0xffffffc0, !P2 ;  /* 0xffffffc0c0c07807 */ /* 0x000fe20005000000 */
[----:B------:R-:W-:Y:S01]  /*36b0*/  IMAD R0, R0, c[0x0][0x1c0], RZ ;  /* 0x0000700000007a24 */ /* 0x000fe200078e02ff */
[----:B------:R3:W-:Y:S01]  /*36c0*/  STL [R1+0x10], R2 ;  /* 0x0000100201007387 */ /* 0x0007e20000100800 */
[----:B------:R-:W-:-:S02]  /*36d0*/  IMAD.IADD R195, R201, 0x1, R193 ;  /* 0x00000001c9c37824 */ /* 0x000fc400078e02c1 */
[C---:B------:R-:W-:Y:S01]  /*36e0*/  IMAD.SHL.U32 R250, R0.reuse, 0x10, RZ ;  /* 0x0000001000fa7824 */ /* 0x040fe200078e00ff */
[----:B------:R-:W-:Y:S01]  /*36f0*/  SHF.L.U32 R214, R0, 0x3, RZ ;  /* 0x0000000300d67819 */ /* 0x000fe200000006ff */
[----:B------:R-:W-:Y:S01]  /*3700*/  IMAD.IADD R199, R194, 0x1, R192 ;  /* 0x00000001c2c77824 */ /* 0x000fe200078e02c0 */
[C---:B--2---:R-:W-:Y:S01]  /*3710*/  IADD3 R3, R245.reuse, -0x4498517b, RZ ;  /* 0xbb67ae85f5037810 */ /* 0x044fe20007ffe0ff */
[----:B------:R-:W-:Y:S01]  /*3720*/  IMAD.IADD R198, R192, 0x1, R193 ;  /* 0x00000001c0c67824 */ /* 0x000fe200078e02c1 */
[----:B------:R-:W-:Y:S01]  /*3730*/  IADD3 R3, R244, -0x255992d5, RZ ;  /* 0xdaa66d2bf4037810 */ /* 0x000fe20007ffe0ff */
[----:B------:R-:W-:Y:S01]  /*3740*/  IMAD.IADD R200, R192, 0x1, R196 ;  /* 0x00000001c0c87824 */ /* 0x000fe200078e02c4 */
[----:B------:R-:W-:Y:S01]  /*3750*/  IADD3 R4, R244, -0x61c88647, RZ ;  /* 0x9e3779b9f4047810 */ /* 0x000fe20007ffe0ff */
[----:B------:R-:W-:Y:S01]  /*3760*/  IMAD.IADD R197, R192, 0x1, R195 ;  /* 0x00000001c0c57824 */ /* 0x000fe200078e02c3 */
[C---:B------:R-:W-:Y:S02]  /*3770*/  IADD3 R3, R245.reuse, -0x126145ec, RZ ;  /* 0xed9eba14f5037810 */ /* 0x040fe40007ffe0ff */
[----:B------:R-:W-:-:S02]  /*3780*/  IADD3 R4, R245, 0x76cf5d0a, RZ ;  /* 0x76cf5d0af5047810 */ /* 0x000fc40007ffe0ff */
[C---:B------:R-:W-:Y:S02]  /*3790*/  IADD3 R3, R244.reuse, -0x4ab325aa, RZ ;  /* 0xb54cda56f4037810 */ /* 0x040fe40007ffe0ff */
[----:B------:R-:W-:Y:S02]  /*37a0*/  IADD3 R4, R244, 0x78dde6e4, RZ ;  /* 0x78dde6e4f4047810 */ /* 0x000fe40007ffe0ff */
[C---:B------:R-:W-:Y:S02]  /*37b0*/  IADD3 R3, R250.reuse, 0x60, RZ ;  /* 0x00000060fa037810 */ /* 0x040fe40007ffe0ff */
[----:B------:R-:W-:Y:S02]  /*37c0*/  IADD3 R4, R245, -0x56f99767, RZ ;  /* 0xa9066899f5047810 */ /* 0x000fe40007ffe0ff */
[----:B------:R-:W-:Y:S01]  /*37d0*/  IADD3 R4, R250, 0x40, RZ ;  /* 0x00000040fa047810 */ /* 0x000fe20007ffe0ff */
[----:B------:R-:W-:Y:S01]  /*37e0*/  IMAD.IADD R251, R214, 0x1, R3 ;  /* 0x00000001d6fb7824 */ /* 0x000fe200078e0203 */
[----:B---3--:R-:W-:-:S02]  /*37f0*/  IADD3 R2, R244, 0x3c6ef372, RZ ;  /* 0x3c6ef372f4027810 */ /* 0x008fc40007ffe0ff */
[C---:B------:R-:W-:Y:S01]  /*3800*/  IADD3 R2, R245.reuse, 0x32370b8f, RZ ;  /* 0x32370b8ff5027810 */ /* 0x040fe20007ffe0ff */
[----:B------:R-:W-:Y:S01]  /*3810*/  IMAD.IADD R252, R214, 0x1, R4 ;  /* 0x00000001d6fc7824 */ /* 0x000fe200078e0204 */
[----:B------:R-:W-:Y:S02]  /*3820*/  IADD3 R2, R244, 0x1715609d, RZ ;  /* 0x1715609df4027810 */ /* 0x000fe40007ffe0ff */
[----:B------:R-:W-:Y:S01]  /*3830*/  IADD3 R2, R245, 0x646e171e, RZ ;  /* 0x646e171ef5027810 */ /* 0x000fe20007ffe0ff */
[----:B------:R-:W-:Y:S01]  /*3840*/  IMAD.IADD R3, R214, 0x1, R252 ;  /* 0x00000001d6037824 */ /* 0x000fe200078e02fc */
[----:B------:R-:W-:-:S03]  /*3850*/  IADD3 R2, R250, 0x20, RZ ;  /* 0x00000020fa027810 */ /* 0x000fc60007ffe0ff */
[C---:B------:R-:W-:Y:S02]  /*3860*/  IMAD.IADD R236, R214.reuse, 0x1, R3 ;  /* 0x00000001d6ec7824 */ /* 0x040fe400078e0203 */
[C---:B------:R-:W-:Y:S02]  /*3870*/  IMAD.IADD R2, R214.reuse, 0x1, R2 ;  /* 0x00000001d6027824 */ /* 0x040fe400078e0202 */
[C---:B------:R-:W-:Y:S02]  /*3880*/  IMAD.IADD R235, R214.reuse, 0x1, R236 ;  /* 0x00000001d6eb7824 */ /* 0x040fe400078e02ec */
[C---:B------:R-:W-:Y:S02]  /*3890*/  IMAD.IADD R4, R214.reuse, 0x1, R2 ;  /* 0x00000001d6047824 */ /* 0x040fe400078e0202 */
[C---:B------:R-:W-:Y:S02]  /*38a0*/  IMAD.IADD R2, R214.reuse, 0x1, R251 ;  /* 0x00000001d6027824 */ /* 0x040fe400078e02fb */
[----:B------:R-:W-:-:S02]  /*38b0*/  IMAD.IADD R238, R214, 0x1, R4 ;  /* 0x00000001d6ee7824 */ /* 0x000fc400078e0204 */
[C---:B------:R-:W-:Y:S01]  /*38c0*/  IMAD.IADD R240, R214.reuse, 0x1, R235 ;  /* 0x00000001d6f07824 */ /* 0x040fe200078e02eb */
[C---:B------:R-:W-:Y:S01]  /*38d0*/  IADD3 R234, R214.reuse, R2, RZ ;  /* 0x00000002d6ea7210 */ /* 0x040fe20007ffe0ff */
[----:B------:R-:W-:-:S04]  /*38e0*/  IMAD.IADD R237, R214, 0x1, R238 ;  /* 0x00000001d6ed7824 */ /* 0x000fc800078e02ee */
[C---:B------:R-:W-:Y:S02]  /*38f0*/  IMAD.IADD R231, R214.reuse, 0x1, R234 ;  /* 0x00000001d6e77824 */ /* 0x040fe400078e02ea */
[C---:B------:R-:W-:Y:S02]  /*3900*/  IMAD.IADD R241, R214.reuse, 0x1, R237 ;  /* 0x00000001d6f17824 */ /* 0x040fe400078e02ed */
[----:B-1--4-:R-:W-:Y:S02]  /*3910*/  IMAD.IADD R239, R214, 0x1, R231 ;  /* 0x00000001d6ef7824 */ /* 0x012fe400078e02e7 */
.L_x_377:
[----:B------:R-:W0:Y:S01]  /*3920*/  LDGDEPBAR ;  /* 0x00000000000079af */ /* 0x000e220000000000 */
[----:B------:R-:W-:Y:S01]  /*3930*/  IMAD.IADD R0, R187, 0x1, R201 ;  /* 0x00000001bb007824 */ /* 0x000fe200078e02c9 */
[----:B-----5:R-:W-:Y:S01]  /*3940*/  FSETP.NEU.FTZ.AND P0, PT, R221, -INF , PT ;  /* 0xff800000dd00780b */ /* 0x020fe20003f1d000 */
[--C-:B------:R-:W-:Y:S02]  /*3950*/  IMAD.IADD R2, R187, 0x1, R192.reuse ;  /* 0x00000001bb027824 */ /* 0x100fe400078e02c0 */
[----:B------:R-:W-:Y:S03]  /*3960*/  IMAD.IADD R3, R0, 0x1, R192 ;  /* 0x0000000100037824 */ /* 0x000fe600078e02c0 */
[----:B------:R-:W2:Y:S04]  /*3970*/  LDL R169, [R1+0x10] ;  /* 0x0000100001a97983 */ /* 0x000ea80000100800 */
[----:B------:R-:W3:Y:S01]  /*3980*/  LDL R168, [R1+0x8] ;  /* 0x0000080001a87983 */ /* 0x000ee20000100800 */
[----:B------:R-:W-:Y:S04]  /*3990*/  DEPBAR.LE SB0, 0x0 ;  /* 0x000080000000791a */ /* 0x000fe80000000000 */
[----:B------:R-:W-:Y:S08]  /*39a0*/  BAR.SYNC.DEFER_BLOCKING 0x0 ;  /* 0x0000000000007b1d */ /* 0x000ff00000010000 */
[----:B------:R-:W-:Y:S08]  /*39b0*/  LDSM.16.M88.4 R16, [R187] ;  /* 0x00000000bb10783b */ /* 0x000ff00000000200 */
[----:B------:R-:W1:Y:S08]  /*39c0*/  LDSM.16.M88.4 R8, [R190+0xc000] ;  /* 0x00c00000be08783b */ /* 0x000e700000000200 */
[----:B------:R-:W4:Y:S08]  /*39d0*/  LDSM.16.M88.4 R52, [R190+0xc800] ;  /* 0x00c80000be34783b */ /* 0x000f300000000200 */
[----:B------:R-:W-:Y:S08]  /*39e0*/  LDSM.16.M88.4 R56, [R0] ;  /* 0x000000000038783b */ /* 0x000ff00000000200 */
[----:B------:R-:W4:Y:S08]  /*39f0*/  LDSM.16.M88.4 R60, [R189+0xc000] ;  /* 0x00c00000bd3c783b */ /* 0x000f300000000200 */
[----:B------:R-:W-:Y:S01]  /*3a00*/  LDSM.16.M88.4 R64, [R2] ;  /* 0x000000000240783b */ /* 0x000fe20000000200 */
[C---:B-1----:R-:W-:Y:S07]  /*3a10*/  HMMA.16816.F32 R4, R16.reuse, R8, RZ ;  /* 0x000000081004723c */ /* 0x042fee00000018ff */
[----:B------:R-:W-:Y:S01]  /*3a20*/  LDSM.16.M88.4 R100, [R188+0xe000] ;  /* 0x00e00000bc64783b */ /* 0x000fe20000000200 */
[C---:B------:R-:W-:Y:S08]  /*3a30*/  HMMA.16816.F32 R8, R16.reuse, R10, RZ ;  /* 0x0000000a1008723c */ /* 0x040ff000000018ff */
[C---:B----4-:R-:W-:Y:S08]  /*3a40*/  HMMA.16816.F32 R12, R16.reuse, R52, RZ ;  /* 0x00000034100c723c */ /* 0x050ff000000018ff */
[----:B------:R-:W-:Y:S01]  /*3a50*/  HMMA.16816.F32 R16, R16, R54, RZ ;  /* 0x000000361010723c */ /* 0x000fe200000018ff */
[----:B------:R-:W1:Y:S07]  /*3a60*/  LDSM.16.M88.4 R52, [R189+0xc800] ;  /* 0x00c80000bd34783b */ /* 0x000e6e0000000200 */
[C---:B------:R-:W-:Y:S08]  /*3a70*/  HMMA.16816.F32 R4, R56.reuse, R60, R4 ;  /* 0x0000003c3804723c */ /* 0x040ff00000001804 */
[C---:B------:R-:W-:Y:S01]  /*3a80*/  HMMA.16816.F32 R8, R56.reuse, R62, R8 ;  /* 0x0000003e3808723c */ /* 0x040fe20000001808 */
[----:B------:R-:W4:Y:S07]  /*3a90*/  LDSM.16.M88.4 R60, [R188+0xc000] ;  /* 0x00c00000bc3c783b */ /* 0x000f2e0000000200 */
[C---:B-1----:R-:W-:Y:S08]  /*3aa0*/  HMMA.16816.F32 R12, R56.reuse, R52, R12 ;  /* 0x00000034380c723c */ /* 0x042ff0000000180c */
[----:B------:R-:W-:Y:S01]  /*3ab0*/  HMMA.16816.F32 R16, R56, R54, R16 ;  /* 0x000000363810723c */ /* 0x000fe20000001810 */
[----:B------:R-:W1:Y:S07]  /*3ac0*/  LDSM.16.M88.4 R52, [R188+0xc800] ;  /* 0x00c80000bc34783b */ /* 0x000e6e0000000200 */
[C---:B----4-:R-:W-:Y:S01]  /*3ad0*/  HMMA.16816.F32 R4, R64.reuse, R60, R4 ;  /* 0x0000003c4004723c */ /* 0x050fe20000001804 */
[----:B------:R-:W-:Y:S07]  /*3ae0*/  LDSM.16.M88.4 R56, [R3] ;  /* 0x000000000338783b */ /* 0x000fee0000000200 */
[C---:B------:R-:W-:Y:S01]  /*3af0*/  HMMA.16816.F32 R8, R64.reuse, R62, R8 ;  /* 0x0000003e4008723c */ /* 0x040fe20000001808 */
[----:B------:R-:W4:Y:S07]  /*3b00*/  LDSM.16.M88.4 R60, [R191+0xc000] ;  /* 0x00c00000bf3c783b */ /* 0x000f2e0000000200 */
[C---:B-1----:R-:W-:Y:S08]  /*3b10*/  HMMA.16816.F32 R12, R64.reuse, R52, R12 ;  /* 0x00000034400c723c */ /* 0x042ff0000000180c */
[----:B------:R-:W-:Y:S01]  /*3b20*/  HMMA.16816.F32 R16, R64, R54, R16 ;  /* 0x000000364010723c */ /* 0x000fe20000001810 */
[----:B------:R-:W1:Y:S07]  /*3b30*/  LDSM.16.M88.4 R52, [R191+0xc800] ;  /* 0x00c80000bf34783b */ /* 0x000e6e0000000200 */
[C---:B----4-:R-:W-:Y:S01]  /*3b40*/  HMMA.16816.F32 R4, R56.reuse, R60, R4 ;  /* 0x0000003c3804723c */ /* 0x050fe20000001804 */
[----:B------:R-:W-:Y:S07]  /*3b50*/  LDSM.16.M88.4 R64, [R187+0x2000] ;  /* 0x00200000bb40783b */ /* 0x000fee0000000200 */
[C---:B------:R-:W-:Y:S01]  /*3b60*/  HMMA.16816.F32 R8, R56.reuse, R62, R8 ;  /* 0x0000003e3808723c */ /* 0x040fe20000001808 */
[----:B------:R-:W4:Y:S07]  /*3b70*/  LDSM.16.M88.4 R60, [R190+0xe000] ;  /* 0x00e00000be3c783b */ /* 0x000f2e0000000200 */
[C---:B-1----:R-:W-:Y:S08]  /*3b80*/  HMMA.16816.F32 R12, R56.reuse, R52, R12 ;  /* 0x00000034380c723c */ /* 0x042ff0000000180c */
[----:B------:R-:W-:Y:S01]  /*3b90*/  HMMA.16816.F32 R16, R56, R54, R16 ;  /* 0x000000363810723c */ /* 0x000fe20000001810 */
[----:B------:R-:W1:Y:S07]  /*3ba0*/  LDSM.16.M88.4 R52, [R190+0xe800] ;  /* 0x00e80000be34783b */ /* 0x000e6e0000000200 */
[C---:B----4-:R-:W-:Y:S01]  /*3bb0*/  HMMA.16816.F32 R4, R64.reuse, R60, R4 ;  /* 0x0000003c4004723c */ /* 0x050fe20000001804 */
[----:B------:R4:W-:Y:S07]  /*3bc0*/  LDSM.16.M88.4 R56, [R0+0x2000] ;  /* 0x002000000038783b */ /* 0x0009ee0000000200 */
[C---:B------:R-:W-:Y:S01]  /*3bd0*/  HMMA.16816.F32 R8, R64.reuse, R62, R8 ;  /* 0x0000003e4008723c */ /* 0x040fe20000001808 */
[----:B------:R-:W2:Y:S03]  /*3be0*/  LDSM.16.M88.4 R60, [R189+0xe000] ;  /* 0x00e00000bd3c783b */ /* 0x000ea60000000200 */
[----:B----4-:R-:W-:Y:S05]  /*3bf0*/  IMAD.SHL.U32 R0, R230, 0x40, RZ ;  /* 0x00000040e6007824 */ /* 0x010fea00078e00ff */
[----:B------:R-:W-:Y:S01]  /*3c00*/  IADD3 R0, R0, 0x40, RZ ;  /* 0x0000004000007810 */ /* 0x000fe20007ffe0ff */
[C---:B-1----:R-:W-:Y:S08]  /*3c10*/  HMMA.16816.F32 R12, R64.reuse, R52, R12 ;  /* 0x00000034400c723c */ /* 0x042ff0000000180c */
[----:B------:R-:W-:Y:S01]  /*3c20*/  HMMA.16816.F32 R16, R64, R54, R16 ;  /* 0x000000364010723c */ /* 0x000fe20000001810 */
[----:B------:R-:W1:Y:S07]  /*3c30*/  LDSM.16.M88.4 R52, [R189+0xe800] ;  /* 0x00e80000bd34783b */ /* 0x000e6e0000000200 */
[C---:B--2---:R-:W-:Y:S01]  /*3c40*/  HMMA.16816.F32 R4, R56.reuse, R60, R4 ;  /* 0x0000003c3804723c */ /* 0x044fe20000001804 */
[----:B------:R2:W4:Y:S07]  /*3c50*/  LDSM.16.M88.4 R64, [R2+0x2000] ;  /* 0x002000000240783b */ /* 0x00052e0000000200 */
[C---:B------:R-:W-:Y:S01]  /*3c60*/  HMMA.16816.F32 R8, R56.reuse, R62, R8 ;  /* 0x0000003e3808723c */ /* 0x040fe20000001808 */
[----:B------:R-:W-:Y:S03]  /*3c70*/  LDSM.16.M88.4 R60, [R191+0xe000] ;  /* 0x00e00000bf3c783b */ /* 0x000fe60000000200 */
[----:B--2---:R-:W-:Y:S05]  /*3c80*/  IMAD.SHL.U32 R2, R208, 0x40, RZ ;  /* 0x00000040d0027824 */ /* 0x004fea00078e00ff */
[----:B------:R-:W-:Y:S01]  /*3c90*/  ISETP.GE.AND P6, PT, R2, R248, PT ;  /* 0x000000f80200720c */ /* 0x000fe20003fc6270 */
[C---:B-1----:R-:W-:Y:S03]  /*3ca0*/  HMMA.16816.F32 R12, R56.reuse, R52, R12 ;  /* 0x00000034380c723c */ /* 0x042fe6000000180c */
[-C--:B------:R-:W-:Y:S05]  /*3cb0*/  ISETP.LT.AND P6, PT, R0, R215.reuse, P6 ;  /* 0x000000d70000720c */ /* 0x080fea00037c1270 */
[----:B------:R-:W-:Y:S01]  /*3cc0*/  HMMA.16816.F32 R16, R56, R54, R16 ;  /* 0x000000363810723c */ /* 0x000fe20000001810 */
[----:B------:R-:W1:Y:S07]  /*3cd0*/  LDSM.16.M88.4 R52, [R188+0xe800] ;  /* 0x00e80000bc34783b */ /* 0x000e6e0000000200 */
[----:B------:R-:W-:Y:S01]  /*3ce0*/  @!P6 IADD3 R0, -R247, 0x1, R223 ;  /* 0x00000001f700e810 */ /* 0x000fe20007ffe1df */
[----:B------:R2:W3:Y:S01]  /*3cf0*/  LDSM.16.M88.4 R56, [R3+0x2000] ;  /* 0x002000000338783b */ /* 0x0004e20000000200 */
[C---:B----4-:R-:W-:Y:S05]  /*3d00*/  HMMA.16816.F32 R4, R64.reuse, R100, R4 ;  /* 0x000000644004723c */ /* 0x050fea0000001804 */
[----:B------:R-:W-:Y:S02]  /*3d10*/  @!P6 IADD3 R2, R2, R0, R215 ;  /* 0x000000000202e210 */ /* 0x000fe40007ffe0d7 */
[----:B------:R-:W-:Y:S01]  /*3d20*/  IADD3 R100, R244, 0x3c6ef372, RZ ;  /* 0x3c6ef372f4647810 */ /* 0x000fe20007ffe0ff */
[C---:B------:R-:W-:Y:S01]  /*3d30*/  HMMA.16816.F32 R8, R64.reuse, R102, R8 ;  /* 0x000000664008723c */ /* 0x040fe20000001808 */
[----:B--2---:R-:W2:Y:S07]  /*3d40*/  @!P6 S2R R3, SR_TID.X ;  /* 0x000000000003e919 */ /* 0x004eae0000002100 */
[C---:B-1----:R-:W-:Y:S08]  /*3d50*/  HMMA.16816.F32 R12, R64.reuse, R52, R12 ;  /* 0x00000034400c723c */ /* 0x042ff0000000180c */
[----:B------:R-:W-:Y:S01]  /*3d60*/  HMMA.16816.F32 R16, R64, R54, R16 ;  /* 0x000000364010723c */ /* 0x000fe20000001810 */
[----:B------:R-:W1:Y:S03]  /*3d70*/  LDSM.16.M88.4 R52, [R191+0xe800] ;  /* 0x00e80000bf34783b */ /* 0x000e660000000200 */
[----:B--2---:R-:W-:Y:S04]  /*3d80*/  @!P6 IMAD.SHL.U32 R3, R3, 0x2, RZ ;  /* 0x000000020303e824 */ /* 0x004fe800078e00ff */
[C---:B---3--:R-:W-:Y:S05]  /*3d90*/  HMMA.16816.F32 R4, R56.reuse, R60, R4 ;  /* 0x0000003c3804723c */ /* 0x048fea0000001804 */
[----:B------:R-:W-:Y:S01]  /*3da0*/  @!P6 LOP3.LUT R0, R169, 0x6, R3, 0xf8, !PT ;  /* 0x00000006a900e812 */ /* 0x000fe200078ef803 */
[----:B------:R-:W-:Y:S01]  /*3db0*/  IMAD R66, R208, 0x4, R168 ;  /* 0x00000004d0427824 */ /* 0x000fe200078e02a8 */
[CC--:B------:R-:W-:Y:S01]  /*3dc0*/  @!P6 IMNMX R60, R2.reuse, R215.reuse, PT ;  /* 0x000000d7023ce217 */ /* 0x0c0fe20003800200 */
[----:B------:R-:W-:Y:S01]  /*3dd0*/  FMUL.FTZ R61, R221, 1.4426950216293334961 ;  /* 0x3fb8aa3bdd3d7820 */ /* 0x000fe20000410000 */
[----:B------:R-:W-:Y:S01]  /*3de0*/  @!P6 IADD3 R2, R2, 0x8, RZ ;  /* 0x000000080202e810 */ /* 0x000fe20007ffe0ff */
[----:B------:R-:W2:Y:S01]  /*3df0*/  S2R R168, SR_TID.X ;  /* 0x0000000000a87919 */ /* 0x000ea20000002100 */
[C---:B------:R-:W-:Y:S03]  /*3e00*/  HMMA.16816.F32 R8, R56.reuse, R62, R8 ;  /* 0x0000003e3808723c */ /* 0x040fe60000001808 */
[----:B------:R-:W-:Y:S01]  /*3e10*/  FSEL R61, R61, RZ, P0 ;  /* 0x000000ff3d3d7208 */ /* 0x000fe20000000000 */
[----:B------:R-:W-:Y:S01]  /*3e20*/  @!P6 IMAD R0, R230, 0x40, R0 ;  /* 0x00000040e600e824 */ /* 0x000fe200078e0200 */
[----:B------:R-:W-:Y:S01]  /*3e30*/  @!P6 IMNMX R2, R2, R215, PT ;  /* 0x000000d70202e217 */ /* 0x000fe20003800200 */
[----:B------:R-:W-:Y:S01]  /*3e40*/  IMAD.WIDE.U32 R66, R66, -0x326172a9, RZ ;  /* 0xcd9e8d5742427825 */ /* 0x000fe200078e00ff */
[----:B------:R-:W-:Y:S01]  /*3e50*/  FSETP.NEU.FTZ.AND P0, PT, R222, -INF , PT ;  /* 0xff800000de00780b */ /* 0x000fe20003f1d000 */
[----:B------:R-:W3:Y:S01]  /*3e60*/  S2R R169, SR_TID.X ;  /* 0x0000000000a97919 */ /* 0x000ee20000002100 */
[CC--:B------:R-:W-:Y:S03]  /*3e70*/  @!P6 ISETP.GE.AND P1, PT, R0.reuse, R60.reuse, PT ;  /* 0x0000003c0000e20c */ /* 0x0c0fe60003f26270 */
[----:B------:R-:W-:Y:S02]  /*3e80*/  @!P6 IADD3 R62, R0, 0x1, RZ ;  /* 0x00000001003ee810 */ /* 0x000fe40007ffe0ff */
[----:B------:R-:W-:Y:S02]  /*3e90*/  @!P6 FSEL R4, R4, -INF , !P1 ;  /* 0xff8000000404e808 */ /* 0x000fe40004800000 */
[----:B------:R-:W-:Y:S02]  /*3ea0*/  @!P6 ISETP.GE.AND P1, PT, R62, R60, PT ;  /* 0x0000003c3e00e20c */ /* 0x000fe40003f26270 */
[----:B------:R-:W-:Y:S01]  /*3eb0*/  LOP3.LUT R64, R67, R249, R244, 0x96, !PT ;  /* 0x000000f943407212 */ /* 0x000fe200078e96f4 */
[--C-:B------:R-:W-:Y:S01]  /*3ec0*/  FFMA.FTZ R4, R4, c[0x0][0x23c], -R61.reuse ;  /* 0x00008f0004047a23 */ /* 0x100fe2000001083d */
[----:B------:R-:W-:Y:S02]  /*3ed0*/  @!P6 FSEL R5, R5, -INF , !P1 ;  /* 0xff8000000505e808 */ /* 0x000fe40004800000 */
[-C--:B------:R-:W-:Y:S01]  /*3ee0*/  @!P6 ISETP.GE.AND P1, PT, R0, R2.reuse, PT ;  /* 0x000000020000e20c */ /* 0x080fe20003f26270 */
[----:B------:R4:W-:Y:S01]  /*3ef0*/  MUFU.EX2 R103, R4 ;  /* 0x0000000400677308 */ /* 0x0009e20000000800 */
[----:B--2---:R-:W-:Y:S01]  /*3f00*/  SHF.R.S32.HI R168, RZ, 0x1f, R168 ;  /* 0x0000001fffa87819 */ /* 0x004fe200000114a8 */
[----:B------:R-:W-:Y:S01]  /*3f10*/  FFMA.FTZ R5, R5, c[0x0][0x23c], -R61 ;  /* 0x00008f0005057a23 */ /* 0x000fe2000001083d */
[----:B------:R-:W-:Y:S01]  /*3f20*/  @!P6 FSEL R6, R6, -INF , !P1 ;  /* 0xff8000000606e808 */ /* 0x000fe20004800000 */
[C---:B-1----:R-:W-:Y:S03]  /*3f30*/  HMMA.16816.F32 R12, R56.reuse, R52, R12 ;  /* 0x00000034380c723c */ /* 0x042fe6000000180c */
[----:B------:R-:W-:Y:S01]  /*3f40*/  IMAD.WIDE.U32 R64, R64, -0x2daee0ad, RZ ;  /* 0xd2511f5340407825 */ /* 0x000fe200078e00ff */
[----:B---3--:R-:W-:Y:S02]  /*3f50*/  LEA.HI R168, R168, R169, RZ, 0x7 ;  /* 0x000000a9a8a87211 */ /* 0x008fe400078f38ff */
[----:B------:R1:W-:Y:S01]  /*3f60*/  MUFU.EX2 R102, R5 ;  /* 0x0000000500667308 */ /* 0x0003e20000000800 */
[C---:B------:R-:W-:Y:S01]  /*3f70*/  IADD3 R169, R245.reuse, -0x126145ec, RZ ;  /* 0xed9eba14f5a97810 */ /* 0x040fe20007ffe0ff */
[----:B------:R-:W-:Y:S04]  /*3f80*/  HMMA.16816.F32 R16, R56, R54, R16 ;  /* 0x000000363810723c */ /* 0x000fe80000001810 */
[----:B------:R-:W-:Y:S05]  /*3f90*/  SHF.R.S32.HI R168, RZ, 0x7, R168 ;  /* 0x00000007ffa87819 */ /* 0x000fea00000114a8 */
[----:B------:R-:W-:Y:S03]  /*3fa0*/  IMAD R3, R230, 0x2, R168 ;  /* 0x00000002e6037824 */ /* 0x000fe600078e02a8 */
[----:B------:R-:W-:Y:S01]  /*3fb0*/  IADD3 R168, R245, -0x4498517b, RZ ;  /* 0xbb67ae85f5a87810 */ /* 0x000fe20007ffe0ff */
[----:B----4-:R-:W-:Y:S01]  /*3fc0*/  FMUL.FTZ R4, R222, 1.4426950216293334961 ;  /* 0x3fb8aa3bde047820 */ /* 0x010fe20000410000 */
[----:B------:R-:W-:Y:S04]  /*3fd0*/  LOP3.LUT R63, R233, R245, R3, 0x96, !PT ;  /* 0x000000f5e93f7212 */ /* 0x000fe800078e9603 */
[----:B------:R-:W-:Y:S02]  /*3fe0*/  FSEL R3, R4, RZ, P0 ;  /* 0x000000ff04037208 */ /* 0x000fe40000000000 */
[----:B------:R-:W-:Y:S02]  /*3ff0*/  @!P6 ISETP.GE.AND P0, PT, R62, R2, PT ;  /* 0x000000023e00e20c */ /* 0x000fe40003f06270 */
[----:B------:R-:W-:Y:S01]  /*4000*/  LOP3.LUT R62, R65, R232, R168, 0x96, !PT ;  /* 0x000000e8413e7212 */ /* 0x000fe200078e96a8 */
[--C-:B------:R-:W-:Y:S01]  /*4010*/  FFMA.FTZ R6, R6, c[0x0][0x23c], -R3.reuse ;  /* 0x00008f0006067a23 */ /* 0x100fe20000010803 */
[----:B------:R-:W-:Y:S01]  /*4020*/  IADD3 R168, R244, -0x61c88647, RZ ;  /* 0x9e3779b9f4a87810 */ /* 0x000fe20007ffe0ff */
[----:B-1----:R-:W-:Y:S01]  /*4030*/  IMAD.WIDE.U32 R4, R63, -0x326172a9, RZ ;  /* 0xcd9e8d573f047825 */ /* 0x002fe200078e00ff */
[----:B------:R-:W-:Y:S01]  /*4040*/  @!P6 FSEL R7, R7, -INF , !P0 ;  /* 0xff8000000707e808 */ /* 0x000fe20004000000 */
[----:B------:R1:W2:Y:S02]  /*4050*/  MUFU.EX2 R101, R6 ;  /* 0x0000000600657308 */ /* 0x0002a40000000800 */
[----:B------:R-:W-:Y:S01]  /*4060*/  IMAD.WIDE.U32 R62, R62, -0x326172a9, RZ ;  /* 0xcd9e8d573e3e7825 */ /* 0x000fe200078e00ff */
[----:B------:R-:W-:Y:S02]  /*4070*/  LOP3.LUT R66, R5, R66, R168, 0x96, !PT ;  /* 0x0000004205427212 */ /* 0x000fe400078e96a8 */
[----:B------:R-:W-:Y:S01]  /*4080*/  @!P6 IADD3 R5, R0, 0x8, RZ ;  /* 0x000000080005e810 */ /* 0x000fe20007ffe0ff */
[----:B------:R-:W-:Y:S01]  /*4090*/  FFMA.FTZ R7, R7, c[0x0][0x23c], -R3 ;  /* 0x00008f0007077a23 */ /* 0x000fe20000010803 */
[----:B------:R-:W-:Y:S02]  /*40a0*/  LOP3.LUT R52, R63, R4, R100, 0x96, !PT ;  /* 0x000000043f347212 */ /* 0x000fe400078e9664 */
[C---:B------:R-:W-:Y:S01]  /*40b0*/  @!P6 ISETP.GE.AND P1, PT, R5.reuse, R60, PT ;  /* 0x0000003c0500e20c */ /* 0x040fe20003f26270 */
[----:B------:R3:W4:Y:S01]  /*40c0*/  MUFU.EX2 R100, R7 ;  /* 0x0000000700647308 */ /* 0x0007220000000800 */
[----:B------:R-:W-:Y:S01]  /*40d0*/  @!P6 ISETP.GE.AND P0, PT, R5, R2, PT ;  /* 0x000000020500e20c */ /* 0x000fe20003f06270 */
[----:B------:R-:W-:Y:S01]  /*40e0*/  IMAD.WIDE.U32 R4, R66, -0x2daee0ad, RZ ;  /* 0xd2511f5342047825 */ /* 0x000fe200078e00ff */
[----:B------:R-:W-:Y:S02]  /*40f0*/  @!P6 FSEL R8, R8, -INF , !P1 ;  /* 0xff8000000808e808 */ /* 0x000fe40004800000 */
[----:B------:R-:W-:Y:S01]  /*4100*/  @!P6 FSEL R10, R10, -INF , !P0 ;  /* 0xff8000000a0ae808 */ /* 0x000fe20004000000 */
[----:B------:R-:W-:Y:S01]  /*4110*/  IMAD.WIDE.U32 R52, R52, -0x2daee0ad, RZ ;  /* 0xd2511f5334347825 */ /* 0x000fe200078e00ff */
[----:B------:R-:W-:Y:S03]  /*4120*/  IADD3 R168, R245, 0x76cf5d0a, RZ ;  /* 0x76cf5d0af5a87810 */ /* 0x000fe60007ffe0ff */
[----:B------:R-:W-:Y:S02]  /*4130*/  FFMA.FTZ R8, R8, c[0x0][0x23c], -R61 ;  /* 0x00008f0008087a23 */ /* 0x000fe4000001083d */
[----:B------:R-:W-:Y:S01]  /*4140*/  FFMA.FTZ R10, R10, c[0x0][0x23c], -R3 ;  /* 0x00008f000a0a7a23 */ /* 0x000fe20000010803 */
[----:B-1----:R-:W-:Y:S01]  /*4150*/  @!P6 IADD3 R6, R0, 0x9, RZ ;  /* 0x000000090006e810 */ /* 0x002fe20007ffe0ff */
[----:B------:R1:W1:Y:S03]  /*4160*/  MUFU.EX2 R67, R8 ;  /* 0x0000000800437308 */ /* 0x0002660000000800 */
[C---:B------:R-:W-:Y:S02]  /*4170*/  @!P6 ISETP.GE.AND P2, PT, R6.reuse, R60, PT ;  /* 0x0000003c0600e20c */ /* 0x040fe40003f46270 */
[----:B------:R-:W-:Y:S02]  /*4180*/  @!P6 ISETP.GE.AND P1, PT, R6, R2, PT ;  /* 0x000000020600e20c */ /* 0x000fe40003f26270 */
[----:B------:R-:W-:Y:S02]  /*4190*/  @!P6 FSEL R9, R9, -INF , !P2 ;  /* 0xff8000000909e808 */ /* 0x000fe40005000000 */
[----:B---3--:R-:W-:Y:S01]  /*41a0*/  LOP3.LUT R7, R5, R64, R168, 0x96, !PT ;  /* 0x0000004005077212 */ /* 0x008fe200078e96a8 */
[----:B------:R-:W-:Y:S01]  /*41b0*/  MUFU.EX2 R65, R10 ;  /* 0x0000000a00417308 */ /* 0x000fe20000000800 */
[----:B------:R-:W-:Y:S01]  /*41c0*/  IADD3 R168, R245, 0x32370b8f, RZ ;  /* 0x32370b8ff5a87810 */ /* 0x000fe20007ffe0ff */
[----:B------:R-:W-:Y:S01]  /*41d0*/  FFMA.FTZ R9, R9, c[0x0][0x23c], -R61 ;  /* 0x00008f0009097a23 */ /* 0x000fe2000001083d */
[----:B------:R-:W-:Y:S01]  /*41e0*/  @!P6 IADD3 R5, R0, 0x10, RZ ;  /* 0x000000100005e810 */ /* 0x000fe20007ffe0ff */
[----:B------:R-:W-:Y:S01]  /*41f0*/  IMAD.WIDE.U32 R6, R7, -0x326172a9, RZ ;  /* 0xcd9e8d5707067825 */ /* 0x000fe200078e00ff */
[----:B------:R-:W-:Y:S02]  /*4200*/  LOP3.LUT R53, R53, R4, R168, 0x96, !PT ;  /* 0x0000000435357212 */ /* 0x000fe400078e96a8 */
[----:B------:R-:W-:Y:S02]  /*4210*/  IADD3 R168, R244, -0x255992d5, RZ ;  /* 0xdaa66d2bf4a87810 */ /* 0x000fe40007ffe0ff */
[C---:B------:R-:W-:Y:S01]  /*4220*/  @!P6 ISETP.GE.AND P2, PT, R5.reuse, R60, PT ;  /* 0x0000003c0500e20c */ /* 0x040fe20003f46270 */
[----:B------:R3:W2:Y:S01]  /*4230*/  MUFU.EX2 R66, R9 ;  /* 0x0000000900427308 */ /* 0x0006a20000000800 */
[----:B------:R-:W-:Y:S02]  /*4240*/  @!P6 IADD3 R4, R0, 0x11, RZ ;  /* 0x000000110004e810 */ /* 0x000fe40007ffe0ff */
[----:B------:R-:W-:Y:S02]  /*4250*/  @!P6 ISETP.GE.AND P3, PT, R5, R2, PT ;  /* 0x000000020500e20c */ /* 0x000fe40003f66270 */
[----:B-1----:R-:W-:Y:S02]  /*4260*/  LOP3.LUT R8, R7, R62, R168, 0x96, !PT ;  /* 0x0000003e07087212 */ /* 0x002fe400078e96a8 */
[C---:B------:R-:W-:Y:S02]  /*4270*/  @!P6 ISETP.GE.AND P4, PT, R4.reuse, R60, PT ;  /* 0x0000003c0400e20c */ /* 0x040fe40003f86270 */
[----:B------:R-:W-:Y:S01]  /*4280*/  @!P6 ISETP.GE.AND P0, PT, R4, R2, PT ;  /* 0x000000020400e20c */ /* 0x000fe20003f06270 */
[----:B------:R-:W-:Y:S01]  /*4290*/  IMAD.WIDE.U32 R4, R53, -0x326172a9, RZ ;  /* 0xcd9e8d5735047825 */ /* 0x000fe200078e00ff */
[----:B------:R-:W-:Y:S02]  /*42a0*/  @!P6 FSEL R11, R11, -INF , !P1 ;  /* 0xff8000000b0be808 */ /* 0x000fe40004800000 */
[----:B------:R-:W-:Y:S02]  /*42b0*/  @!P6 FSEL R12, R12, -INF , !P2 ;  /* 0xff8000000c0ce808 */ /* 0x000fe40005000000 */
[----:B------:R-:W-:Y:S01]  /*42c0*/  IADD3 R168, R244, 0x78dde6e4, RZ ;  /* 0x78dde6e4f4a87810 */ /* 0x000fe20007ffe0ff */
[----:B------:R-:W-:Y:S01]  /*42d0*/  FFMA.FTZ R64, R11, c[0x0][0x23c], -R3 ;  /* 0x00008f000b407a23 */ /* 0x000fe20000010803 */
[----:B------:R-:W-:Y:S01]  /*42e0*/  @!P6 FSEL R13, R13, -INF , !P4 ;  /* 0xff8000000d0de808 */ /* 0x000fe20006000000 */
[--C-:B------:R-:W-:Y:S01]  /*42f0*/  FFMA.FTZ R12, R12, c[0x0][0x23c], -R61.reuse ;  /* 0x00008f000c0c7a23 */ /* 0x100fe2000001083d */
[----:B------:R-:W-:Y:S02]  /*4300*/  LOP3.LUT R5, R5, R6, R168, 0x96, !PT ;  /* 0x0000000605057212 */ /* 0x000fe400078e96a8 */
[----:B------:R-:W-:Y:S01]  /*4310*/  IADD3 R168, R244, 0x1715609d, RZ ;  /* 0x1715609df4a87810 */ /* 0x000fe20007ffe0ff */
[----:B------:R1:W1:Y:S01]  /*4320*/  MUFU.EX2 R63, R12 ;  /* 0x0000000c003f7308 */ /* 0x0002620000000800 */
[----:B------:R-:W-:Y:S01]  /*4330*/  @!P6 IADD3 R6, R0, 0x18, RZ ;  /* 0x000000180006e810 */ /* 0x000fe20007ffe0ff */
[----:B---3--:R-:W-:Y:S01]  /*4340*/  IMAD.WIDE.U32 R8, R8, -0x2daee0ad, RZ ;  /* 0xd2511f5308087825 */ /* 0x008fe200078e00ff */
[----:B------:R-:W-:Y:S02]  /*4350*/  @!P6 IADD3 R0, R0, 0x19, RZ ;  /* 0x000000190000e810 */ /* 0x000fe40007ffe0ff */
[C---:B------:R-:W-:Y:S01]  /*4360*/  @!P6 ISETP.GE.AND P1, PT, R6.reuse, R60, PT ;  /* 0x0000003c0600e20c */ /* 0x040fe20003f26270 */
[----:B------:R-:W-:Y:S01]  /*4370*/  FFMA.FTZ R13, R13, c[0x0][0x23c], -R61 ;  /* 0x00008f000d0d7a23 */ /* 0x000fe2000001083d */
[----:B------:R-:W-:Y:S02]  /*4380*/  LOP3.LUT R10, R9, R52, R169, 0x96, !PT ;  /* 0x00000034090a7212 */ /* 0x000fe400078e96a9 */
[-C--:B------:R-:W-:Y:S01]  /*4390*/  @!P6 ISETP.GE.AND P5, PT, R6, R2.reuse, PT ;  /* 0x000000020600e20c */ /* 0x080fe20003fa6270 */
[----:B------:R3:W-:Y:S01]  /*43a0*/  MUFU.EX2 R62, R13 ;  /* 0x0000000d003e7308 */ /* 0x0007e20000000800 */
[----:B------:R-:W-:Y:S01]  /*43b0*/  @!P6 ISETP.GE.AND P4, PT, R0, R2, PT ;  /* 0x000000020000e20c */ /* 0x000fe20003f86270 */
[----:B------:R-:W-:Y:S01]  /*43c0*/  IMAD.WIDE.U32 R10, R10, -0x326172a9, RZ ;  /* 0xcd9e8d570a0a7825 */ /* 0x000fe200078e00ff */
[----:B------:R-:W-:Y:S02]  /*43d0*/  @!P6 ISETP.GE.AND P2, PT, R0, R60, PT ;  /* 0x0000003c0000e20c */ /* 0x000fe40003f46270 */
[----:B------:R-:W-:Y:S02]  /*43e0*/  @!P6 FSEL R19, R19, -INF , !P4 ;  /* 0xff8000001313e808 */ /* 0x000fe40006000000 */
[----:B------:R-:W-:Y:S01]  /*43f0*/  LOP3.LUT R7, R11, R4, R168, 0x96, !PT ;  /* 0x000000040b077212 */ /* 0x000fe200078e96a8 */
[----:B------:R-:W-:Y:S01]  /*4400*/  IMAD.WIDE.U32 R4, R5, -0x2daee0ad, RZ ;  /* 0xd2511f5305047825 */ /* 0x000fe200078e00ff */
[----:B------:R-:W-:Y:S01]  /*4410*/  IADD3 R168, R245, -0x56f99767, RZ ;  /* 0xa9066899f5a87810 */ /* 0x000fe20007ffe0ff */
[----:B------:R-:W1:Y:S01]  /*4420*/  MUFU.EX2 R64, R64 ;  /* 0x0000004000407308 */ /* 0x000e620000000800 */
[----:B------:R-:W-:Y:S01]  /*4430*/  @!P6 FSEL R18, R18, -INF , !P5 ;  /* 0xff8000001212e808 */ /* 0x000fe20006800000 */
[----:B------:R-:W-:Y:S01]  /*4440*/  IMAD.WIDE.U32 R6, R7, -0x2daee0ad, RZ ;  /* 0xd2511f5307067825 */ /* 0x000fe200078e00ff */
[----:B------:R-:W-:Y:S02]  /*4450*/  LOP3.LUT R5, R5, R8, R168, 0x96, !PT ;  /* 0x0000000805057212 */ /* 0x000fe400078e96a8 */
[----:B------:R-:W-:Y:S01]  /*4460*/  IADD3 R168, R245, 0x646e171e, RZ ;  /* 0x646e171ef5a87810 */ /* 0x000fe20007ffe0ff */
[--C-:B------:R-:W-:Y:S01]  /*4470*/  FFMA.FTZ R18, R18, c[0x0][0x23c], -R3.reuse ;  /* 0x00008f0012127a23 */ /* 0x100fe20000010803 */
[----:B------:R-:W-:Y:S02]  /*4480*/  LOP3.LUT R52, R6, 0xffff, RZ, 0xc0, !PT ;  /* 0x0000ffff06347812 */ /* 0x000fe400078ec0ff */
[----:B------:R-:W-:Y:S01]  /*4490*/  LOP3.LUT R2, R7, R4, R168, 0x96, !PT ;  /* 0x0000000407027212 */ /* 0x000fe200078e96a8 */
[----:B------:R-:W-:Y:S01]  /*44a0*/  IMAD.WIDE.U32 R4, R5, -0x326172a9, RZ ;  /* 0xcd9e8d5705047825 */ /* 0x000fe200078e00ff */
[----:B------:R-:W-:Y:S01]  /*44b0*/  IADD3 R168, R244, -0x4ab325aa, RZ ;  /* 0xb54cda56f4a87810 */ /* 0x000fe20007ffe0ff */
[----:B------:R-:W-:Y:S01]  /*44c0*/  MUFU.EX2 R57, R18 ;  /* 0x0000001200397308 */ /* 0x000fe20000000800 */
[----:B------:R-:W-:Y:S02]  /*44d0*/  @!P6 FSEL R15, R15, -INF , !P0 ;  /* 0xff8000000f0fe808 */ /* 0x000fe40004000000 */
[----:B------:R-:W-:Y:S01]  /*44e0*/  LOP3.LUT R0, R5, R10, R168, 0x96, !PT ;  /* 0x0000000a05007212 */ /* 0x000fe200078e96a8 */
[----:B------:R-:W-:Y:S01]  /*44f0*/  IMAD.MOV.U32 R168, RZ, RZ, c[0x0][0x22c] ;  /* 0x00008b00ffa87624 */ /* 0x000fe200078e00ff */
[----:B------:R-:W-:Y:S01]  /*4500*/  LOP3.LUT R7, R4, 0xffff, RZ, 0xc0, !PT ;  /* 0x0000ffff04077812 */ /* 0x000fe200078ec0ff */
[----:B------:R-:W-:Y:S01]  /*4510*/  FFMA.FTZ R15, R15, c[0x0][0x23c], -R3 ;  /* 0x00008f000f0f7a23 */ /* 0x000fe20000010803 */
[----:B------:R-:W-:Y:S01]  /*4520*/  LOP3.LUT R5, R0, 0xffff, RZ, 0xc0, !PT ;  /* 0x0000ffff00057812 */ /* 0x000fe200078ec0ff */
[----:B------:R-:W-:Y:S01]  /*4530*/  IMAD R168, R168, c[0x0][0x1c0], RZ ;  /* 0x00007000a8a87a24 */ /* 0x000fe200078e02ff */
[----:B------:R-:W-:Y:S01]  /*4540*/  LOP3.LUT R11, R4, 0xff, RZ, 0xc0, !PT ;  /* 0x000000ff040b7812 */ /* 0x000fe200078ec0ff */
[----:B------:R-:W2:Y:S01]  /*4550*/  MUFU.EX2 R59, R15 ;  /* 0x0000000f003b7308 */ /* 0x000ea20000000800 */
[--C-:B------:R-:W-:Y:S01]  /*4560*/  SHF.R.U32.HI R10, RZ, 0x18, R4.reuse ;  /* 0x00000018ff0a7819 */ /* 0x100fe20000011604 */
[----:B------:R-:W-:Y:S01]  /*4570*/  IMAD.U32 R168, R168, -0x40, RZ ;  /* 0xffffffc0a8a87824 */ /* 0x000fe200078e00ff */
[----:B-1----:R-:W-:Y:S02]  /*4580*/  SHF.R.U32.HI R12, RZ, 0x10, R4 ;  /* 0x00000010ff0c7819 */ /* 0x002fe40000011604 */
[----:B------:R-:W-:Y:S02]  /*4590*/  SHF.R.U32.HI R4, RZ, 0x8, R5 ;  /* 0x00000008ff047819 */ /* 0x000fe40000011605 */
[----:B------:R-:W-:Y:S02]  /*45a0*/  SHF.R.U32.HI R5, RZ, 0x10, R0 ;  /* 0x00000010ff057819 */ /* 0x000fe40000011600 */
[----:B------:R-:W-:Y:S02]  /*45b0*/  @!P6 FSEL R14, R14, -INF , !P3 ;  /* 0xff8000000e0ee808 */ /* 0x000fe40005800000 */
[----:B------:R-:W-:Y:S02]  /*45c0*/  LOP3.LUT R5, R5, 0xff, RZ, 0xc0, !PT ;  /* 0x000000ff05057812 */ /* 0x000fe400078ec0ff */
[----:B------:R-:W-:Y:S01]  /*45d0*/  LOP3.LUT R4, R4, 0xffff, RZ, 0xc0, !PT ;  /* 0x0000ffff04047812 */ /* 0x000fe200078ec0ff */
[--C-:B------:R-:W-:Y:S01]  /*45e0*/  FFMA.FTZ R14, R14, c[0x0][0x23c], -R3.reuse ;  /* 0x00008f000e0e7a23 */ /* 0x100fe20000010803 */
[----:B------:R-:W-:Y:S01]  /*45f0*/  @!P6 FSEL R17, R17, -INF , !P2 ;  /* 0xff8000001111e808 */ /* 0x000fe20005000000 */
[----:B------:R-:W-:Y:S01]  /*4600*/  FFMA.FTZ R3, R19, c[0x0][0x23c], -R3 ;  /* 0x00008f0013037a23 */ /* 0x000fe20000010803 */
[----:B------:R-:W-:Y:S01]  /*4610*/  ISETP.LE.U32.AND P5, PT, R5, UR6, PT ;  /* 0x0000000605007c0c */ /* 0x000fe2000bfa3070 */
[----:B------:R-:W1:Y:S01]  /*4620*/  MUFU.EX2 R60, R14 ;  /* 0x0000000e003c7308 */ /* 0x000e620000000800 */
[--C-:B------:R-:W-:Y:S02]  /*4630*/  SHF.R.U32.HI R8, RZ, 0x18, R6.reuse ;  /* 0x00000018ff087819 */ /* 0x100fe40000011606 */
[----:B------:R-:W-:Y:S02]  /*4640*/  LOP3.LUT R9, R6, 0xff, RZ, 0xc0, !PT ;  /* 0x000000ff06097812 */ /* 0x000fe400078ec0ff */
[----:B---3--:R-:W-:Y:S02]  /*4650*/  SHF.R.U32.HI R13, RZ, 0x10, R6 ;  /* 0x00000010ff0d7819 */ /* 0x008fe40000011606 */
[----:B------:R-:W-:Y:S02]  /*4660*/  LOP3.LUT R6, R0, 0xff, RZ, 0xc0, !PT ;  /* 0x000000ff00067812 */ /* 0x000fe400078ec0ff */
[----:B------:R-:W-:Y:S01]  /*4670*/  ISETP.LE.U32.AND P2, PT, R4, UR6, PT ;  /* 0x0000000604007c0c */ /* 0x000fe2000bf43070 */
[----:B------:R3:W-:Y:S01]  /*4680*/  MUFU.EX2 R56, R3 ;  /* 0x0000000300387308 */ /* 0x0007e20000000800 */
[----:B------:R-:W-:Y:S01]  /*4690*/  SHF.R.U32.HI R0, RZ, 0x18, R0 ;  /* 0x00000018ff007819 */ /* 0x000fe20000011600 */
[----:B--2---:R-:W-:Y:S01]  /*46a0*/  @!P5 FADD.FTZ R101, -R101, -RZ ;  /* 0x800000ff6565d221 */ /* 0x004fe20000010100 */
[----:B------:R-:W-:Y:S02]  /*46b0*/  @!P6 FSEL R16, R16, -INF , !P1 ;  /* 0xff8000001010e808 */ /* 0x000fe40004800000 */
[----:B------:R-:W-:Y:S02]  /*46c0*/  ISETP.LE.U32.AND P1, PT, R6, UR6, PT ;  /* 0x0000000606007c0c */ /* 0x000fe4000bf23070 */
[----:B------:R-:W-:Y:S01]  /*46d0*/  ISETP.LE.U32.AND P6, PT, R0, UR6, PT ;  /* 0x0000000600007c0c */ /* 0x000fe2000bfc3070 */
[----:B------:R-:W-:Y:S01]  /*46e0*/  FFMA.FTZ R16, R16, c[0x0][0x23c], -R61 ;  /* 0x00008f0010107a23 */ /* 0x000fe2000001083d */
[----:B------:R-:W-:Y:S01]  /*46f0*/  SHF.R.U32.HI R4, RZ, 0x8, R7 ;  /* 0x00000008ff047819 */ /* 0x000fe20000011607 */
[----:B------:R-:W-:Y:S01]  /*4700*/  FFMA.FTZ R61, R17, c[0x0][0x23c], -R61 ;  /* 0x00008f00113d7a23 */ /* 0x000fe2000001083d */
[----:B------:R-:W-:Y:S01]  /*4710*/  ISETP.LE.U32.AND P4, PT, R11, UR6, PT ;  /* 0x000000060b007c0c */ /* 0x000fe2000bf83070 */
[----:B------:R-:W-:Y:S01]  /*4720*/  @!P2 FADD.FTZ R102, -R102, -RZ ;  /* 0x800000ff6666a221 */ /* 0x000fe20000010100 */
[----:B------:R-:W-:Y:S01]  /*4730*/  LOP3.LUT R4, R4, 0xffff, RZ, 0xc0, !PT ;  /* 0x0000ffff04047812 */ /* 0x000fe200078ec0ff */
[----:B------:R-:W-:Y:S01]  /*4740*/  MUFU.EX2 R58, R16 ;  /* 0x00000010003a7308 */ /* 0x000fe20000000800 */
[----:B------:R-:W-:Y:S02]  /*4750*/  LOP3.LUT R0, R2, 0xff, RZ, 0xc0, !PT ;  /* 0x000000ff02007812 */ /* 0x000fe400078ec0ff */
[----:B------:R-:W-:Y:S01]  /*4760*/  ISETP.LE.U32.AND P5, PT, R4, UR6, PT ;  /* 0x0000000604007c0c */ /* 0x000fe2000bfa3070 */
[----:B------:R-:W-:Y:S01]  /*4770*/  @!P1 FADD.FTZ R103, -R103, -RZ ;  /* 0x800000ff67679221 */ /* 0x000fe20000010100 */
[----:B------:R-:W-:Y:S01]  /*4780*/  ISETP.LE.U32.AND P2, PT, R0, UR6, PT ;  /* 0x0000000600007c0c */ /* 0x000fe2000bf43070 */
[----:B----4-:R-:W-:Y:S01]  /*4790*/  @!P6 FADD.FTZ R100, -R100, -RZ ;  /* 0x800000ff6464e221 */ /* 0x010fe20000010100 */
[----:B------:R-:W-:Y:S02]  /*47a0*/  LOP3.LUT R0, R12, 0xff, RZ, 0xc0, !PT ;  /* 0x000000ff0c007812 */ /* 0x000fe400078ec0ff */
[----:B------:R-:W-:Y:S01]  /*47b0*/  ISETP.LE.U32.AND P1, PT, R10, UR6, PT ;  /* 0x000000060a007c0c */ /* 0x000fe2000bf23070 */
[----:B------:R-:W-:Y:S01]  /*47c0*/  @!P4 FADD.FTZ R67, -R67, -RZ ;  /* 0x800000ff4343c221 */ /* 0x000fe20000010100 */
[----:B------:R-:W-:Y:S01]  /*47d0*/  ISETP.LE.U32.AND P6, PT, R0, UR6, PT ;  /* 0x0000000600007c0c */ /* 0x000fe2000bfc3070 */
[----:B------:R-:W2:Y:S01]  /*47e0*/  MUFU.EX2 R61, R61 ;  /* 0x0000003d003d7308 */ /* 0x000ea20000000800 */
[--C-:B------:R-:W-:Y:S02]  /*47f0*/  SHF.R.U32.HI R4, RZ, 0x10, R2.reuse ;  /* 0x00000010ff047819 */ /* 0x100fe40000011602 */
[----:B------:R-:W-:Y:S01]  /*4800*/  SHF.R.U32.HI R0, RZ, 0x18, R2 ;  /* 0x00000018ff007819 */ /* 0x000fe20000011602 */
[----:B------:R-:W-:Y:S01]  /*4810*/  @!P5 FADD.FTZ R66, -R66, -RZ ;  /* 0x800000ff4242d221 */ /* 0x000fe20000010100 */
[----:B------:R-:W-:Y:S01]  /*4820*/  LOP3.LUT R2, R2, 0xffff, RZ, 0xc0, !PT ;  /* 0x0000ffff02027812 */ /* 0x000fe200078ec0ff */
[----:B------:R-:W-:Y:S01]  /*4830*/  @!P2 FADD.FTZ R63, -R63, -RZ ;  /* 0x800000ff3f3fa221 */ /* 0x000fe20000010100 */
[----:B------:R-:W-:Y:S02]  /*4840*/  ISETP.LE.U32.AND P4, PT, R0, UR6, PT ;  /* 0x0000000600007c0c */ /* 0x000fe4000bf83070 */
[----:B------:R-:W-:Y:S01]  /*4850*/  LOP3.LUT R0, R4, 0xff, RZ, 0xc0, !PT ;  /* 0x000000ff04007812 */ /* 0x000fe200078ec0ff */
[----:B------:R-:W-:Y:S01]  /*4860*/  @!P1 FADD.FTZ R64, -R64, -RZ ;  /* 0x800000ff40409221 */ /* 0x000fe20000010100 */
[----:B------:R-:W-:Y:S01]  /*4870*/  SHF.R.U32.HI R2, RZ, 0x8, R2 ;  /* 0x00000008ff027819 */ /* 0x000fe20000011602 */
[----:B------:R-:W-:Y:S01]  /*4880*/  @!P6 FADD.FTZ R65, -R65, -RZ ;  /* 0x800000ff4141e221 */ /* 0x000fe20000010100 */
[----:B------:R-:W-:Y:S02]  /*4890*/  ISETP.LE.U32.AND P5, PT, R0, UR6, PT ;  /* 0x0000000600007c0c */ /* 0x000fe4000bfa3070 */
[----:B------:R-:W-:Y:S02]  /*48a0*/  SHF.R.U32.HI R0, RZ, 0x8, R52 ;  /* 0x00000008ff007819 */ /* 0x000fe40000011634 */
[----:B------:R-:W-:Y:S02]  /*48b0*/  LOP3.LUT R2, R2, 0xffff, RZ, 0xc0, !PT ;  /* 0x0000ffff02027812 */ /* 0x000fe400078ec0ff */
[----:B---3--:R-:W-:Y:S01]  /*48c0*/  LOP3.LUT R3, R13, 0xff, RZ, 0xc0, !PT ;  /* 0x000000ff0d037812 */ /* 0x008fe200078ec0ff */
[----:B------:R-:W-:Y:S01]  /*48d0*/  @!P4 FADD.FTZ R59, -R59, -RZ ;  /* 0x800000ff3b3bc221 */ /* 0x000fe20000010100 */
[----:B------:R-:W-:Y:S02]  /*48e0*/  LOP3.LUT R0, R0, 0xffff, RZ, 0xc0, !PT ;  /* 0x0000ffff00007812 */ /* 0x000fe400078ec0ff */
[----:B------:R-:W-:Y:S02]  /*48f0*/  ISETP.LE.U32.AND P6, PT, R2, UR6, PT ;  /* 0x0000000602007c0c */ /* 0x000fe4000bfc3070 */
[----:B------:R-:W-:Y:S01]  /*4900*/  F2FP.RELU.PACK_AB R2, R100, R101 ;  /* 0x000000656402723e */ /* 0x000fe200000008ff */
[----:B-1----:R-:W-:Y:S01]  /*4910*/  @!P5 FADD.FTZ R60, -R60, -RZ ;  /* 0x800000ff3c3cd221 */ /* 0x002fe20000010100 */
[----:B------:R-:W-:Y:S02]  /*4920*/  ISETP.LE.U32.AND P1, PT, R3, UR6, PT ;  /* 0x0000000603007c0c */ /* 0x000fe4000bf23070 */
[----:B------:R-:W-:Y:S01]  /*4930*/  F2FP.RELU.PACK_AB R3, R102, R103 ;  /* 0x000000676603723e */ /* 0x000fe200000008ff */
[----:B------:R1:W-:Y:S01]  /*4940*/  STS [R224+0x12400], R2 ;  /* 0x01240002e0007388 */ /* 0x0003e20000000800 */
[----:B------:R-:W-:Y:S02]  /*4950*/  ISETP.LE.U32.AND P2, PT, R0, UR6, PT ;  /* 0x0000000600007c0c */ /* 0x000fe4000bf43070 */
[----:B------:R-:W-:Y:S01]  /*4960*/  F2FP.RELU.PACK_AB R0, R66, R67 ;  /* 0x000000434200723e */ /* 0x000fe200000008ff */
[----:B------:R3:W-:Y:S01]  /*4970*/  STS [R224+0x12000], R3 ;  /* 0x01200003e0007388 */ /* 0x0007e20000000800 */
[----:B------:R-:W-:Y:S01]  /*4980*/  ISETP.LE.U32.AND P0, PT, R8, UR6, PT ;  /* 0x0000000608007c0c */ /* 0x000fe2000bf03070 */
[----:B------:R-:W-:Y:S01]  /*4990*/  @!P6 FADD.FTZ R62, -R62, -RZ ;  /* 0x800000ff3e3ee221 */ /* 0x000fe20000010100 */
[----:B------:R-:W-:Y:S01]  /*49a0*/  ISETP.LE.U32.AND P3, PT, R9, UR6, PT ;  /* 0x0000000609007c0c */ /* 0x000fe2000bf63070 */
[----:B------:R4:W-:Y:S01]  /*49b0*/  STS [R227+0x12000], R0 ;  /* 0x01200000e3007388 */ /* 0x0009e20000000800 */
[----:B------:R-:W-:Y:S01]  /*49c0*/  F2FP.RELU.PACK_AB R5, R64, R65 ;  /* 0x000000414005723e */ /* 0x000fe200000008ff */
[----:B------:R-:W-:Y:S01]  /*49d0*/  @!P1 FADD.FTZ R57, -R57, -RZ ;  /* 0x800000ff39399221 */ /* 0x000fe20000010100 */
[----:B------:R-:W-:Y:S02]  /*49e0*/  F2FP.RELU.PACK_AB R4, R62, R63 ;  /* 0x0000003f3e04723e */ /* 0x000fe400000008ff */
[----:B------:R-:W-:Y:S01]  /*49f0*/  FSETP.GE.FTZ.AND P1, PT, R102, RZ, PT ;  /* 0x000000ff6600720b */ /* 0x000fe20003f36000 */
[----:B--2---:R-:W-:Y:S01]  /*4a00*/  @!P2 FADD.FTZ R61, -R61, -RZ ;  /* 0x800000ff3d3da221 */ /* 0x004fe20000010100 */
[----:B------:R-:W-:Y:S01]  /*4a10*/  STS [R227+0x12400], R5 ;  /* 0x01240005e3007388 */ /* 0x000fe20000000800 */
[----:B------:R-:W-:Y:S02]  /*4a20*/  FSETP.GE.FTZ.AND P2, PT, R103, RZ, PT ;  /* 0x000000ff6700720b */ /* 0x000fe40003f56000 */
[----:B------:R-:W-:Y:S01]  /*4a30*/  @!P0 FADD.FTZ R56, -R56, -RZ ;  /* 0x800000ff38388221 */ /* 0x000fe20000010100 */
[----:B------:R-:W-:Y:S01]  /*4a40*/  STS [R225+0x12000], R4 ;  /* 0x01200004e1007388 */ /* 0x000fe20000000800 */
[----:B------:R-:W-:Y:S01]  /*4a50*/  @!P3 FADD.FTZ R58, -R58, -RZ ;  /* 0x800000ff3a3ab221 */ /* 0x000fe20000010100 */
[----:B------:R-:W-:Y:S02]  /*4a60*/  FSETP.GE.FTZ.AND P5, PT, R67, RZ, PT ;  /* 0x000000ff4300720b */ /* 0x000fe40003fb6000 */
[----:B------:R-:W-:Y:S02]  /*4a70*/  FSETP.GE.FTZ.AND P3, PT, R63, RZ, PT ;  /* 0x000000ff3f00720b */ /* 0x000fe40003f76000 */
[----:B-1----:R-:W-:Y:S02]  /*4a80*/  F2FP.RELU.PACK_AB R2, R61, R58 ;  /* 0x0000003a3d02723e */ /* 0x002fe400000008ff */
[----:B------:R-:W-:Y:S02]  /*4a90*/  FSETP.GE.FTZ.AND P4, PT, R66, RZ, PT ;  /* 0x000000ff4200720b */ /* 0x000fe40003f96000 */
[----:B---3--:R-:W-:Y:S02]  /*4aa0*/  F2FP.RELU.PACK_AB R3, R59, R60 ;  /* 0x0000003c3b03723e */ /* 0x008fe400000008ff */
[----:B----4-:R-:W-:Y:S03]  /*4ab0*/  F2FP.RELU.PACK_AB R0, R56, R57 ;  /* 0x000000393800723e */ /* 0x010fe600000008ff */
[----:B------:R1:W-:Y:S04]  /*4ac0*/  STS [R225+0x12400], R3 ;  /* 0x01240003e1007388 */ /* 0x0003e80000000800 */
[----:B------:R-:W-:Y:S04]  /*4ad0*/  STS [R226+0x12400], R0 ;  /* 0x01240000e2007388 */ /* 0x000fe80000000800 */
[----:B------:R2:W-:Y:S04]  /*4ae0*/  STS [R226+0x12000], R2 ;  /* 0x01200002e2007388 */ /* 0x0005e80000000800 */
[----:B------:R-:W3:Y:S08]  /*4af0*/  LDSM.16.M88.4 R16, [R193+0x8000] ;  /* 0x00800000c110783b */ /* 0x000ef00000000200 */
[----:B------:R-:W4:Y:S01]  /*4b00*/  LDSM.16.M88.4 R52, [R195+0x8000] ;  /* 0x00800000c334783b */ /* 0x000f220000000200 */
[----:B-1----:R-:W-:Y:S02]  /*4b10*/  IMAD.MOV.U32 R3, RZ, RZ, R228 ;  /* 0x000000ffff037224 */ /* 0x002fe400078e00e4 */
[----:B--2---:R-:W-:Y:S01]  /*4b20*/  IMAD.MOV.U32 R2, RZ, RZ, R229 ;  /* 0x000000ffff027224 */ /* 0x004fe200078e00e5 */
        /* <DEDUP_REMOVED lines=37> */
[----:B------:R-:W-:Y:S07]  /*4d80*/  HMMA.16816.F32 R16, R52, R166, R16 ;  /* 0x000000a63410723c */ /* 0x000fee0000001810 */
[C---:B------:R-:W-:Y:S05]  /*4d90*/  LEA R52, P0, R223.reuse, R2, 0x2 ;  /* 0x00000002df347211 */ /* 0x040fea00078010ff */
[----:B------:R-:W-:Y:S02]  /*4da0*/  LEA.HI.X.SX32 R53, R223, R3, 0x2, P0 ;  /* 0x00000003df357211 */ /* 0x000fe400000f16ff */
[C---:B------:R-:W-:Y:S03]  /*4db0*/  LEA R204, P0, R168.reuse, R204, 0x2 ;  /* 0x000000cca8cc7211 */ /* 0x040fe600078010ff */
[----:B------:R-:W2:Y:S01]  /*4dc0*/  LDG.E R2, [R52.64] ;  /* 0x0000000834027981 */ /* 0x000ea2000c1e1900 */
[----:B------:R-:W-:Y:S02]  /*4dd0*/  LEA.HI.X.SX32 R205, R168, R205, 0x2, P0 ;  /* 0x000000cda8cd7211 */ /* 0x000fe400000f16ff */
[----:B------:R-:W-:Y:S01]  /*4de0*/  FSETP.GE.FTZ.AND P0, PT, R61, RZ, PT ;  /* 0x000000ff3d00720b */ /* 0x000fe20003f16000 */
[----:B------:R-:W3:Y:S01]  /*4df0*/  LDG.E R0, [R52.64+0x20] ;  /* 0x0000200834007981 */ /* 0x000ee2000c1e1900 */
[C---:B--2---:R-:W-:Y:S02]  /*4e00*/  FADD.FTZ R3, -R2.reuse, R5 ;  /* 0x0000000502037221 */ /* 0x044fe40000010100 */
[C---:B------:R-:W-:Y:S02]  /*4e10*/  FADD.FTZ R4, -R2.reuse, R4 ;  /* 0x0000000402047221 */ /* 0x040fe40000010100 */
[----:B------:R-:W-:Y:S01]  /*4e20*/  FADD.FTZ R5, -R2, R12 ;  /* 0x0000000c02057221 */ /* 0x000fe20000010100 */
[-C--:B------:R-:W-:Y:S01]  /*4e30*/  FSEL R3, R3, R2.reuse, P1 ;  /* 0x0000000203037208 */ /* 0x080fe20000800000 */
[----:B---3--:R-:W-:Y:S01]  /*4e40*/  FADD.FTZ R10, -R0, R10 ;  /* 0x0000000a000a7221 */ /* 0x008fe20000010100 */
[-C--:B------:R-:W-:Y:S01]  /*4e50*/  FSEL R4, R4, R2.reuse, P2 ;  /* 0x0000000204047208 */ /* 0x080fe20001000000 */
[----:B------:R-:W-:Y:S01]  /*4e60*/  FADD.FTZ R6, -R0, R6 ;  /* 0x0000000600067221 */ /* 0x000fe20000010100 */
[----:B------:R-:W-:Y:S01]  /*4e70*/  FSETP.GE.FTZ.AND P2, PT, R62, RZ, PT ;  /* 0x000000ff3e00720b */ /* 0x000fe20003f56000 */
[----:B------:R-:W-:Y:S01]  /*4e80*/  FMUL.FTZ R102, R102, R3 ;  /* 0x0000000366667220 */ /* 0x000fe20000410000 */
[----:B------:R-:W-:Y:S01]  /*4e90*/  FSETP.GE.FTZ.AND P1, PT, R58, RZ, PT ;  /* 0x000000ff3a00720b */ /* 0x000fe20003f36000 */
[C---:B------:R-:W-:Y:S01]  /*4ea0*/  FADD.FTZ R3, -R2.reuse, R8 ;  /* 0x0000000802037221 */ /* 0x040fe20000010100 */
[----:B------:R-:W-:Y:S01]  /*4eb0*/  FSEL R5, R5, R2, P3 ;  /* 0x0000000205057208 */ /* 0x000fe20001800000 */
[----:B------:R-:W-:Y:S01]  /*4ec0*/  FADD.FTZ R8, -R2, R9 ;  /* 0x0000000902087221 */ /* 0x000fe20000010100 */
[----:B------:R-:W-:Y:S01]  /*4ed0*/  FSETP.GE.FTZ.AND P3, PT, R60, RZ, PT ;  /* 0x000000ff3c00720b */ /* 0x000fe20003f76000 */
[----:B------:R-:W-:Y:S01]  /*4ee0*/  FMUL.FTZ R103, R103, R4 ;  /* 0x0000000467677220 */ /* 0x000fe20000410000 */
[-C--:B------:R-:W-:Y:S01]  /*4ef0*/  FSEL R9, R3, R2.reuse, P5 ;  /* 0x0000000203097208 */ /* 0x080fe20002800000 */
[----:B------:R-:W-:Y:S01]  /*4f00*/  FADD.FTZ R4, -R2, R13 ;  /* 0x0000000d02047221 */ /* 0x000fe20000010100 */
[-C--:B------:R-:W-:Y:S01]  /*4f10*/  FSEL R8, R8, R2.reuse, P4 ;  /* 0x0000000208087208 */ /* 0x080fe20002000000 */
[----:B------:R-:W-:Y:S01]  /*4f20*/  FADD.FTZ R3, -R2, R16 ;  /* 0x0000001002037221 */ /* 0x000fe20000010100 */
[----:B------:R-:W-:Y:S01]  /*4f30*/  FSETP.GE.FTZ.AND P4, PT, R64, RZ, PT ;  /* 0x000000ff4000720b */ /* 0x000fe20003f96000 */
[----:B------:R-:W-:Y:S01]  /*4f40*/  FMUL.FTZ R63, R63, R5 ;  /* 0x000000053f3f7220 */ /* 0x000fe20000410000 */
[-C--:B------:R-:W-:Y:S01]  /*4f50*/  FSEL R4, R4, R2.reuse, P2 ;  /* 0x0000000204047208 */ /* 0x080fe20001000000 */
[----:B------:R-:W-:Y:S01]  /*4f60*/  FADD.FTZ R5, -R0, R11 ;  /* 0x0000000b00057221 */ /* 0x000fe20000010100 */
[----:B------:R-:W-:Y:S01]  /*4f70*/  FSEL R3, R3, R2, P1 ;  /* 0x0000000203037208 */ /* 0x000fe20000800000 */
[----:B------:R-:W-:Y:S01]  /*4f80*/  @P0 FADD.FTZ R2, -R2, R17 ;  /* 0x0000001102020221 */ /* 0x000fe20000010100 */
[----:B------:R-:W-:Y:S01]  /*4f90*/  FSETP.GE.FTZ.AND P0, PT, R65, RZ, PT ;  /* 0x000000ff4100720b */ /* 0x000fe20003f16000 */
[----:B------:R-:W-:Y:S01]  /*4fa0*/  FMUL.FTZ R66, R66, R8 ;  /* 0x0000000842427220 */ /* 0x000fe20000410000 */
[----:B------:R-:W-:Y:S01]  /*4fb0*/  FSEL R5, R5, R0, P4 ;  /* 0x0000000005057208 */ /* 0x000fe20002000000 */
[----:B------:R-:W-:Y:S01]  /*4fc0*/  FMUL.FTZ R8, R61, R2 ;  /* 0x000000023d087220 */ /* 0x000fe20000410000 */
[----:B------:R-:W-:Y:S01]  /*4fd0*/  FSEL R2, R10, R0, P0 ;  /* 0x000000000a027208 */ /* 0x000fe20000000000 */
[----:B------:R-:W-:Y:S01]  /*4fe0*/  FADD.FTZ R7, -R0, R7 ;  /* 0x0000000700077221 */ /* 0x000fe20000010100 */
[----:B------:R-:W-:Y:S01]  /*4ff0*/  FSETP.GE.FTZ.AND P0, PT, R56, RZ, PT ;  /* 0x000000ff3800720b */ /* 0x000fe20003f16000 */
[----:B------:R-:W-:Y:S01]  /*5000*/  FMUL.FTZ R62, R62, R4 ;  /* 0x000000043e3e7220 */ /* 0x000fe20000410000 */
[----:B------:R-:W-:Y:S01]  /*5010*/  ISETP.GT.AND P4, PT, R208, R242, PT ;  /* 0x000000f2d000720c */ /* 0x000fe20003f84270 */
[----:B------:R-:W-:Y:S01]  /*5020*/  FMUL.FTZ R58, R58, R3 ;  /* 0x000000033a3a7220 */ /* 0x000fe20000410000 */
[----:B------:R-:W-:Y:S01]  /*5030*/  FSETP.GE.FTZ.AND P2, PT, R101, RZ, PT ;  /* 0x000000ff6500720b */ /* 0x000fe20003f56000 */
[----:B------:R-:W-:Y:S01]  /*5040*/  FADD.FTZ R4, -R0, R14 ;  /* 0x0000000e00047221 */ /* 0x000fe20000010100 */
[----:B------:R-:W-:Y:S01]  /*5050*/  FSETP.GE.FTZ.AND P1, PT, R100, RZ, PT ;  /* 0x000000ff6400720b */ /* 0x000fe20003f36000 */
[----:B------:R-:W-:Y:S01]  /*5060*/  FADD.FTZ R3, -R0, R15 ;  /* 0x0000000f00037221 */ /* 0x000fe20000010100 */
[----:B------:R-:W-:Y:S01]  /*5070*/  FSEL R6, R6, R0, P2 ;  /* 0x0000000006067208 */ /* 0x000fe20001000000 */
[----:B------:R-:W-:Y:S01]  /*5080*/  FMUL.FTZ R65, R65, R2 ;  /* 0x0000000241417220 */ /* 0x000fe20000410000 */
[----:B------:R-:W-:Y:S01]  /*5090*/  FSEL R7, R7, R0, P1 ;  /* 0x0000000007077208 */ /* 0x000fe20000800000 */
[----:B------:R-:W-:Y:S01]  /*50a0*/  FADD.FTZ R2, -R0, R18 ;  /* 0x0000001200027221 */ /* 0x000fe20000010100 */
[----:B------:R-:W-:Y:S01]  /*50b0*/  FSETP.GE.FTZ.AND P2, PT, R59, RZ, PT ;  /* 0x000000ff3b00720b */ /* 0x000fe20003f56000 */
[----:B------:R-:W-:Y:S01]  /*50c0*/  FMUL.FTZ R9, R67, R9 ;  /* 0x0000000943097220 */ /* 0x000fe20000410000 */
[----:B------:R-:W-:Y:S01]  /*50d0*/  FSETP.GE.FTZ.AND P1, PT, R57, RZ, PT ;  /* 0x000000ff3900720b */ /* 0x000fe20003f36000 */
[----:B------:R-:W-:Y:S01]  /*50e0*/  FMUL.FTZ R101, R101, R6 ;  /* 0x0000000665657220 */ /* 0x000fe20000410000 */
[-C--:B------:R-:W-:Y:S01]  /*50f0*/  FSEL R4, R4, R0.reuse, P3 ;  /* 0x0000000004047208 */ /* 0x080fe20001800000 */
[----:B------:R-:W-:Y:S01]  /*5100*/  FMUL.FTZ R100, R100, R7 ;  /* 0x0000000764647220 */ /* 0x000fe20000410000 */
[-C--:B------:R-:W-:Y:S01]  /*5110*/  FSEL R3, R3, R0.reuse, P2 ;  /* 0x0000000003037208 */ /* 0x080fe20001000000 */
[----:B------:R-:W-:Y:S01]  /*5120*/  FMUL.FTZ R64, R64, R5 ;  /* 0x0000000540407220 */ /* 0x000fe20000410000 */
[----:B------:R-:W-:Y:S01]  /*5130*/  FSEL R2, R2, R0, P1 ;  /* 0x0000000002027208 */ /* 0x000fe20000800000 */
[----:B------:R-:W-:Y:S02]  /*5140*/  @P0 FADD.FTZ R0, -R0, R19 ;  /* 0x0000001300000221 */ /* 0x000fe40000010100 */
[----:B------:R-:W-:Y:S02]  /*5150*/  FMUL.FTZ R60, R60, R4 ;  /* 0x000000043c3c7220 */ /* 0x000fe40000410000 */
[----:B------:R-:W-:Y:S02]  /*5160*/  FMUL.FTZ R59, R59, R3 ;  /* 0x000000033b3b7220 */ /* 0x000fe40000410000 */
[----:B------:R-:W-:Y:S02]  /*5170*/  FMUL.FTZ R57, R57, R2 ;  /* 0x0000000239397220 */ /* 0x000fe40000410000 */
[----:B------:R-:W-:Y:S01]  /*5180*/  FMUL.FTZ R7, R56, R0 ;  /* 0x0000000038077220 */ /* 0x000fe20000410000 */
[----:B------:R-:W-:-:S05]  /*5190*/  @!P4 BRA `(.L_x_375) ;  /* 0x000003800000c947 */ /* 0x000fca0003800000 */
[----:B------:R-:W-:Y:S01]  /*51a0*/  IMAD.MOV.U32 R5, RZ, RZ, c[0x0][0x190] ;  /* 0x00006400ff057624 */ /* 0x000fe200078e00ff */
[----:B------:R-:W-:Y:S01]  /*51b0*/  LOP3.LUT R0, R208, 0x1, RZ, 0xc0, !PT ;  /* 0x00000001d0007812 */ /* 0x000fe200078ec0ff */
[----:B------:R-:W-:Y:S01]  /*51c0*/  IMAD.MOV.U32 R2, RZ, RZ, -0x4000 ;  /* 0xffffc000ff027424 */ /* 0x000fe200078e00ff */
[----:B------:R-:W-:Y:S01]  /*51d0*/  ISETP.GE.AND P1, PT, R218, c[0x0][0x220], PT ;  /* 0x00008800da007a0c */ /* 0x000fe20003f26270 */
[----:B------:R-:W-:Y:S01]  /*51e0*/  IMAD.U32 R4, R5, -0x40, RZ ;  /* 0xffffffc005047824 */ /* 0x000fe200078e00ff */
[----:B------:R-:W-:Y:S01]  /*51f0*/  ISETP.NE.U32.AND P0, PT, R0, 0x1, PT ;  /* 0x000000010000780c */ /* 0x000fe20003f05070 */
[----:B------:R-:W-:Y:S03]  /*5200*/  IMAD.MOV.U32 R10, RZ, RZ, c[0x0][0x194] ;  /* 0x00006500ff0a7624 */ /* 0x000fe600078e00ff */
[----:B------:R-:W-:Y:S02]  /*5210*/  SEL R0, R2, 0x4000, !P0 ;  /* 0x0000400002007807 */ /* 0x000fe40004000000 */
[----:B------:R-:W-:Y:S02]  /*5220*/  LEA R2, P0, R4, R212, 0x1 ;  /* 0x000000d404027211 */ /* 0x000fe400078008ff */
[----:B------:R-:W-:Y:S01]  /*5230*/  SHF.R.S32.HI R6, RZ, 0x1f, R4 ;  /* 0x0000001fff067819 */ /* 0x000fe20000011404 */
[--C-:B------:R-:W-:Y:S01]  /*5240*/  IMAD.IADD R206, R206, 0x1, R0.reuse ;  /* 0x00000001cece7824 */ /* 0x100fe200078e0200 */
[----:B------:R-:W-:Y:S01]  /*5250*/  LEA.HI.X.SX32 R3, R4, R213, 0x1, P0 ;  /* 0x000000d504037211 */ /* 0x000fe200000f0eff */
[--C-:B------:R-:W-:Y:S01]  /*5260*/  IMAD.IADD R209, R209, 0x1, R0.reuse ;  /* 0x00000001d1d17824 */ /* 0x100fe200078e0200 */
[----:B------:R-:W-:Y:S01]  /*5270*/  ISETP.GE.AND P0, PT, R220, c[0x0][0x220], PT ;  /* 0x00008800dc007a0c */ /* 0x000fe20003f06270 */
[----:B------:R-:W-:Y:S01]  /*5280*/  IMAD.IADD R187, R187, 0x1, R0 ;  /* 0x00000001bbbb7824 */ /* 0x000fe200078e0200 */
[----:B------:R1:W-:Y:S01]  /*5290*/  @P1 STS [R206], RZ ;  /* 0x000000ffce001388 */ /* 0x0003e20000000800 */
[C---:B------:R-:W-:Y:S02]  /*52a0*/  LEA R0, P3, R5.reuse, R4, 0x5 ;  /* 0x0000000405007211 */ /* 0x040fe400078628ff */
[C---:B------:R-:W-:Y:S01]  /*52b0*/  @!P1 LEA R4, P2, R5.reuse, R2, 0x6 ;  /* 0x0000000205049211 */ /* 0x040fe200078430ff */
[----:B------:R1:W-:Y:S01]  /*52c0*/  @P1 STS [R206+0x4], RZ ;  /* 0x000004ffce001388 */ /* 0x0003e20000000800 */
[C-C-:B------:R-:W-:Y:S02]  /*52d0*/  LEA.HI.X R6, R5.reuse, R6, R10.reuse, 0x5, P3 ;  /* 0x0000000605067211 */ /* 0x140fe400018f2c0a */
[----:B------:R-:W-:Y:S01]  /*52e0*/  @!P1 LEA.HI.X R5, R5, R3, R10, 0x6, P2 ;  /* 0x0000000305059211 */ /* 0x000fe200010f340a */
        /* <DEDUP_REMOVED lines=25> */
[----:B------:R1:W-:Y:S01]  /*5480*/  @P0 STS [R206+0x300c], RZ ;  /* 0x00300cffce000388 */ /* 0x0003e20000000800 */
[C---:B--2---:R-:W-:Y:S01]  /*5490*/  @!P0 LEA R4, P1, R0.reuse, R212, 0x1 ;  /* 0x000000d400048211 */ /* 0x044fe200078208ff */
[----:B------:R-:W-:Y:S03]  /*54a0*/  IMAD.MOV.U32 R212, RZ, RZ, R2 ;  /* 0x000000ffffd47224 */ /* 0x000fe600078e0002 */
[----:B------:R-:W-:Y:S01]  /*54b0*/  @!P0 LEA.HI.X R5, R0, R213, R6, 0x1, P1 ;  /* 0x000000d500058211 */ /* 0x000fe200008f0c06 */
[----:B------:R-:W-:Y:S04]  /*54c0*/  IMAD.MOV.U32 R213, RZ, RZ, R3 ;  /* 0x000000ffffd57224 */ /* 0x000fe800078e0003 */
[----:B------:R-:W-:Y:S01]  /*54d0*/  @!PT LDS RZ, [RZ] ;  /* 0x00000000fffff984 */ /* 0x000fe20000000800 */
[----:B------:R-:W-:Y:S01]  /*54e0*/  @!PT LDS RZ, [RZ] ;  /* 0x00000000fffff984 */ /* 0x000fe20000000800 */
[----:B------:R-:W-:Y:S01]  /*54f0*/  @!PT LDS RZ, [RZ] ;  /* 0x00000000fffff984 */ /* 0x000fe20000000800 */
[----:B------:R1:W-:Y:S04]  /*5500*/  @!P0 LDGSTS.E.BYPASS.LTC128B.128 [R209+0x3000], [R4.64+0x80] ;  /* 0x0300008004d18fae */ /* 0x0003e8000b901d48 */
[----:B------:R-:W0:Y:S02]  /*5510*/  LDGDEPBAR ;  /* 0x00000000000079af */ /* 0x000e240000000000 */
.L_x_375:
[----:B------:R-:W-:Y:S02]  /*5520*/  F2FP.PACK_AB R6, R102, R103 ;  /* 0x000000676606723e */ /* 0x000fe400000000ff */
[----:B-1----:R-:W-:Y:S02]  /*5530*/  F2FP.PACK_AB R5, R100, R101 ;  /* 0x000000656405723e */ /* 0x002fe400000000ff */
        /* <DEDUP_REMOVED lines=20> */
[----:B------:R-:W-:Y:S01]  /*5680*/  LDSM.16.MT88.4 R52, [R185+0x12800] ;  /* 0x01280000b934783b */ /* 0x000fe20000004200 */
        /* <DEDUP_REMOVED lines=8> */
[----:B------:R-:W1:Y:S07]  /*5710*/  LDSM.16.MT88.4 R12, [R0+0x8800] ;  /* 0x00880000000c783b */ /* 0x000e6e0000004200 */
[----:B------:R-:W-:Y:S01]  /*5720*/  HMMA.16816.F32 R48, R4, R18, R48 ;  /* 0x000000120430723c */ /* 0x000fe20000001830 */
[----:B------:R-:W2:Y:S04]  /*5730*/  LDSM.16.MT88.4 R4, [R0+0xa800] ;  /* 0x00a800000004783b */ /* 0x000ea80000004200 */
[----:B------:R-:W-:Y:S03]  /*5740*/  LDSM.16.MT88.4 R16, [R0+0x9000] ;  /* 0x009000000010783b */ /* 0x000fe60000004200 */
        /* <DEDUP_REMOVED lines=8> */
[----:B------:R-:W2:Y:S07]  /*57d0*/  LDSM.16.MT88.4 R52, [R185+0x13000] ;  /* 0x01300000b934783b */ /* 0x000eae0000004200 */
[----:B------:R-:W-:Y:S01]  /*57e0*/  HMMA.16816.F32 R48, R8, R6, R48 ;  /* 0x000000060830723c */ /* 0x000fe20000001830 */
[----:B------:R-:W3:Y:S04]  /*57f0*/  LDSM.16.MT88.4 R4, [R0+0xb000] ;  /* 0x00b000000004783b */ /* 0x000ee80000004200 */
[----:B------:R-:W-:Y:S03]  /*5800*/  LDSM.16.MT88.4 R8, [R186+0x13800] ;  /* 0x01380000ba08783b */ /* 0x000fe60000004200 */
        /* <DEDUP_REMOVED lines=8> */
[----:B------:R-:W2:Y:S07]  /*5890*/  LDSM.16.MT88.4 R52, [R185+0x13800] ;  /* 0x01380000b934783b */ /* 0x000eae0000004200 */
[----:B------:R-:W-:Y:S01]  /*58a0*/  HMMA.16816.F32 R48, R12, R6, R48 ;  /* 0x000000060c30723c */ /* 0x000fe20000001830 */
[----:B------:R-:W3:Y:S04]  /*58b0*/  LDSM.16.MT88.4 R4, [R0+0xb800] ;  /* 0x00b800000004783b */ /* 0x000ee80000004200 */
[----:B------:R-:W-:Y:S03]  /*58c0*/  BAR.SYNC.DEFER_BLOCKING 0x0 ;  /* 0x0000000000007b1d */ /* 0x000fe60000010000 */
[-C--:B-1----:R-:W-:Y:S08]  /*58d0*/  HMMA.16816.F32 R20, R8, R16.reuse, R20 ;  /* 0x000000100814723c */ /* 0x082ff00000001814 */
[C---:B--2---:R-:W-:Y:S08]  /*58e0*/  HMMA.16816.F32 R24, R52.reuse, R16, R24 ;  /* 0x000000103418723c */ /* 0x044ff00000001818 */
[-C--:B------:R-:W-:Y:S08]  /*58f0*/  HMMA.16816.F32 R28, R52, R18.reuse, R28 ;  /* 0x00000012341c723c */ /* 0x080ff0000000181c */
[C---:B------:R-:W-:Y:S08]  /*5900*/  HMMA.16816.F32 R32, R8.reuse, R18, R32 ;  /* 0x000000120820723c */ /* 0x040ff00000001820 */
[-C--:B---3--:R-:W-:Y:S08]  /*5910*/  HMMA.16816.F32 R36, R8, R4.reuse, R36 ;  /* 0x000000040824723c */ /* 0x088ff00000001824 */
        /* <DEDUP_REMOVED lines=42> */
.L_x_376:
[----:B------:R-:W-:Y:S01]  /*5bc0*/  LDSM.16.M88.4 R64, [R194] ;  /* 0x00000000c240783b */ /* 0x000fe20000000200 */
[----:B-1----:R-:W-:Y:S03]  /*5bd0*/  @P4 IADD3 R2, P0, R216, -0x100, RZ ;  /* 0xffffff00d8024810 */ /* 0x002fe60007f1e0ff */
[----:B------:R-:W1:Y:S02]  /*5be0*/  LDSM.16.MT88.4 R16, [R0+0xc000] ;  /* 0x00c000000010783b */ /* 0x000e640000004200 */
[----:B------:R-:W-:Y:S01]  /*5bf0*/  @P4 IMAD.MOV.U32 R216, RZ, RZ, R2 ;  /* 0x000000ffffd84224 */ /* 0x000fe200078e0002 */
[CC--:B------:R-:W-:Y:S01]  /*5c00*/  LEA R2, P1, R214.reuse, R204.reuse, 0x2 ;  /* 0x000000ccd6027211 */ /* 0x0c0fe200078210ff */
[----:B------:R-:W2:Y:S03]  /*5c10*/  LDSM.16.M88.4 R60, [R194+0x1000] ;  /* 0x00100000c23c783b */ /* 0x000ea60000000200 */
[-C--:B------:R-:W-:Y:S01]  /*5c20*/  LEA.HI.X.SX32 R3, R214, R205.reuse, 0x2, P1 ;  /* 0x000000cdd6037211 */ /* 0x080fe200008f16ff */
        /* <DEDUP_REMOVED lines=43> */
[-C--:B------:R-:W-:Y:S02]  /*5ee0*/  LEA R168, P1, R171, R204.reuse, 0x2 ;  /* 0x000000ccaba87211 */ /* 0x080fe400078210ff */
[----:B--2---:R-:W-:Y:S02]  /*5ef0*/  @P4 IADD3.X R0, R217, -0x1, RZ, P0, !PT ;  /* 0xffffffffd9004810 */ /* 0x004fe400007fe4ff */
[-C--:B------:R-:W-:Y:S01]  /*5f00*/  LEA.HI.X.SX32 R169, R171, R205.reuse, 0x2, P1 ;  /* 0x000000cdaba97211 */ /* 0x080fe200008f16ff */
[----:B------:R-:W-:Y:S02]  /*5f10*/  IMAD.MOV.U32 R171, RZ, RZ, c[0x0][0x22c] ;  /* 0x00008b00ffab7624 */ /* 0x000fe400078e00ff */
[----:B------:R-:W-:Y:S02]  /*5f20*/  @P4 IMAD.MOV.U32 R217, RZ, RZ, R0 ;  /* 0x000000ffffd94224 */ /* 0x000fe400078e0000 */
[----:B------:R-:W-:Y:S01]  /*5f30*/  IMAD.IADD R0, R214, 0x1, R252 ;  /* 0x00000001d6007824 */ /* 0x000fe200078e02fc */
        /* <DEDUP_REMOVED lines=14> */
[----:B------:R-:W-:Y:S01]  /*6020*/  @P4 IMAD.WIDE R100, R223, 0x4, R216 ;  /* 0x00000004df644825 */ /* 0x000fe200078e02d8 */
[-C--:B------:R-:W-:Y:S04]  /*6030*/  HMMA.16816.F32 R60, R180, R102.reuse, R60 ;  /* 0x00000066b43c723c */ /* 0x080fe8000000183c */
[----:B------:R1:W5:Y:S04]  /*6040*/  @P4 LDG.E R221, [R100.64] ;  /* 0x0000000864dd4981 */ /* 0x000368000c1e1900 */
[----:B------:R-:W-:Y:S01]  /*6050*/  HMMA.16816.F32 R64, R172, R102, R64 ;  /* 0x00000066ac40723c */ /* 0x000fe20000001840 */
[----:B------:R1:W5:Y:S04]  /*6060*/  @P4 LDG.E R222, [R100.64+0x20] ;  /* 0x0000200864de4981 */ /* 0x000368000c1e1900 */
[----:B------:R2:W-:Y:S04]  /*6070*/  RED.E.ADD.F32.FTZ.RN.STRONG.GPU [R204.64], R4 ;  /* 0x00000004cc00798e */ /* 0x0005e8000c10e788 */
[----:B------:R3:W-:Y:S03]  /*6080*/  RED.E.ADD.F32.FTZ.RN.STRONG.GPU [R2.64], R5 ;  /* 0x000000050200798e */ /* 0x0007e6000c10e788 */
        /* <DEDUP_REMOVED lines=8> */
[----:B------:R-:W-:Y:S03]  /*6110*/  IADD3 R170, R250, 0x20, RZ ;  /* 0x00000020faaa7810 */ /* 0x000fe60007ffe0ff */
[----:B------:R3:W-:Y:S02]  /*6120*/  RED.E.ADD.F32.FTZ.RN.STRONG.GPU [R102.64], R8 ;  /* 0x000000086600798e */ /* 0x0007e4000c10e788 */
[----:B------:R-:W-:Y:S01]  /*6130*/  IMAD.IADD R170, R214, 0x1, R170 ;  /* 0x00000001d6aa7824 */ /* 0x000fe200078e02aa */
[-C--:B-1----:R-:W-:Y:S02]  /*6140*/  LEA R100, P2, R177, R204.reuse, 0x2 ;  /* 0x000000ccb1647211 */ /* 0x082fe400078410ff */
[-C--:B------:R-:W-:Y:S02]  /*6150*/  LEA R6, P0, R171, R204.reuse, 0x2 ;  /* 0x000000ccab067211 */ /* 0x080fe400078010ff */
[-C--:B------:R-:W-:Y:S02]  /*6160*/  LEA.HI.X.SX32 R101, R177, R205.reuse, 0x2, P2 ;  /* 0x000000cdb1657211 */ /* 0x080fe400010f16ff */
[-C--:B--2---:R-:W-:Y:S02]  /*6170*/  LEA.HI.X.SX32 R7, R171, R205.reuse, 0x2, P0 ;  /* 0x000000cdab077211 */ /* 0x084fe400000f16ff */
[C---:B------:R-:W-:Y:S01]  /*6180*/  IADD3 R177, R250.reuse, 0x20, RZ ;  /* 0x00000020fab17810 */ /* 0x040fe20007ffe0ff */
[----:B------:R1:W-:Y:S01]  /*6190*/  RED.E.ADD.F32.FTZ.RN.STRONG.GPU [R100.64], R9 ;  /* 0x000000096400798e */ /* 0x0003e2000c10e788 */
[----:B------:R-:W-:Y:S02]  /*61a0*/  IADD3 R171, R250, 0x20, RZ ;  /* 0x00000020faab7810 */ /* 0x000fe40007ffe0ff */
[-C--:B---3--:R-:W-:Y:S01]  /*61b0*/  LEA R8, P2, R238, R204.reuse, 0x2 ;  /* 0x000000ccee087211 */ /* 0x088fe200078410ff */
[----:B------:R2:W-:Y:S02]  /*61c0*/  RED.E.ADD.F32.FTZ.RN.STRONG.GPU [R4.64], R10 ;  /* 0x0000000a0400798e */ /* 0x0005e4000c10e788 */
[C---:B------:R-:W-:Y:S02]  /*61d0*/  IMAD.IADD R171, R214.reuse, 0x1, R171 ;  /* 0x00000001d6ab7824 */ /* 0x040fe400078e02ab */
[----:B------:R3:W-:Y:S02]  /*61e0*/  RED.E.ADD.F32.FTZ.RN.STRONG.GPU [R6.64], R11 ;  /* 0x0000000b0600798e */ /* 0x0007e4000c10e788 */
[----:B------:R-:W-:Y:S02]  /*61f0*/  IMAD.IADD R171, R214, 0x1, R171 ;  /* 0x00000001d6ab7824 */ /* 0x000fe400078e02ab */
[----:B------:R4:W-:Y:S04]  /*6200*/  RED.E.ADD.F32.FTZ.RN.STRONG.GPU [R204.64+0x80], R16 ;  /* 0x00008010cc00798e */ /* 0x0009e8000c10e788 */
        /* <DEDUP_REMOVED lines=10> */
[C---:B------:R-:W-:Y:S01]  /*62b0*/  IADD3 R170, R250.reuse, 0x40, RZ ;  /* 0x00000040faaa7810 */ /* 0x040fe20007ffe0ff */
[----:B------:R2:W-:Y:S01]  /*62c0*/  RED.E.ADD.F32.FTZ.RN.STRONG.GPU [R6.64], R19 ;  /* 0x000000130600798e */ /* 0x0005e2000c10e788 */
[----:B----4-:R-:W-:Y:S03]  /*62d0*/  IADD3 R16, R250, 0x60, RZ ;  /* 0x00000060fa107810 */ /* 0x010fe60007ffe0ff */
[----:B------:R-:W-:Y:S04]  /*62e0*/  RED.E.ADD.F32.FTZ.RN.STRONG.GPU [R10.64], R12 ;  /* 0x0000000c0a00798e */ /* 0x000fe8000c10e788 */
[----:B------:R3:W-:Y:S01]  /*62f0*/  RED.E.ADD.F32.FTZ.RN.STRONG.GPU [R8.64], R13 ;  /* 0x0000000d0800798e */ /* 0x0007e2000c10e788 */
        /* <DEDUP_REMOVED lines=39> */
[C---:B--2---:R-:W-:Y:S01]  /*6570*/  LEA R6, P2, R234.reuse, R204, 0x2 ;  /* 0x000000ccea067211 */ /* 0x044fe200078410ff */
[----:B------:R-:W-:Y:S03]  /*6580*/  LDSM.16.MT88.4 R16, [R184+0x2000] ;  /* 0x00200000b810783b */ /* 0x000fe60000004200 */
[-C--:B------:R-:W-:Y:S01]  /*6590*/  LEA.HI.X.SX32 R7, R234, R205.reuse, 0x2, P2 ;  /* 0x000000cdea077211 */ /* 0x080fe200010f16ff */
[----:B------:R1:W-:Y:S01]  /*65a0*/  RED.E.ADD.F32.FTZ.RN.STRONG.GPU [R4.64], R66 ;  /* 0x000000420400798e */ /* 0x0003e2000c10e788 */
[----:B------:R-:W-:Y:S02]  /*65b0*/  ISETP.GT.AND P2, PT, R208, R242, PT ;  /* 0x000000f2d000720c */ /* 0x000fe40003f44270 */
[CC--:B---3--:R-:W-:Y:S01]  /*65c0*/  LEA R2, P0, R239.reuse, R204.reuse, 0x2 ;  /* 0x000000ccef027211 */ /* 0x0c8fe200078010ff */
[----:B------:R-:W-:Y:S03]  /*65d0*/  RED.E.ADD.F32.FTZ.RN.STRONG.GPU [R10.64], R67 ;  /* 0x000000430a00798e */ /* 0x000fe6000c10e788 */
[-C--:B------:R-:W-:Y:S01]  /*65e0*/  LEA.HI.X.SX32 R3, R239, R205.reuse, 0x2, P0 ;  /* 0x000000cdef037211 */ /* 0x080fe200000f16ff */
[----:B------:R-:W-:Y:S01]  /*65f0*/  RED.E.ADD.F32.FTZ.RN.STRONG.GPU [R8.64], R60 ;  /* 0x0000003c0800798e */ /* 0x000fe2000c10e788 */
[----:B------:R-:W-:Y:S02]  /*6600*/  ISETP.NE.U32.AND P0, PT, R0, 0x1, PT ;  /* 0x000000010000780c */ /* 0x000fe40003f05070 */
[C---:B------:R-:W-:Y:S01]  /*6610*/  IADD3 R0, R184.reuse, -0x4000, RZ ;  /* 0xffffc000b8007810 */ /* 0x040fe20007ffe0ff */
[----:B------:R-:W-:Y:S04]  /*6620*/  RED.E.ADD.F32.FTZ.RN.STRONG.GPU [R6.64], R61 ;  /* 0x0000003d0600798e */ /* 0x000fe8000c10e788 */
[----:B------:R-:W-:Y:S04]  /*6630*/  LDSM.16.MT88.4 R8, [R184] ;  /* 0x00000000b808783b */ /* 0x000fe80000004200 */
        /* <DEDUP_REMOVED lines=10> */
[----:B--2---:R-:W-:Y:S05]  /*66e0*/  IADD3 R2, R208, -0x1, RZ ;  /* 0xffffffffd0027810 */ /* 0x004fea0007ffe0ff */
[----:B------:R-:W-:Y:S01]  /*66f0*/  IMAD.MOV.U32 R208, RZ, RZ, R2 ;  /* 0x000000ffffd07224 */ /* 0x000fe200078e0002 */
[-C--:B-1----:R-:W-:Y:S08]  /*6700*/  HMMA.16816.F32 R68, R4, R8.reuse, R68 ;  /* 0x000000080444723c */ /* 0x082ff00000001844 */
        /* <DEDUP_REMOVED lines=43> */
[----:B------:R-:W-:-:S02]  /*69c0*/  FMUL.FTZ R52, R32, c[0x0][0x2dc] ;  /* 0x0000b70020347a20 */ /* 0x000fc40000410000 */
[----:B------:R-:W-:Y:S02]  /*69d0*/  FMUL.FTZ R32, R30, c[0x0][0x2dc] ;  /* 0x0000b7001e207a20 */ /* 0x000fe40000410000 */
[----:B------:R-:W-:Y:S02]  /*69e0*/  FMUL.FTZ R10, R29, c[0x0][0x2dc] ;  /* 0x0000b7001d0a7a20 */ /* 0x000fe40000410000 */
[----:B------:R-:W-:Y:S02]  /*69f0*/  FMUL.FTZ R68, R68, c[0x0][0x2e0] ;  /* 0x0000b80044447a20 */ /* 0x000fe40000410000 */
[----:B------:R-:W-:Y:S02]  /*6a00*/  FMUL.FTZ R30, R69, c[0x0][0x2e0] ;  /* 0x0000b800451e7a20 */ /* 0x000fe40000410000 */
[----:B------:R-:W-:Y:S02]  /*6a10*/  FMUL.FTZ R53, R26, c[0x0][0x2dc] ;  /* 0x0000b7001a357a20 */ /* 0x000fe40000410000 */
[----:B------:R-:W-:Y:S01]  /*6a20*/  FMUL.FTZ R70, R70, c[0x0][0x2e0] ;  /* 0x0000b80046467a20 */ /* 0x000fe20000410000 */
[----:B------:R-:W-:Y:S01]  /*6a30*/  F2FP.PACK_AB R30, R30, R68 ;  /* 0x000000441e1e723e */ /* 0x000fe200000000ff */
[----:B------:R-:W-:Y:S01]  /*6a40*/  BAR.SYNC.DEFER_BLOCKING 0x0 ;  /* 0x0000000000007b1d */ /* 0x000fe20000010000 */
[----:B------:R-:W-:-:S02]  /*6a50*/  FMUL.FTZ R29, R71, c[0x0][0x2e0] ;  /* 0x0000b800471d7a20 */ /* 0x000fc40000410000 */
[----:B------:R-:W-:Y:S02]  /*6a60*/  FMUL.FTZ R14, R25, c[0x0][0x2dc] ;  /* 0x0000b700190e7a20 */ /* 0x000fe40000410000 */
        /* <DEDUP_REMOVED lines=8> */
[----:B------:R-:W-:Y:S01]  /*6af0*/  FMUL.FTZ R25, R83, c[0x0][0x2e0] ;  /* 0x0000b80053197a20 */ /* 0x000fe20000410000 */
[----:B------:R-:W-:Y:S01]  /*6b00*/  F2FP.PACK_AB R10, R10, R33 ;  /* 0x000000210a0a723e */ /* 0x000fe200000000ff */
[----:B------:R-:W-:-:S02]  /*6b10*/  FMUL.FTZ R13, R27, c[0x0][0x2dc] ;  /* 0x0000b7001b0d7a20 */ /* 0x000fc40000410000 */
[----:B------:R-:W-:Y:S01]  /*6b20*/  FMUL.FTZ R72, R72, c[0x0][0x2e0] ;  /* 0x0000b80048487a20 */ /* 0x000fe20000410000 */
[----:B------:R-:W-:Y:S01]  /*6b30*/  F2FP.PACK_AB R25, R25, R82 ;  /* 0x000000521919723e */ /* 0x000fe200000000ff */
        /* <DEDUP_REMOVED lines=10> */
[----:B------:R-:W-:Y:S02]  /*6be0*/  FMUL.FTZ R24, R77, c[0x0][0x2e0] ;  /* 0x0000b8004d187a20 */ /* 0x000fe40000410000 */
        /* <DEDUP_REMOVED lines=95> */
[----:B-1----:R-:W1:Y:S01]  /*71e0*/  S2R R168, SR_CTAID.Y ;  /* 0x0000000000a87919 */ /* 0x002e620000002600 */
[----:B------:R-:W-:-:S05]  /*71f0*/  @P0 IADD3 R0, R246, R169, RZ ;  /* 0x000000a9f6000210 */ /* 0x000fca0007ffe0ff */
[----:B------:R-:W-:-:S04]  /*7200*/  @P0 IMAD.WIDE.U32 R2, R0, c[0x0][0x3a0], RZ ;  /* 0x0000e80000020a25 */ /* 0x000fc800078e00ff */
[----:B------:R-:W-:Y:S01]  /*7210*/  @P0 IMAD R8, R0, c[0x0][0x3a4], R3 ;  /* 0x0000e90000080a24 */ /* 0x000fe200078e0203 */
[----:B------:R-:W-:Y:S02]  /*7220*/  @P0 MOV R7, R2 ;  /* 0x0000000200070202 */ /* 0x000fe40000000f00 */
        /* <DEDUP_REMOVED lines=12> */
.L_x_378:
        /* <DEDUP_REMOVED lines=15> */
.L_x_379:
[----:B------:R-:W-:Y:S01]  /*73e0*/  BAR.SYNC.DEFER_BLOCKING 0x0 ;  /* 0x0000000000007b1d */ /* 0x000fe20000010000 */
[C---:B------:R-:W-:Y:S01]  /*73f0*/  IMAD.SHL.U32 R0, R230.reuse, 0x40, RZ ;  /* 0x00000040e6007824 */ /* 0x040fe200078e00ff */
[----:B------:R-:W-:Y:S01]  /*7400*/  SHF.R.S32.HI R3, RZ, 0x1f, R218 ;  /* 0x0000001fff037819 */ /* 0x000fe200000114da */
[----:B------:R-:W-:Y:S01]  /*7410*/  IMAD R11, R230, -0x40, R215 ;  /* 0xffffffc0e60b7824 */ /* 0x000fe200078e02d7 */
[----:B------:R-:W-:Y:S02]  /*7420*/  MOV R2, R218 ;  /* 0x000000da00027202 */ /* 0x000fe40000000f00 */
[----:B------:R-:W1:Y:S01]  /*7430*/  S2R R51, SR_CTAID.Z ;  /* 0x0000000000337919 */ /* 0x000e620000002700 */
[----:B------:R-:W-:Y:S01]  /*7440*/  SHF.R.S32.HI R21, RZ, 0x1f, R0 ;  /* 0x0000001fff157819 */ /* 0x000fe20000011400 */
[----:B------:R-:W-:Y:S01]  /*7450*/  BSSY B0, `(.L_x_380) ;  /* 0x0000023000007945 */ /* 0x000fe20003800000 */
[----:B------:R-:W-:Y:S01]  /*7460*/  IMAD.WIDE.U32 R4, R0, c[0x0][0x3a0], R2 ;  /* 0x0000e80000047a25 */ /* 0x000fe200078e0002 */
[----:B------:R-:W-:-:S02]  /*7470*/  ISETP.GE.AND P3, PT, R243, R11, PT ;  /* 0x0000000bf300720c */ /* 0x000fc40003f66270 */
[----:B------:R-:W-:Y:S01]  /*7480*/  IADD3 R20, R218, 0x40, RZ ;  /* 0x00000040da147810 */ /* 0x000fe20007ffe0ff */
[----:B------:R-:W-:Y:S01]  /*7490*/  IMAD R6, R21, c[0x0][0x3a0], RZ ;  /* 0x0000e80015067a24 */ /* 0x000fe200078e02ff */
[----:B------:R-:W-:Y:S02]  /*74a0*/  IADD3 R4, P0, R7, R4, RZ ;  /* 0x0000000407047210 */ /* 0x000fe40007f1e0ff */
[----:B------:R-:W-:Y:S01]  /*74b0*/  SHF.R.S32.HI R48, RZ, 0x1f, R243 ;  /* 0x0000001fff307819 */ /* 0x000fe200000114f3 */
[----:B------:R-:W-:-:S05]  /*74c0*/  IMAD R6, R0, c[0x0][0x3a4], R6 ;  /* 0x0000e90000067a24 */ /* 0x000fca00078e0206 */
        /* <DEDUP_REMOVED lines=9> */
[----:B------:R2:W1:Y:S02]  /*7560*/  LDS.128 R32, [R207+0x12000] ;  /* 0x01200000cf207984 */ /* 0x0004640000000c00 */
[----:B------:R-:W-:Y:S02]  /*7570*/  IMAD.IADD R10, R6, 0x1, R5 ;  /* 0x00000001060a7824 */ /* 0x000fe400078e0205 */
[----:B------:R2:W1:Y:S01]  /*7580*/  LDS.128 R40, [R207+0x13000] ;  /* 0x01300000cf287984 */ /* 0x0004620000000c00 */
[----:B------:R-:W-:Y:S05]  /*7590*/  @P3 BRA `(.L_x_381) ;  /* 0x000000e000003947 */ /* 0x000fea0003800000 */
[----:B------:R-:W-:Y:S01]  /*75a0*/  ISETP.GE.AND P1, PT, R218, c[0x0][0x220], PT ;  /* 0x00008800da007a0c */ /* 0x000fe20003f26270 */
[----:B------:R-:W2:Y:S01]  /*75b0*/  LDS.128 R16, [R207+0xe000] ;  /* 0x00e00000cf107984 */ /* 0x000ea20000000c00 */
[----:B------:R-:W-:Y:S01]  /*75c0*/  MOV R7, R10 ;  /* 0x0000000a00077202 */ /* 0x000fe20000000f00 */
[----:B------:R-:W-:Y:S01]  /*75d0*/  IMAD.MOV.U32 R6, RZ, RZ, R4 ;  /* 0x000000ffff067224 */ /* 0x000fe200078e0004 */
[----:B------:R-:W-:Y:S01]  /*75e0*/  ISETP.GE.AND P0, PT, R20, c[0x0][0x220], PT ;  /* 0x0000880014007a0c */ /* 0x000fe20003f06270 */
[----:B------:R-:W-:-:S02]  /*75f0*/  IMAD R49, R48, c[0x0][0x3a0], RZ ;  /* 0x0000e80030317a24 */ /* 0x000fc400078e02ff */
[----:B------:R-:W-:-:S04]  /*7600*/  IMAD.WIDE.U32 R8, R243, c[0x0][0x3a0], R6 ;  /* 0x0000e800f3087a25 */ /* 0x000fc800078e0006 */
[----:B------:R-:W-:Y:S02]  /*7610*/  IMAD R6, R243, c[0x0][0x3a4], R49 ;  /* 0x0000e900f3067a24 */ /* 0x000fe400078e0231 */
[----:B------:R-:W4:Y:S02]  /*7620*/  @!P1 LDS.128 R12, [R207+0xc000] ;  /* 0x00c00000cf0c9984 */ /* 0x000f240000000c00 */
[----:B------:R-:W-:Y:S01]  /*7630*/  IMAD.IADD R7, R6, 0x1, R9 ;  /* 0x0000000106077824 */ /* 0x000fe200078e0209 */
[----:B------:R-:W-:-:S04]  /*7640*/  LEA R6, P2, R8, c[0x0][0x340], 0x1 ;  /* 0x0000d00008067a11 */ /* 0x000fc800078408ff */
[----:B------:R-:W-:-:S05]  /*7650*/  LEA.HI.X R7, R8, c[0x0][0x344], R7, 0x1, P2 ;  /* 0x0000d10008077a11 */ /* 0x000fca00010f0c07 */
[----:B--2---:R2:W-:Y:S04]  /*7660*/  @!P0 STG.E.128 [R6.64+0x80], R16 ;  /* 0x0000801006008986 */ /* 0x0045e8000c101d08 */
[----:B----4-:R2:W-:Y:S02]  /*7670*/  @!P1 STG.E.128 [R6.64], R12 ;  /* 0x0000000c06009986 */ /* 0x0105e4000c101d08 */
.L_x_381:
[----:B------:R-:W-:Y:S05]  /*7680*/  BSYNC B0 ;  /* 0x0000000000007941 */ /* 0x000fea0003800000 */
.L_x_380:
[----:B--2---:R-:W-:Y:S01]  /*7690*/  IADD3 R6, R243, 0x20, RZ ;  /* 0x00000020f3067810 */ /* 0x004fe20007ffe0ff */
        /* <DEDUP_REMOVED lines=15> */
[----:B---3--:R2:W-:Y:S04]  /*7790*/  @!P1 STG.E.128 [R4.64], R28 ;  /* 0x0000001c04009986 */ /* 0x0085e8000c101d08 */
[----:B----4-:R2:W-:Y:S02]  /*77a0*/  @!P0 STG.E.128 [R4.64+0x80], R24 ;  /* 0x0000801804008986 */ /* 0x0105e4000c101d08 */
.L_x_383:
[----:B------:R-:W-:Y:S05]  /*77b0*/  BSYNC B0 ;  /* 0x0000000000007941 */ /* 0x000fea0003800000 */
.L_x_382:
[----:B------:R-:W-:Y:S01]  /*77c0*/  IMAD.WIDE.U32 R2, R0, c[0x0][0x3a8], R2 ;  /* 0x0000ea0000027a25 */ /* 0x000fe200078e0002 */
[----:B------:R-:W-:Y:S03]  /*77d0*/  BSSY B0, `(.L_x_384) ;  /* 0x0000016000007945 */ /* 0x000fe60003800000 */
[----:B--2---:R-:W-:Y:S01]  /*77e0*/  IMAD R4, R21, c[0x0][0x3a8], RZ ;  /* 0x0000ea0015047a24 */ /* 0x004fe200078e02ff */
        /* <DEDUP_REMOVED lines=20> */
.L_x_385:
[----:B------:R-:W-:Y:S05]  /*7930*/  BSYNC B0 ;  /* 0x0000000000007941 */ /* 0x000fea0003800000 */
.L_x_384:
        /* <DEDUP_REMOVED lines=14> */
.L_x_356:
[----:B------:R-:W-:Y:S05]  /*7a20*/  BSYNC B1 ;  /* 0x0000000000017941 */ /* 0x000fea0003800000 */
.L_x_342:
        /* <DEDUP_REMOVED lines=9> */
.L_x_386:
[----:B------:R-:W-:Y:S05]  /*7ac0*/  EXIT ;  /* 0x000000000000794d */ /* 0x000fea0003800000 */
.L_x_388:
        /* <DEDUP_REMOVED lines=11> */
.L_x_1071:


//--------------------- .text._ZN5flash44flash_bwd_dq_dk_dv_loop_seqk_parallel_kernelI23Flash_bwd_kernel_traitsILi128ELi64ELi64ELi8ELi4ELi2ELi2ELb1ELb0EN7cutlass6half_tE19Flash_kernel_traitsILi128ELi64ELi64ELi8ES3_EELb0ELb1ELb0ELb0ELb0ELb0ELb1EEEvNS_16Flash_bwd_paramsE --------------------------
	.section	.text._ZN5flash44flash_bwd_dq_dk_dv_loop_seqk_parallel_kernelI23Flash_bwd_kernel_traitsILi128ELi64ELi64ELi8ELi4ELi2ELi2ELb1ELb0EN7cutlass6half_tE19Flash_kernel_traitsILi128ELi64ELi64ELi8ES3_EELb0ELb1ELb0ELb0ELb0ELb0ELb1EEEvNS_16Flash_bwd_paramsE,"ax",@progbits
	.sectioninfo	@"SHI_REGISTERS=255"
	.align	128
        .global         _ZN5flash44flash_bwd_dq_dk_dv_loop_seqk_parallel_kernelI23Flash_bwd_kernel_traitsILi128ELi64ELi64ELi8ELi4ELi2ELi2ELb1ELb0EN7cutlass6half_tE19Flash_kernel_traitsILi128ELi64ELi64ELi8ES3_EELb0ELb1ELb0ELb0ELb0ELb0ELb1EEEvNS_16Flash_bwd_paramsE
        .type           _ZN5flash44flash_bwd_dq_dk_dv_loop_seqk_parallel_kernelI23Flash_bwd_kernel_traitsILi128ELi64ELi64ELi8ELi4ELi2ELi2ELb1ELb0EN7cutlass6half_tE19Flash_kernel_traitsILi128ELi64ELi64ELi8ES3_EELb0ELb1ELb0ELb0ELb0ELb0ELb1EEEvNS_16Flash_bwd_paramsE,@function
        .size           _ZN5flash44flash_bwd_dq_dk_dv_loop_seqk_parallel_kernelI23Flash_bwd_kernel_traitsILi128ELi64ELi64ELi8ELi4ELi2ELi2ELb1ELb0EN7cutlass6half_tE19Flash_kernel_traitsILi128ELi64ELi64ELi8ES3_EELb0ELb1ELb0ELb0ELb0ELb0ELb1EEEvNS_16Flash_bwd_paramsE,(.L_x_1072 - _ZN5flash44flash_bwd_dq_dk_dv_loop_seqk_parallel_kernelI23Flash_bwd_kernel_traitsILi128ELi64ELi64ELi8ELi4ELi2ELi2ELb1ELb0EN7cutlass6half_tE19Flash_kernel_traitsILi128ELi64ELi64ELi8ES3_EELb0ELb1ELb0ELb0ELb0ELb0ELb1EEEvNS_16Flash_bwd_paramsE)
        .other          _ZN5flash44flash_bwd_dq_dk_dv_loop_seqk_parallel_kernelI23Flash_bwd_kernel_traitsILi128ELi64ELi64ELi8ELi4ELi2ELi2ELb1ELb0EN7cutlass6half_tE19Flash_kernel_traitsILi128ELi64ELi64ELi8ES3_EELb0ELb1ELb0ELb0ELb0ELb0ELb1EEEvNS_16Flash_bwd_paramsE,@"STO_CUDA_ENTRY STV_DEFAULT"
_ZN5flash44flash_bwd_dq_dk_dv_loop_seqk_parallel_kernelI23Flash_bwd_kernel_traitsILi128ELi64ELi64ELi8ELi4ELi2ELi2ELb1ELb0EN7cutlass6half_tE19Flash_kernel_traitsILi128ELi64ELi64ELi8ES3_EELb0ELb1ELb0ELb0ELb0ELb0ELb1EEEvNS_16Flash_bwd_paramsE:
.text._ZN5flash44flash_bwd_dq_dk_dv_loop_seqk_parallel_kernelI23Flash_bwd_kernel_traitsILi128ELi64ELi64ELi8ELi4ELi2ELi2ELb1ELb0EN7cutlass6half_tE19Flash_kernel_traitsILi128ELi64ELi64ELi8ES3_EELb0ELb1ELb0ELb0ELb0ELb0ELb1EEEvNS_16Flash_bwd_paramsE:
        /* <DEDUP_REMOVED lines=16> */
[-C--:B------:R-:W-:Y:S02]  /*0100*/  LEA.HI R10, R14, R13.reuse, RZ, 0x3 ;  /* 0x0000000d0e0a7211 */ /* 0x080fe400078f18ff */
        /* <DEDUP_REMOVED lines=41> */
[----:B------:R-:W-:-:S02]  /*03a0*/  LOP3.LUT R6, R12, 0xfffffff8, RZ, 0xc0, !PT ;  /* 0xfffffff80c067812 */ /* 0x000fc400078ec0ff */
[----:B------:R-:W-:Y:S02]  /*03b0*/  LOP3.LUT R188, R188, R0, RZ, 0x3c, !PT ;  /* 0x00000000bcbc7212 */ /* 0x000fe400078e3cff */
[----:B------:R-:W-:Y:S01]  /*03c0*/  LOP3.LUT R185, R185, R4, R0, 0xf6, !PT ;  /* 0x00000004b9b97212 */ /* 0x000fe200078ef600 */
[----:B------:R-:W-:Y:S01]  /*03d0*/  IMAD.IADD R10, R2, 0x1, -R6 ;  /* 0x00000001020a7824 */ /* 0x000fe200078e0a06 */
[----:B------:R-:W-:Y:S01]  /*03e0*/  LEA.HI R0, R14, R13, RZ, 0x6 ;  /* 0x0000000d0e007211 */ /* 0x000fe200078f30ff */
[----:B------:R-:W-:Y:S01]  /*03f0*/  IMAD.IADD R188, R3, 0x1, R188 ;  /* 0x0000000103bc7824 */ /* 0x000fe200078e02bc */
[----:B------:R-:W-:Y:S01]  /*0400*/  LOP3.LUT R4, R15, 0xffffffe0, RZ, 0xc0, !PT ;  /* 0xffffffe00f047812 */ /* 0x000fe200078ec0ff */
[----:B------:R-:W-:Y:S01]  /*0410*/  IMAD.SHL.U32 R6, R11, 0x20, RZ ;  /* 0x000000200b067824 */ /* 0x000fe200078e00ff */
[----:B------:R-:W-:Y:S01]  /*0420*/  LOP3.LUT R5, R7, 0x1, RZ, 0xc0, !PT ;  /* 0x0000000107057812 */ /* 0x000fe200078ec0ff */
[----:B------:R-:W-:Y:S01]  /*0430*/  IMAD.SHL.U32 R188, R188, 0x2, RZ ;  /* 0x00000002bcbc7824 */ /* 0x000fe200078e00ff */
[----:B------:R-:W-:Y:S01]  /*0440*/  LOP3.LUT R2, R16, 0x7ffffffc, RZ, 0xc0, !PT ;  /* 0x7ffffffc10027812 */ /* 0x000fe200078ec0ff */
[----:B------:R-:W-:Y:S01]  /*0450*/  IMAD.IADD R18, R13, 0x1, -R4 ;  /* 0x000000010d127824 */ /* 0x000fe200078e0a04 */
[----:B------:R-:W-:-:S02]  /*0460*/  SHF.R.S32.HI R3, RZ, 0x1f, R15 ;  /* 0x0000001fff037819 */ /* 0x000fc4000001140f */
[----:B------:R-:W-:Y:S02]  /*0470*/  SHF.R.S32.HI R0, RZ, 0x6, R0 ;  /* 0x00000006ff007819 */ /* 0x000fe40000011400 */
[----:B------:R-:W-:Y:S01]  /*0480*/  ISETP.NE.U32.AND P0, PT, R5, 0x1, PT ;  /* 0x000000010500780c */ /* 0x000fe20003f05070 */
[----:B------:R-:W-:Y:S01]  /*0490*/  IMAD.IADD R5, R13, 0x1, -R2 ;  /* 0x000000010d057824 */ /* 0x000fe200078e0a02 */
[----:B------:R-:W-:Y:S01]  /*04a0*/  LEA.HI R4, R3, R19, RZ, 0x2 ;  /* 0x0000001303047211 */ /* 0x000fe200078f10ff */
[----:B------:R-:W-:Y:S01]  /*04b0*/  IMAD.SHL.U32 R13, R13, 0x2, RZ ;  /* 0x000000020d0d7824 */ /* 0x000fe200078e00ff */
[----:B------:R-:W-:Y:S01]  /*04c0*/  STL [R1+0x18], R18 ;  /* 0x0000181201007387 */ /* 0x000fe20000100800 */
[----:B------:R-:W-:Y:S01]  /*04d0*/  IMAD.SHL.U32 R3, R8, 0x20, RZ ;  /* 0x0000002008037824 */ /* 0x000fe200078e00ff */
[----:B------:R-:W-:Y:S01]  /*04e0*/  LOP3.LUT R4, R4, 0xfffffffc, RZ, 0xc0, !PT ;  /* 0xfffffffc04047812 */ /* 0x000fe200078ec0ff */
[C---:B------:R-:W-:Y:S01]  /*04f0*/  IMAD R17, R0.reuse, 0x200, R9 ;  /* 0x0000020000117824 */ /* 0x040fe200078e0209 */
[C---:B------:R-:W-:Y:S01]  /*0500*/  R2P PR, R7.reuse, 0x6 ;  /* 0x0000000607007804 */ /* 0x040fe20000000000 */
[----:B------:R-:W-:Y:S01]  /*0510*/  IMAD.SHL.U32 R2, R0, 0x8, RZ ;  /* 0x0000000800027824 */ /* 0x000fe200078e00ff */
[----:B------:R-:W-:Y:S01]  /*0520*/  SEL R184, R184, 0xffffffc0, !P3 ;  /* 0xffffffc0b8b87807 */ /* 0x000fe20005800000 */
[----:B------:R-:W-:Y:S01]  /*0530*/  IMAD.SHL.U32 R0, R7, 0x40, RZ ;  /* 0x0000004007007824 */ /* 0x000fe200078e00ff */
[----:B------:R-:W-:Y:S01]  /*0540*/  STL [R1+0x14], R17 ;  /* 0x0000141101007387 */ /* 0x000fe20000100800 */
[----:B------:R-:W-:Y:S01]  /*0550*/  IMAD.SHL.U32 R9, R5, 0x2, RZ ;  /* 0x0000000205097824 */ /* 0x000fe200078e00ff */
[----:B------:R-:W-:Y:S01]  /*0560*/  LOP3.LUT R5, R3, 0x6, R13, 0xf8, !PT ;  /* 0x0000000603057812 */ /* 0x000fe200078ef80d */
[----:B------:R-:W-:Y:S01]  /*0570*/  IMAD.SHL.U32 R7, R10, 0x40, RZ ;  /* 0x000000400a077824 */ /* 0x000fe200078e00ff */
[----:B------:R-:W-:Y:S01]  /*0580*/  LOP3.LUT R0, R0, 0x1c0, RZ, 0xc0, !PT ;  /* 0x000001c000007812 */ /* 0x000fe200078ec0ff */
[----:B------:R-:W-:Y:S01]  /*0590*/  IMAD.IADD R4, R19, 0x1, -R4 ;  /* 0x0000000113047824 */ /* 0x000fe200078e0a04 */
[----:B------:R-:W-:Y:S01]  /*05a0*/  LOP3.LUT R2, R2, 0x18, RZ, 0xc0, !PT ;  /* 0x0000001802027812 */ /* 0x000fe200078ec0ff */
[----:B------:R1:W-:Y:S01]  /*05b0*/  STL [R1+0x8], R5 ;  /* 0x0000080501007387 */ /* 0x0003e20000100800 */
[----:B------:R-:W-:Y:S01]  /*05c0*/  SEL R222, R222, 0x10, !P0 ;  /* 0x00000010dede7807 */ /* 0x000fe20004000000 */
[----:B------:R-:W-:Y:S01]  /*05d0*/  IMAD R8, R4, 0x400, R9 ;  /* 0x0000040004087824 */ /* 0x000fe200078e0209 */
[----:B------:R-:W-:Y:S01]  /*05e0*/  LOP3.LUT R6, R2, 0x20, R6, 0xf8, !PT ;  /* 0x0000002002067812 */ /* 0x000fe200078ef806 */
[----:B------:R-:W-:Y:S01]  /*05f0*/  IMAD.IADD R187, R188, 0x1, R184 ;  /* 0x00000001bcbb7824 */ /* 0x000fe200078e02b8 */
[----:B------:R-:W-:Y:S01]  /*0600*/  IADD3 R224, R216, 0x40, RZ ;  /* 0x00000040d8e07810 */ /* 0x000fe20007ffe0ff */
[----:B------:R-:W-:Y:S01]  /*0610*/  IMAD.SHL.U32 R204, R17, 0x2, RZ ;  /* 0x0000000211cc7824 */ /* 0x000fe200078e00ff */
[----:B-1----:R-:W-:-:S02]  /*0620*/  LOP3.LUT R5, R0, 0x20, R3, 0xf8, !PT ;  /* 0x0000002000057812 */ /* 0x002fc400078ef803 */
[----:B------:R-:W-:-:S04]  /*0630*/  SHF.R.U32.HI R3, RZ, 0x3, R0 ;  /* 0x00000003ff037819 */ /* 0x000fc80000011600 */
[----:B------:R-:W-:Y:S02]  /*0640*/  LOP3.LUT R5, R5, R3, RZ, 0x3c, !PT ;  /* 0x0000000305057212 */ /* 0x000fe400078e3cff */
[----:B------:R-:W-:Y:S01]  /*0650*/  LOP3.LUT R10, R3, R0, R2, 0x1e, !PT ;  /* 0x00000000030a7212 */ /* 0x000fe200078e1e02 */
[----:B------:R-:W-:Y:S01]  /*0660*/  IMAD.SHL.U32 R0, R11, 0x8, RZ ;  /* 0x000000080b007824 */ /* 0x000fe200078e00ff */
[----:B------:R-:W-:Y:S01]  /*0670*/  LOP3.LUT R2, R7, 0x1c0, RZ, 0xc0, !PT ;  /* 0x000001c007027812 */ /* 0x000fe200078ec0ff */
[----:B------:R-:W-:Y:S01]  /*0680*/  IMAD.IADD R220, R8, 0x1, R5 ;  /* 0x0000000108dc7824 */ /* 0x000fe200078e0205 */
[----:B------:R-:W-:Y:S02]  /*0690*/  SHF.R.S32.HI R7, RZ, 0x1f, R18 ;  /* 0x0000001fff077819 */ /* 0x000fe40000011412 */
[----:B------:R-:W-:Y:S01]  /*06a0*/  SHF.R.U32.HI R3, RZ, 0x3, R2 ;  /* 0x00000003ff037819 */ /* 0x000fe20000011602 */
[----:B------:R-:W-:Y:S01]  /*06b0*/  IMAD.SHL.U32 R220, R220, 0x2, RZ ;  /* 0x00000002dcdc7824 */ /* 0x000fe200078e00ff */
[----:B------:R-:W-:Y:S01]  /*06c0*/  LEA.HI R5, R7, R18, RZ, 0x2 ;  /* 0x0000001207057211 */ /* 0x000fe200078f10ff */
[----:B------:R-:W-:Y:S01]  /*06d0*/  IMAD.SHL.U32 R7, R12, 0x40, RZ ;  /* 0x000000400c077824 */ /* 0x000fe200078e00ff */
[----:B------:R-:W-:Y:S01]  /*06e0*/  LOP3.LUT R8, R2, 0x8, R0, 0xf8, !PT ;  /* 0x0000000802087812 */ /* 0x000fe200078ef800 */
[----:B------:R-:W-:Y:S01]  /*06f0*/  IMAD.IADD R223, R220, 0x1, R222 ;  /* 0x00000001dcdf7824 */ /* 0x000fe200078e02de */
[----:B------:R-:W-:-:S02]  /*0700*/  LOP3.LUT R2, R3, R6, R2, 0x1e, !PT ;  /* 0x0000000603027212 */ /* 0x000fc400078e1e02 */
[----:B------:R-:W-:Y:S02]  /*0710*/  LOP3.LUT R0, R7, 0xfffffe00, RZ, 0xc0, !PT ;  /* 0xfffffe0007007812 */ /* 0x000fe400078ec0ff */
[----:B------:R-:W-:Y:S01]  /*0720*/  SHF.R.S32.HI R6, RZ, 0x2, R5 ;  /* 0x00000002ff067819 */ /* 0x000fe20000011405 */
[C---:B------:R-:W-:Y:S01]  /*0730*/  IMAD R5, R193.reuse, 0x400, R9 ;  /* 0x00000400c1057824 */ /* 0x040fe200078e0209 */
        /* <DEDUP_REMOVED lines=8> */
[----:B------:R-:W-:Y:S01]  /*07c0*/  IMAD R6, R4, 0x10, R6 ;  /* 0x0000001004067824 */ /* 0x000fe200078e0206 */
        /* <DEDUP_REMOVED lines=11> */
[----:B------:R1:W-:Y:S01]  /*0880*/  STL [R1], R2 ;  /* 0x0000000201007387 */ /* 0x0003e20000100800 */
[----:B------:R-:W-:-:S02]  /*0890*/  IMAD.SHL.U32 R185, R185, 0x2, RZ ;  /* 0x00000002b9b97824 */ /* 0x000fc400078e00ff */
[----:B------:R-:W-:Y:S01]  /*08a0*/  IMAD.IADD R222, R222, 0x1, R221 ;  /* 0x00000001dede7824 */ /* 0x000fe200078e02dd */
[----:B------:R1:W-:Y:S04]  /*08b0*/  STL [R1+0x4], R0 ;  /* 0x0000040001007387 */ /* 0x0003e80000100800 */
.L_x_435:
        /* <DEDUP_REMOVED lines=35> */
.L_x_389:
        /* <DEDUP_REMOVED lines=45> */
.L_x_391:
        /* <DEDUP_REMOVED lines=15> */
.L_x_392:
        /* <DEDUP_REMOVED lines=18> */
[----:B---3--:R-:W-:Y:S01]  /*0fd0*/  ISETP.NE.AND P3, PT, R23, RZ, PT ;  /* 0x000000ff1700720c */ /* 0x008fe20003f65270 */
[----:B-----5:R-:W-:Y:S01]  /*0fe0*/  IMAD.WIDE.U32 R30, R20, c[0x0][0x3d8], RZ ;  /* 0x0000f600141e7a25 */ /* 0x020fe200078e00ff */
        /* <DEDUP_REMOVED lines=17> */
[----:B------:R-:W-:Y:S01]  /*1100*/  IMAD.SHL.U32 R6, R36, 0x80, RZ ;  /* 0x0000008024067824 */ /* 0x000fe200078e00ff */
[----:B------:R-:W-:Y:S01]  /*1110*/  ISETP.GT.U32.AND P5, PT, R14, R3, PT ;  /* 0x000000030e00720c */ /* 0x000fe20003fa4070 */
[----:B------:R-:W-:-:S03]  /*1120*/  IMAD.WIDE.U32 R12, R36, c[0x0][0x224], RZ ;  /* 0x00008900240c7a25 */ /* 0x000fc600078e00ff */
[----:B------:R-:W-:Y:S01]  /*1130*/  SEL R6, R6, RZ, P2 ;  /* 0x000000ff06067207 */ /* 0x000fe20001000000 */
[----:B------:R-:W-:Y:S02]  /*1140*/  IMAD R5, R29, c[0x0][0x224], R7 ;  /* 0x000089001d057a24 */ /* 0x000fe400078e0207 */
[----:B------:R-:W-:Y:S01]  /*1150*/  IMAD R7, R17, R12, RZ ;  /* 0x0000000c11077224 */ /* 0x000fe200078e02ff */
[----:B------:R-:W-:Y:S02]  /*1160*/  IADD3 R6, P2, R9, R6, RZ ;  /* 0x0000000609067210 */ /* 0x000fe40007f5e0ff */
[----:B------:R-:W-:Y:S01]  /*1170*/  IADD3 R4, R13, R5, RZ ;  /* 0x000000050d047210 */ /* 0x000fe20007ffe0ff */
[----:B------:R-:W-:Y:S02]  /*1180*/  IMAD.WIDE.U32 R12, R16, R12, RZ ;  /* 0x0000000c100c7225 */ /* 0x000fe400078e00ff */
[----:B------:R-:W-:Y:S02]  /*1190*/  @!P5 IADD3 R3, R3, -R14, RZ ;  /* 0x8000000e0303d210 */ /* 0x000fe40007ffe0ff */
[----:B------:R-:W-:Y:S01]  /*11a0*/  @!P5 IADD3 R2, R2, 0x1, RZ ;  /* 0x000000010202d810 */ /* 0x000fe20007ffe0ff */
[C---:B------:R-:W-:Y:S01]  /*11b0*/  IMAD R7, R16.reuse, R4, R7 ;  /* 0x0000000410077224 */ /* 0x040fe200078e0207 */
[----:B------:R-:W-:Y:S01]  /*11c0*/  ISETP.GE.U32.AND P6, PT, R3, R14, PT ;  /* 0x0000000e0300720c */ /* 0x000fe20003fc6070 */
[----:B------:R-:W-:Y:S01]  /*11d0*/  IMAD.WIDE.U32 R4, R16, R0, RZ ;  /* 0x0000000010047225 */ /* 0x000fe200078e00ff */
[----:B------:R-:W-:-:S03]  /*11e0*/  ISETP.NE.AND P5, PT, RZ, c[0x0][0x1c8], PT ;  /* 0x00007200ff007a0c */ /* 0x000fc60003fa5270 */
[----:B------:R-:W-:Y:S01]  /*11f0*/  IMAD.X R8, R15, 0x1, R8, P2 ;  /* 0x000000010f087824 */ /* 0x000fe200010e0608 */
[----:B-1----:R-:W-:Y:S01]  /*1200*/  ISETP.NE.AND P2, PT, R24, RZ, PT ;  /* 0x000000ff1800720c */ /* 0x002fe20003f45270 */
[C---:B------:R-:W-:Y:S02]  /*1210*/  IMAD R14, R17.reuse, R6, RZ ;  /* 0x00000006110e7224 */ /* 0x040fe400078e02ff */
[----:B------:R-:W-:Y:S01]  /*1220*/  IMAD R3, R17, R0, RZ ;  /* 0x0000000011037224 */ /* 0x000fe200078e02ff */
[----:B------:R-:W-:Y:S01]  /*1230*/  SEL R17, R12, R4, !P1 ;  /* 0x000000040c117207 */ /* 0x000fe20004800000 */
[----:B------:R-:W-:Y:S01]  /*1240*/  IMAD R8, R16, R8, R14 ;  /* 0x0000000810087224 */ /* 0x000fe200078e020e */
[----:B------:R-:W-:Y:S01]  /*1250*/  IADD3 R12, R13, R7, RZ ;  /* 0x000000070d0c7210 */ /* 0x000fe20007ffe0ff */
[----:B------:R-:W-:Y:S01]  /*1260*/  @P3 IMAD R4, R36, c[0x0][0x214], RZ ;  /* 0x0000850024043a24 */ /* 0x000fe200078e02ff */
[----:B------:R-:W-:Y:S01]  /*1270*/  @P6 IADD3 R2, R2, 0x1, RZ ;  /* 0x0000000102026810 */ /* 0x000fe20007ffe0ff */
[----:B------:R-:W-:Y:S01]  /*1280*/  IMAD.WIDE.U32 R6, R16, R6, RZ ;  /* 0x0000000610067225 */ /* 0x000fe200078e00ff */
[----:B------:R-:W-:-:S02]  /*1290*/  @P1 IADD3 R12, R5, R3, RZ ;  /* 0x00000003050c1210 */ /* 0x000fc40007ffe0ff */
[----:B------:R-:W-:Y:S01]  /*12a0*/  @P3 SEL R3, R4, R0, !P1 ;  /* 0x0000000004033207 */ /* 0x000fe20004800000 */
[----:B------:R-:W-:Y:S01]  /*12b0*/  IMAD.MOV.U32 R14, RZ, RZ, R2 ;  /* 0x000000ffff0e7224 */ /* 0x000fe200078e0002 */
[----:B------:R-:W-:Y:S01]  /*12c0*/  SEL R24, R30, RZ, P2 ;  /* 0x000000ff1e187207 */ /* 0x000fe20001000000 */
[----:B------:R-:W-:Y:S01]  /*12d0*/  IMAD R4, R20, c[0x0][0x3dc], R31 ;  /* 0x0000f70014047a24 */ /* 0x000fe200078e021f */
[----:B------:R-:W-:Y:S01]  /*12e0*/  SHF.R.S32.HI R20, RZ, 0x1f, R252 ;  /* 0x0000001fff147819 */ /* 0x000fe200000114fc */
[C---:B------:R-:W-:Y:S01]  /*12f0*/  IMAD R16, R35.reuse, c[0x0][0x22c], RZ ;  /* 0x00008b0023107a24 */ /* 0x040fe200078e02ff */
[----:B------:R-:W-:Y:S01]  /*1300*/  @!P4 IADD3 R14, -R14, RZ, RZ ;  /* 0x000000ff0e0ec210 */ /* 0x000fe20007ffe1ff */
[----:B------:R-:W-:Y:S01]  /*1310*/  @!P3 IMAD R5, R36, c[0x0][0x1c0], R35 ;  /* 0x000070002405ba24 */ /* 0x000fe200078e0223 */
[----:B------:R-:W-:Y:S01]  /*1320*/  @!P5 LOP3.LUT R14, RZ, c[0x0][0x1c8], RZ, 0x33, !PT ;  /* 0x00007200ff0eda12 */ /* 0x000fe200078e33ff */
[----:B------:R-:W-:Y:S01]  /*1330*/  @P3 IMAD R2, R35, c[0x0][0x234], R3 ;  /* 0x00008d0023023a24 */ /* 0x000fe200078e0203 */
[----:B------:R-:W-:Y:S01]  /*1340*/  SHF.R.S32.HI R33, RZ, 0x1f, R16 ;  /* 0x0000001fff217819 */ /* 0x000fe20000011410 */
[----:B------:R-:W-:Y:S01]  /*1350*/  @!P3 IMAD R2, R5, c[0x0][0x214], RZ ;  /* 0x000085000502ba24 */ /* 0x000fe200078e02ff */
[----:B------:R-:W-:-:S02]  /*1360*/  SEL R13, R4, RZ, P2 ;  /* 0x000000ff040d7207 */ /* 0x000fc40001000000 */
        /* <DEDUP_REMOVED lines=10> */
.L_x_393:
[----:B------:R-:W-:-:S04]  /*1410*/  IMAD R0, R36, c[0x0][0x1c0], R35 ;  /* 0x0000700024007a24 */ /* 0x000fc800078e0223 */
[----:B------:R-:W-:Y:S02]  /*1420*/  IMAD R0, R0, c[0x0][0x224], RZ ;  /* 0x0000890000007a24 */ /* 0x000fe400078e02ff */
.L_x_394:
[----:B------:R-:W2:Y:S01]  /*1430*/  LDL R40, [R1+0x18] ;  /* 0x0000180001287983 */ /* 0x000ea20000100800 */
[----:B------:R-:W-:Y:S01]  /*1440*/  IMAD R31, R28, c[0x0][0x1c0], RZ ;  /* 0x000070001c1f7a24 */ /* 0x000fe200078e02ff */
[----:B------:R-:W-:Y:S01]  /*1450*/  SHF.R.S32.HI R217, RZ, 0x1f, R216 ;  /* 0x0000001fffd97819 */ /* 0x000fe200000114d8 */
[----:B------:R-:W-:Y:S01]  /*1460*/  IMAD.IADD R5, R9, 0x1, R2 ;  /* 0x0000000109057824 */ /* 0x000fe200078e0202 */
[----:B------:R-:W1:Y:S01]  /*1470*/  S2R R38, SR_TID.X ;  /* 0x0000000000267919 */ /* 0x000e620000002100 */
[----:B------:R-:W-:Y:S01]  /*1480*/  IADD3 R2, P1, R216, R10, RZ ;  /* 0x0000000ad8027210 */ /* 0x000fe20007f3e0ff */
[----:B------:R-:W-:Y:S01]  /*1490*/  IMAD.SHL.U32 R30, R31, 0x40, RZ ;  /* 0x000000401f1e7824 */ /* 0x000fe200078e00ff */
[----:B------:R-:W-:Y:S01]  /*14a0*/  SHF.R.S32.HI R28, RZ, 0x1f, R242 ;  /* 0x0000001fff1c7819 */ /* 0x000fe200000114f2 */
[----:B------:R-:W3:Y:S01]  /*14b0*/  S2R R39, SR_TID.X ;  /* 0x0000000000277919 */ /* 0x000ee20000002100 */
[----:B------:R-:W-:Y:S01]  /*14c0*/  IMAD.MOV.U32 R34, RZ, RZ, 0x4 ;  /* 0x00000004ff227424 */ /* 0x000fe200078e00ff */
[----:B------:R-:W-:Y:S01]  /*14d0*/  BSSY B1, `(.L_x_390) ;  /* 0x00005f2000017945 */ /* 0x000fe20003800000 */
[----:B------:R-:W-:-:S02]  /*14e0*/  IMAD R4, R15, c[0x0][0x370], RZ ;  /* 0x0000dc000f047a24 */ /* 0x000fc400078e02ff */
[----:B------:R-:W-:Y:S01]  /*14f0*/  IMAD.X R3, R217, 0x1, R11, P1 ;  /* 0x00000001d9037824 */ /* 0x000fe200008e060b */
[----:B------:R-:W-:Y:S01]  /*1500*/  IADD3 R7, P3, P1, R6, R30, R16 ;  /* 0x0000001e06077210 */ /* 0x000fe2000797e010 */
[----:B------:R-:W-:Y:S01]  /*1510*/  IMAD.IADD R16, R9, 0x1, R0 ;  /* 0x0000000109107824 */ /* 0x000fe200078e0200 */
[----:B------:R-:W-:Y:S01]  /*1520*/  IADD3 R6, P4, R242, R9, RZ ;  /* 0x00000009f2067210 */ /* 0x000fe20007f9e0ff */
[----:B------:R-:W-:-:S04]  /*1530*/  IMAD.WIDE R10, R5, R34, c[0x0][0x200] ;  /* 0x00008000050a7625 */ /* 0x000fc800078e0222 */
[C---:B------:R-:W-:Y:S01]  /*1540*/  IMAD R0, R9.reuse, c[0x0][0x374], R4 ;  /* 0x0000dd0009007a24 */ /* 0x040fe200078e0204 */
[----:B------:R-:W-:Y:S01]  /*1550*/  SHF.R.S32.HI R4, RZ, 0x1f, R30 ;  /* 0x0000001fff047819 */ /* 0x000fe2000001141e */
[----:B------:R-:W-:Y:S01]  /*1560*/  IMAD.WIDE.U32 R2, R9, c[0x0][0x370], R2 ;  /* 0x0000dc0009027a25 */ /* 0x000fe200078e0002 */
[----:B------:R-:W-:Y:S02]  /*1570*/  MOV R229, R10 ;  /* 0x0000000a00e57202 */ /* 0x000fe40000000f00 */
[----:B------:R-:W-:Y:S01]  /*1580*/  IADD3.X R10, R8, R4, R33, P3, P1 ;  /* 0x00000004080a7210 */ /* 0x000fe20001fe2421 */
[----:B------:R-:W-:Y:S01]  /*1590*/  IMAD.X R4, R28, 0x1, R15, P4 ;  /* 0x000000011c047824 */ /* 0x000fe200020e060f */
[----:B-1----:R-:W-:Y:S01]  /*15a0*/  SHF.R.S32.HI R38, RZ, 0x1f, R38 ;  /* 0x0000001fff267819 */ /* 0x002fe20000011426 */
[----:B------:R-:W-:Y:S01]  /*15b0*/  IMAD.IADD R3, R3, 0x1, R0 ;  /* 0x0000000103037824 */ /* 0x000fe200078e0200 */
[----:B------:R-:W-:Y:S01]  /*15c0*/  IADD3 R0, -R226, R19, R252 ;  /* 0x00000013e2007210 */ /* 0x000fe20007ffe1fc */
[----:B------:R-:W-:Y:S01]  /*15d0*/  IMAD R5, R4, c[0x0][0x190], RZ ;  /* 0x0000640004057a24 */ /* 0x000fe200078e02ff */
[----:B---3--:R-:W-:Y:S01]  /*15e0*/  LEA.HI R38, R38, R39, RZ, 0x5 ;  /* 0x0000002726267211 */ /* 0x008fe200078f28ff */
[----:B------:R-:W-:Y:S01]  /*15f0*/  IMAD R9, R32, c[0x0][0x378], RZ ;  /* 0x0000de0020097a24 */ /* 0x000fe200078e02ff */
[----:B------:R-:W-:Y:S01]  /*1600*/  IADD3 R0, R0, -c[0x0][0x2e8], RZ ;  /* 0x8000ba0000007a10 */ /* 0x000fe20007ffe0ff */
[----:B------:R-:W-:Y:S01]  /*1610*/  IMAD.MOV.U32 R228, RZ, RZ, R11 ;  /* 0x000000ffffe47224 */ /* 0x000fe200078e000b */
[----:B------:R-:W-:Y:S01]  /*1620*/  SHF.R.S32.HI R38, RZ, 0x5, R38 ;  /* 0x00000005ff267819 */ /* 0x000fe20000011426 */
[----:B------:R-:W-:Y:S01]  /*1630*/  IMAD R11, R6, c[0x0][0x194], R5 ;  /* 0x00006500060b7a24 */ /* 0x000fe200078e0205 */
[----:B------:R-:W-:Y:S01]  /*1640*/  IADD3 R8, P3, P1, R24, R7, R17 ;  /* 0x0000000718087210 */ /* 0x000fe2000797e011 */
[C---:B------:R-:W-:Y:S01]  /*1650*/  IMAD R5, R35.reuse, c[0x0][0x37c], R9 ;  /* 0x0000df0023057a24 */ /* 0x040fe200078e0209 */
[----:B------:R-:W-:Y:S01]  /*1660*/  SHF.R.S32.HI R9, RZ, 0x1f, R0 ;  /* 0x0000001fff097819 */ /* 0x000fe20000011400 */
[----:B------:R-:W-:Y:S01]  /*1670*/  IMAD.WIDE.U32 R2, R35, c[0x0][0x378], R2 ;  /* 0x0000de0023027a25 */ /* 0x000fe200078e0002 */
[----:B------:R-:W-:-:S03]  /*1680*/  IADD3.X R10, R13, R10, R12, P3, P1 ;  /* 0x0000000a0d0a7210 */ /* 0x000fc60001fe240c */
[----:B------:R-:W-:Y:S01]  /*1690*/  IMAD.WIDE.U32 R6, R6, c[0x0][0x190], R216 ;  /* 0x0000640006067a25 */ /* 0x000fe200078e00d8 */
[----:B------:R-:W-:Y:S02]  /*16a0*/  IADD3 R5, R3, R5, RZ ;  /* 0x0000000503057210 */ /* 0x000fe40007ffe0ff */
[----:B------:R-:W-:Y:S01]  /*16b0*/  LEA.HI R3, R9, R0, RZ, 0x6 ;  /* 0x0000000009037211 */ /* 0x000fe200078f30ff */
[----:B------:R-:W-:Y:S01]  /*16c0*/  IMAD R9, R32, c[0x0][0x1a8], RZ ;  /* 0x00006a0020097a24 */ /* 0x000fe200078e02ff */
[----:B------:R-:W-:Y:S01]  /*16d0*/  IADD3 R6, P3, R25, R6, RZ ;  /* 0x0000000619067210 */ /* 0x000fe20007f7e0ff */
[----:B------:R-:W-:Y:S02]  /*16e0*/  IMAD R0, R28, c[0x0][0x370], RZ ;  /* 0x0000dc001c007a24 */ /* 0x000fe400078e02ff */
[----:B------:R-:W-:Y:S01]  /*16f0*/  IMAD R9, R35, c[0x0][0x1ac], R9 ;  /* 0x00006b0023097a24 */ /* 0x000fe200078e0209 */
[----:B------:R-:W-:Y:S01]  /*1700*/  IADD3.X R7, R18, R7, R11, P3, !PT ;  /* 0x0000000712077210 */ /* 0x000fe20001ffe40b */
[----:B------:R-:W-:-:S02]  /*1710*/  IMAD R0, R242, c[0x0][0x374], R0 ;  /* 0x0000dd00f2007a24 */ /* 0x000fc400078e0200 */
[----:B------:R-:W-:-:S04]  /*1720*/  IMAD.WIDE R16, R16, R34, c[0x0][0x3c8] ;  /* 0x0000f20010107625 */ /* 0x000fc800078e0222 */
[----:B------:R-:W-:Y:S01]  /*1730*/  IMAD.WIDE.U32 R12, R35, c[0x0][0x1a8], R6 ;  /* 0x00006a00230c7a25 */ /* 0x000fe200078e0006 */
[----:B------:R-:W-:-:S03]  /*1740*/  MOV R227, R16 ;  /* 0x0000001000e37202 */ /* 0x000fc60000000f00 */
[----:B------:R-:W-:Y:S01]  /*1750*/  IMAD.IADD R18, R13, 0x1, R9 ;  /* 0x000000010d127824 */ /* 0x000fe200078e0209 */
[----:B------:R-:W-:Y:S01]  /*1760*/  LEA R212, P4, R12, c[0x0][0x160], 0x1 ;  /* 0x000058000cd47a11 */ /* 0x000fe200078808ff */
[----:B------:R-:W-:-:S03]  /*1770*/  IMAD.MOV.U32 R225, RZ, RZ, R17 ;  /* 0x000000ffffe17224 */ /* 0x000fc600078e0011 */
[----:B------:R-:W-:Y:S01]  /*1780*/  LEA.HI.X R213, R12, c[0x0][0x164], R18, 0x1, P4 ;  /* 0x000059000cd57a11 */ /* 0x000fe200020f0c12 */
[----:B--2---:R-:W-:-:S05]  /*1790*/  IMAD R4, R38, R31, R40 ;  /* 0x0000001f26047224 */ /* 0x004fca00078e0228 */
[----:B------:R-:W-:-:S04]  /*17a0*/  IADD3 R8, P1, R4, R8, RZ ;  /* 0x0000000804087210 */ /* 0x000fc80007f3e0ff */
[----:B------:R-:W-:Y:S01]  /*17b0*/  LEA.HI.X.SX32 R10, R4, R10, 0x1, P1 ;  /* 0x0000000a040a7211 */ /* 0x000fe200008f0eff */
[----:B------:R-:W-:Y:S01]  /*17c0*/  IMAD.MOV.U32 R4, RZ, RZ, R2 ;  /* 0x000000ffff047224 */ /* 0x000fe200078e0002 */
[----:B------:R-:W-:Y:S02]  /*17d0*/  SHF.R.S32.HI R2, RZ, 0x6, R3 ;  /* 0x00000006ff027819 */ /* 0x000fe40000011403 */
[----:B------:R-:W-:Y:S01]  /*17e0*/  LEA R206, P1, R8, c[0x0][0x350], 0x2 ;  /* 0x0000d40008ce7a11 */ /* 0x000fe200078210ff */
[----:B------:R-:W-:Y:S01]  /*17f0*/  IMAD.WIDE.U32 R4, R242, c[0x0][0x370], R4 ;  /* 0x0000dc00f2047a25 */ /* 0x000fe200078e0004 */
[----:B------:R-:W-:Y:S02]  /*1800*/  IMNMX R241, RZ, R2, !PT ;  /* 0x00000002fff17217 */ /* 0x000fe40007800200 */
[----:B------:R-:W-:Y:S01]  /*1810*/  LEA.HI.X R207, R8, c[0x0][0x354], R10, 0x2, P1 ;  /* 0x0000d50008cf7a11 */ /* 0x000fe200008f140a */
[----:B------:R-:W-:Y:S01]  /*1820*/  IMAD.IADD R15, R5, 0x1, R0 ;  /* 0x00000001050f7824 */ /* 0x000fe200078e0200 */
[----:B------:R-:W-:-:S02]  /*1830*/  ISETP.GT.AND P5, PT, R205, R241, PT ;  /* 0x000000f1cd00720c */ /* 0x000fc40003fa4270 */
[C---:B------:R-:W-:Y:S02]  /*1840*/  LEA R210, P3, R4.reuse, c[0x0][0x330], 0x1 ;  /* 0x0000cc0004d27a11 */ /* 0x040fe400078608ff */
[----:B------:R-:W-:Y:S02]  /*1850*/  IADD3 R205, R205, -0x1, RZ ;  /* 0xffffffffcdcd7810 */ /* 0x000fe40007ffe0ff */
[----:B------:R-:W-:-:S07]  /*1860*/  LEA.HI.X R211, R4, c[0x0][0x334], R15, 0x1, P3 ;  /* 0x0000cd0004d37a11 */ /* 0x000fce00018f0c0f */
        /* <DEDUP_REMOVED lines=16> */
.L_x_396:
        /* <DEDUP_REMOVED lines=15> */
.L_x_397:
        /* <DEDUP_REMOVED lines=25> */
.L_x_399:
[----:B------:R-:W-:Y:S05]  /*1bf0*/  BSYNC B0 ;  /* 0x0000000000007941 */ /* 0x000fea0003800000 */
.L_x_398:
        /* <DEDUP_REMOVED lines=17> */
.L_x_401:
[----:B------:R-:W-:Y:S05]  /*1d10*/  BSYNC B0 ;  /* 0x0000000000007941 */ /* 0x000fea0003800000 */
.L_x_400:
        /* <DEDUP_REMOVED lines=23> */
.L_x_403:
[----:B------:R-:W-:Y:S05]  /*1e90*/  BSYNC B0 ;  /* 0x0000000000007941 */ /* 0x000fea0003800000 */
.L_x_402:
        /* <DEDUP_REMOVED lines=16> */
.L_x_395:
        /* <DEDUP_REMOVED lines=43> */
.L_x_406:
[----:B------:R-:W-:Y:S05]  /*2250*/  BSYNC B0 ;  /* 0x0000000000007941 */ /* 0x000fea0003800000 */
.L_x_405:
        /* <DEDUP_REMOVED lines=30> */
.L_x_408:
[----:B------:R-:W-:Y:S05]  /*2440*/  BSYNC B0 ;  /* 0x0000000000007941 */ /* 0x000fea0003800000 */
.L_x_407:
        /* <DEDUP_REMOVED lines=20> */
.L_x_410:
[----:B------:R-:W-:Y:S05]  /*2590*/  BSYNC B0 ;  /* 0x0000000000007941 */ /* 0x000fea0003800000 */
.L_x_409:
        /* <DEDUP_REMOVED lines=28> */
.L_x_412:
[----:B------:R-:W-:Y:S05]  /*2760*/  BSYNC B0 ;  /* 0x0000000000007941 */ /* 0x000fea0003800000 */
.L_x_411:
        /* <DEDUP_REMOVED lines=15> */
.L_x_414:
        /* <DEDUP_REMOVED lines=19> */
.L_x_415:
[----:B------:R-:W-:Y:S05]  /*2990*/  BSYNC B0 ;  /* 0x0000000000007941 */ /* 0x000fea0003800000 */
.L_x_413:
        /* <DEDUP_REMOVED lines=14> */
.L_x_417:
        /* <DEDUP_REMOVED lines=18> */
[----:B-----5:R-:W-:-:S04]  /*2ba0*/  IADD3 R3, P2, R12, R6, RZ ;  /* 0x000000060c037210 */ /* 0x020fc80007f5e0ff */
[----:B------:R-:W-:Y:S01]  /*2bb0*/  IADD3.X R4, R18, R7, R5, P2, !PT ;  /* 0x0000000712047210 */ /* 0x000fe200017fe405 */
[----:B------:R-:W-:Y:S05]  /*2bc0*/  @P1 BRA `(.L_x_418) ;  /* 0x0000006000001947 */ /* 0x000fea0003800000 */
[----:B------:R-:W-:-:S04]  /*2bd0*/  LEA R2, P1, R3, c[0x0][0x160], 0x1 ;  /* 0x0000580003027a11 */ /* 0x000fc800078208ff */
[----:B------:R-:W-:-:S05]  /*2be0*/  LEA.HI.X R3, R3, c[0x0][0x164], R4, 0x1, P1 ;  /* 0x0000590003037a11 */ /* 0x000fca00008f0c04 */
[----:B------:R-:W-:Y:S01]  /*2bf0*/  @!PT LDS RZ, [RZ] ;  /* 0x00000000fffff984 */ /* 0x000fe20000000800 */
[----:B------:R-:W-:Y:S01]  /*2c00*/  @!PT LDS RZ, [RZ] ;  /* 0x00000000fffff984 */ /* 0x000fe20000000800 */
[----:B------:R-:W-:Y:S01]  /*2c10*/  @!PT LDS RZ, [RZ] ;  /* 0x00000000fffff984 */ /* 0x000fe20000000800 */
[----:B------:R1:W-:Y:S04]  /*2c20*/  LDGSTS.E.BYPASS.LTC128B.128 [R203+0x3000], [R2.64+0x80] ;  /* 0x0300008002cb7fae */ /* 0x0003e8000b901d46 */
.L_x_418:
[----:B------:R-:W-:Y:S05]  /*2c30*/  BSYNC B0 ;  /* 0x0000000000007941 */ /* 0x000fea0003800000 */
.L_x_416:
[----:B--2---:R-:W2:Y:S01]  /*2c40*/  LDL R9, [R1+0x10] ;  /* 0x0000100001097983 */ /* 0x004ea20000100800 */
[----:B------:R-:W-:Y:S01]  /*2c50*/  IMAD.MOV.U32 R218, RZ, RZ, 0x7f800000 ;  /* 0x7f800000ffda7424 */ /* 0x000fe200078e00ff */
[----:B------:R-:W-:Y:S02]  /*2c60*/  MOV R219, 0x7f800000 ;  /* 0x7f80000000db7802 */ /* 0x000fe40000000f00 */
[----:B------:R1:W-:Y:S04]  /*2c70*/  @P6 STS.128 [R204+0xc000], RZ ;  /* 0x00c000ffcc006388 */ /* 0x0003e80000000c00 */
[----:B------:R1:W-:Y:S01]  /*2c80*/  @P6 STS.128 [R204+0xe000], RZ ;  /* 0x00e000ffcc006388 */ /* 0x0003e20000000c00 */
[----:B------:R-:W-:Y:S01]  /*2c90*/  BSSY B0, `(.L_x_419) ;  /* 0x000002c000007945 */ /* 0x000fe20003800000 */
[C---:B-12---:R-:W-:Y:S01]  /*2ca0*/  IADD3 R3, R9.reuse, 0x8, RZ ;  /* 0x0000000809037810 */ /* 0x046fe20007ffe0ff */
[----:B------:R-:W-:Y:S01]  /*2cb0*/  IMAD.SHL.U32 R240, R9, 0x4, RZ ;  /* 0x0000000409f07824 */ /* 0x000fe200078e00ff */
[----:B------:R-:W-:-:S02]  /*2cc0*/  SHF.R.S32.HI R2, RZ, 0x1f, R9 ;  /* 0x0000001fff027819 */ /* 0x000fc40000011409 */
[-C--:B------:R-:W-:Y:S02]  /*2cd0*/  ISETP.GE.AND P3, PT, R9, R0.reuse, PT ;  /* 0x000000000900720c */ /* 0x080fe40003f66270 */
[----:B------:R-:W-:Y:S02]  /*2ce0*/  ISETP.GE.AND P2, PT, R3, R0, PT ;  /* 0x000000000300720c */ /* 0x000fe40003f46270 */
[----:B------:R-:W-:Y:S02]  /*2cf0*/  SHF.L.U64.HI R239, R9, 0x2, R2 ;  /* 0x0000000209ef7819 */ /* 0x000fe40000010202 */
[----:B------:R-:W-:-:S04]  /*2d00*/  IADD3 R2, P1, R240, R229, RZ ;  /* 0x000000e5f0027210 */ /* 0x000fc80007f3e0ff */
[----:B------:R-:W-:Y:S01]  /*2d10*/  IADD3.X R3, R239, R228, RZ, P1, !PT ;  /* 0x000000e4ef037210 */ /* 0x000fe20000ffe4ff */
[----:B------:R-:W-:-:S04]  /*2d20*/  IMAD R0, R20, c[0x0][0x198], RZ ;  /* 0x0000660014007a24 */ /* 0x000fc800078e02ff */
[----:B------:R1:W5:Y:S04]  /*2d30*/  @!P3 LDG.E R218, [R2.64] ;  /* 0x0000000602dab981 */ /* 0x000368000c1e1900 */
[----:B------:R1:W5:Y:S01]  /*2d40*/  @!P2 LDG.E R219, [R2.64+0x20] ;  /* 0x0000200602dba981 */ /* 0x000362000c1e1900 */
[C---:B------:R-:W-:Y:S02]  /*2d50*/  IMAD R0, R252.reuse, c[0x0][0x19c], R0 ;  /* 0x00006700fc007a24 */ /* 0x040fe400078e0200 */
[----:B-1----:R-:W-:-:S05]  /*2d60*/  IMAD.WIDE.U32 R2, R252, c[0x0][0x198], R216 ;  /* 0x00006600fc027a25 */ /* 0x002fca00078e00d8 */
[----:B------:R-:W-:-:S04]  /*2d70*/  IADD3 R4, P1, R26, R2, RZ ;  /* 0x000000021a047210 */ /* 0x000fc80007f3e0ff */
[----:B------:R-:W-:Y:S01]  /*2d80*/  IADD3.X R5, R27, R3, R0, P1, !PT ;  /* 0x000000031b057210 */ /* 0x000fe20000ffe400 */
[----:B------:R-:W-:-:S04]  /*2d90*/  IMAD R0, R23, c[0x0][0x1b0], RZ ;  /* 0x00006c0017007a24 */ /* 0x000fc800078e02ff */
[C---:B------:R-:W-:Y:S02]  /*2da0*/  IMAD R0, R14.reuse, c[0x0][0x1b4], R0 ;  /* 0x00006d000e007a24 */ /* 0x040fe400078e0200 */
[----:B------:R-:W-:-:S04]  /*2db0*/  IMAD.WIDE.U32 R4, R14, c[0x0][0x1b0], R4 ;  /* 0x00006c000e047a25 */ /* 0x000fc800078e0004 */
[----:B------:R-:W-:Y:S01]  /*2dc0*/  IMAD.IADD R8, R5, 0x1, R0 ;  /* 0x0000000105087824 */ /* 0x000fe200078e0200 */
[----:B------:R-:W-:Y:S05]  /*2dd0*/  @P6 BRA `(.L_x_420) ;  /* 0x0000017000006947 */ /* 0x000fea0003800000 */
[----:B------:R-:W-:Y:S01]  /*2de0*/  ISETP.GE.AND P2, PT, R216, c[0x0][0x220], PT ;  /* 0x00008800d8007a0c */ /* 0x000fe20003f46270 */
        /* <DEDUP_REMOVED lines=22> */
.L_x_420:
[----:B------:R-:W-:Y:S05]  /*2f50*/  BSYNC B0 ;  /* 0x0000000000007941 */ /* 0x000fea0003800000 */
.L_x_419:
        /* <DEDUP_REMOVED lines=28> */
.L_x_422:
[----:B------:R-:W-:Y:S05]  /*3120*/  BSYNC B0 ;  /* 0x0000000000007941 */ /* 0x000fea0003800000 */
.L_x_421:
[----:B------:R-:W1:Y:S01]  /*3130*/  S2R R4, SR_TID.X ;  /* 0x0000000000047919 */ /* 0x000e620000002100 */
[----:B------:R-:W-:Y:S01]  /*3140*/  IMAD.MOV.U32 R176, RZ, RZ, 0x20 ;  /* 0x00000020ffb07424 */ /* 0x000fe200078e00ff */
[----:B------:R-:W-:Y:S01]  /*3150*/  IADD3 R245, R19, 0x40, R252 ;  /* 0x0000004013f57810 */ /* 0x000fe20007ffe0fc */
[----:B------:R-:W-:Y:S01]  /*3160*/  IMAD.MOV.U32 R191, RZ, RZ, 0x40 ;  /* 0x00000040ffbf7424 */ /* 0x000fe200078e00ff */
[----:B------:R-:W0:Y:S01]  /*3170*/  LDGDEPBAR ;  /* 0x00000000000079af */ /* 0x000e220000000000 */
[----:B------:R-:W-:Y:S01]  /*3180*/  IMAD.SHL.U32 R192, R202, 0x2, RZ ;  /* 0x00000002cac07824 */ /* 0x000fe200078e00ff */
[----:B------:R-:W-:Y:S01]  /*3190*/  MOV R208, R203 ;  /* 0x000000cb00d07202 */ /* 0x000fe20000000f00 */
[----:B------:R-:W-:Y:S01]  /*31a0*/  CS2R R94, SRZ ;  /* 0x00000000005e7805 */ /* 0x000fe2000001ff00 */
        /* <DEDUP_REMOVED lines=16> */
[----:B-1----:R-:W-:Y:S01]  /*32b0*/  SHF.R.S32.HI R3, RZ, 0x1f, R4 ;  /* 0x0000001fff037819 */ /* 0x002fe20000011404 */
[----:B------:R-:W-:Y:S01]  /*32c0*/  CS2R R46, SRZ ;  /* 0x00000000002e7805 */ /* 0x000fe2000001ff00 */
[----:B------:R-:W-:Y:S01]  /*32d0*/  CS2R R44, SRZ ;  /* 0x00000000002c7805 */ /* 0x000fe2000001ff00 */
[----:B------:R-:W-:Y:S01]  /*32e0*/  CS2R R50, SRZ ;  /* 0x0000000000327805 */ /* 0x000fe2000001ff00 */
[----:B------:R-:W-:Y:S01]  /*32f0*/  LEA.HI R0, R3, R4, RZ, 0x4 ;  /* 0x0000000403007211 */ /* 0x000fe200078f20ff */
[----:B------:R-:W-:-:S04]  /*3300*/  DEPBAR.LE SB0, 0x1 ;  /* 0x000080400000791a */ /* 0x000fc80000000000 */
[----:B------:R-:W-:Y:S01]  /*3310*/  LOP3.LUT R0, R0, 0xfffffff0, RZ, 0xc0, !PT ;  /* 0xfffffff000007812 */ /* 0x000fe200078ec0ff */
[----:B------:R-:W-:Y:S01]  /*3320*/  BAR.SYNC.DEFER_BLOCKING 0x0 ;  /* 0x0000000000007b1d */ /* 0x000fe20000010000 */
[----:B------:R-:W-:Y:S01]  /*3330*/  LEA.HI R3, R3, R4, RZ, 0x3 ;  /* 0x0000000403037211 */ /* 0x000fe200078f18ff */
[----:B------:R-:W-:Y:S01]  /*3340*/  CS2R R48, SRZ ;  /* 0x0000000000307805 */ /* 0x000fe2000001ff00 */
[----:B------:R-:W-:Y:S01]  /*3350*/  CS2R R42, SRZ ;  /* 0x00000000002a7805 */ /* 0x000fe2000001ff00 */
[C---:B------:R-:W-:Y:S01]  /*3360*/  IMAD.IADD R0, R4.reuse, 0x1, -R0 ;  /* 0x0000000104007824 */ /* 0x040fe200078e0a00 */
[----:B------:R-:W-:Y:S01]  /*3370*/  LOP3.LUT R3, R3, 0xfffffff8, RZ, 0xc0, !PT ;  /* 0xfffffff803037812 */ /* 0x000fe200078ec0ff */
[----:B------:R-:W-:Y:S01]  /*3380*/  CS2R R40, SRZ ;  /* 0x0000000000287805 */ /* 0x000fe2000001ff00 */
[----:B------:R-:W-:Y:S01]  /*3390*/  CS2R R38, SRZ ;  /* 0x0000000000267805 */ /* 0x000fe2000001ff00 */
[----:B------:R-:W-:Y:S01]  /*33a0*/  CS2R R36, SRZ ;  /* 0x0000000000247805 */ /* 0x000fe2000001ff00 */
[----:B------:R-:W-:Y:S01]  /*33b0*/  SHF.R.S32.HI R2, RZ, 0x1f, R0 ;  /* 0x0000001fff027819 */ /* 0x000fe20000011400 */
[----:B------:R-:W-:Y:S01]  /*33c0*/  IMAD.IADD R3, R4, 0x1, -R3 ;  /* 0x0000000104037824 */ /* 0x000fe200078e0a03 */
[----:B------:R-:W-:Y:S01]  /*33d0*/  CS2R R30, SRZ ;  /* 0x00000000001e7805 */ /* 0x000fe2000001ff00 */
[----:B------:R-:W-:Y:S01]  /*33e0*/  CS2R R28, SRZ ;  /* 0x00000000001c7805 */ /* 0x000fe2000001ff00 */
[----:B------:R-:W-:Y:S01]  /*33f0*/  LEA.HI R2, R2, R0, RZ, 0x3 ;  /* 0x0000000002027211 */ /* 0x000fe200078f18ff */
[----:B------:R-:W-:Y:S01]  /*3400*/  CS2R R34, SRZ ;  /* 0x0000000000227805 */ /* 0x000fe2000001ff00 */
[----:B------:R-:W-:Y:S01]  /*3410*/  LOP3.LUT P3, RZ, R3, 0x2, RZ, 0xc0, !PT ;  /* 0x0000000203ff7812 */ /* 0x000fe2000786c0ff */
[----:B------:R-:W-:Y:S01]  /*3420*/  CS2R R32, SRZ ;  /* 0x0000000000207805 */ /* 0x000fe2000001ff00 */
[----:B------:R-:W-:Y:S01]  /*3430*/  LOP3.LUT R2, R2, 0xfffffff8, RZ, 0xc0, !PT ;  /* 0xfffffff802027812 */ /* 0x000fe200078ec0ff */
[----:B------:R-:W-:Y:S01]  /*3440*/  CS2R R26, SRZ ;  /* 0x00000000001a7805 */ /* 0x000fe2000001ff00 */
[----:B------:R-:W-:Y:S01]  /*3450*/  SEL R176, R176, 0xffffffe0, !P3 ;  /* 0xffffffe0b0b07807 */ /* 0x000fe20005800000 */
[----:B------:R-:W-:Y:S01]  /*3460*/  CS2R R24, SRZ ;  /* 0x0000000000187805 */ /* 0x000fe2000001ff00 */
[----:B------:R-:W-:Y:S01]  /*3470*/  CS2R R22, SRZ ;  /* 0x0000000000167805 */ /* 0x000fe2000001ff00 */
[----:B------:R-:W-:Y:S01]  /*3480*/  IMAD.IADD R0, R0, 0x1, -R2 ;  /* 0x0000000100007824 */ /* 0x000fe200078e0a02 */
[----:B------:R-:W-:Y:S01]  /*3490*/  IADD3 R2, R9, 0x1, RZ ;  /* 0x0000000109027810 */ /* 0x000fe20007ffe0ff */
[----:B------:R-:W-:Y:S01]  /*34a0*/  IMAD.IADD R176, R176, 0x1, R187 ;  /* 0x00000001b0b07824 */ /* 0x000fe200078e02bb */
[----:B------:R1:W2:Y:S01]  /*34b0*/  LDSM.16.M88.4 R116, [R188+0x10000] ;  /* 0x01000000bc74783b */ /* 0x0002a20000000200 */
[----:B------:R-:W-:Y:S01]  /*34c0*/  CS2R R20, SRZ ;  /* 0x0000000000147805 */ /* 0x000fe2000001ff00 */
[----:B------:R-:W-:Y:S01]  /*34d0*/  R2P PR, R0, 0x6 ;  /* 0x0000000600007804 */ /* 0x000fe20000000000 */
[----:B------:R-:W-:Y:S01]  /*34e0*/  IMAD.IADD R245, R245, 0x1, -R226 ;  /* 0x00000001f5f57824 */ /* 0x000fe200078e0ae2 */
[----:B------:R-:W-:Y:S01]  /*34f0*/  IADD3 R0, R201, 0x2000, RZ ;  /* 0x00002000c9007810 */ /* 0x000fe20007ffe0ff */
[----:B------:R1:W3:Y:S01]  /*3500*/  LDSM.16.M88.4 R140, [R176+0x10000] ;  /* 0x01000000b08c783b */ /* 0x0002e20000000200 */
[----:B------:R-:W-:-:S02]  /*3510*/  IADD3 R247, R226, R2, -R19 ;  /* 0x00000002e2f77210 */ /* 0x000fc40007ffe813 */
[----:B------:R-:W-:Y:S01]  /*3520*/  SEL R0, R0, R201, !P0 ;  /* 0x000000c900007207 */ /* 0x000fe20004000000 */
[----:B------:R1:W4:Y:S01]  /*3530*/  LDSM.16.M88.4 R144, [R176+0x10800] ;  /* 0x01080000b090783b */ /* 0x0003220000000200 */
[----:B------:R-:W-:Y:S02]  /*3540*/  IADD3 R2, R202, 0x2000, RZ ;  /* 0x00002000ca027810 */ /* 0x000fe40007ffe0ff */
[----:B------:R-:W-:Y:S01]  /*3550*/  SEL R200, R200, 0xffffffe0, !P1 ;  /* 0xffffffe0c8c87807 */ /* 0x000fe20004800000 */
[----:B------:R-:W-:Y:S01]  /*3560*/  IMAD.SHL.U32 R3, R0, 0x2, RZ ;  /* 0x0000000200037824 */ /* 0x000fe200078e00ff */
[----:B------:R1:W1:Y:S01]  /*3570*/  LDSM.16.M88.4 R172, [R176+0x12000] ;  /* 0x01200000b0ac783b */ /* 0x0002620000000200 */
[----:B------:R-:W-:Y:S02]  /*3580*/  MOV R0, c[0x0][0x22c] ;  /* 0x00008b0000007a02 */ /* 0x000fe40000000f00 */
[----:B------:R-:W-:Y:S01]  /*3590*/  SEL R2, R2, R202, !P0 ;  /* 0x000000ca02027207 */ /* 0x000fe20004000000 */
[----:B------:R1:W1:Y:S01]  /*35a0*/  LDSM.16.M88.4 R120, [R188+0x10800] ;  /* 0x01080000bc78783b */ /* 0x0002620000000200 */
[----:B------:R-:W-:Y:S01]  /*35b0*/  SEL R191, R191, 0xffffffc0, !P2 ;  /* 0xffffffc0bfbf7807 */ /* 0x000fe20005000000 */
[----:B------:R-:W-:-:S02]  /*35c0*/  IMAD R0, R0, c[0x0][0x1c0], RZ ;  /* 0x0000700000007a24 */ /* 0x000fc400078e02ff */
[----:B------:R1:W1:Y:S01]  /*35d0*/  LDSM.16.M88.4 R124, [R189+0x10000] ;  /* 0x01000000bd7c783b */ /* 0x0002620000000200 */
[----:B------:R-:W-:Y:S01]  /*35e0*/  IMAD.SHL.U32 R186, R2, 0x2, RZ ;  /* 0x0000000202ba7824 */ /* 0x000fe200078e00ff */
[----:B------:R-:W-:Y:S01]  /*35f0*/  IADD3 R197, R191, R192, RZ ;  /* 0x000000c0bfc57210 */ /* 0x000fe20007ffe0ff */
[C---:B------:R-:W-:Y:S01]  /*3600*/  IMAD.SHL.U32 R248, R0.reuse, 0x10, RZ ;  /* 0x0000001000f87824 */ /* 0x040fe200078e00ff */
[----:B------:R1:W1:Y:S01]  /*3610*/  LDSM.16.M88.4 R128, [R189+0x10800] ;  /* 0x01080000bd80783b */ /* 0x0002620000000200 */
[----:B------:R-:W-:Y:S02]  /*3620*/  IMAD.SHL.U32 R209, R0, 0x8, RZ ;  /* 0x0000000800d17824 */ /* 0x000fe400078e00ff */
[----:B------:R-:W-:Y:S01]  /*3630*/  IMAD.IADD R195, R193, 0x1, R200 ;  /* 0x00000001c1c37824 */ /* 0x000fe200078e02c8 */
[----:B------:R1:W1:Y:S01]  /*3640*/  LDSM.16.M88.4 R132, [R187+0x10000] ;  /* 0x01000000bb84783b */ /* 0x0002620000000200 */
[----:B------:R-:W-:Y:S01]  /*3650*/  IADD3 R2, R248, 0x60, RZ ;  /* 0x00000060f8027810 */ /* 0x000fe20007ffe0ff */
[----:B------:R-:W-:Y:S01]  /*3660*/  IMAD.IADD R194, R200, 0x1, R192 ;  /* 0x00000001c8c27824 */ /* 0x000fe200078e02c0 */
[C---:B------:R-:W-:Y:S01]  /*3670*/  IADD3 R5, R248.reuse, 0x20, RZ ;  /* 0x00000020f8057810 */ /* 0x040fe20007ffe0ff */
[----:B------:R1:W1:Y:S01]  /*3680*/  LDSM.16.M88.4 R136, [R187+0x10800] ;  /* 0x01080000bb88783b */ /* 0x0002620000000200 */
[----:B------:R-:W-:Y:S01]  /*3690*/  IADD3 R4, R248, 0x40, RZ ;  /* 0x00000040f8047810 */ /* 0x000fe20007ffe0ff */
[----:B------:R-:W-:-:S02]  /*36a0*/  IMAD.IADD R249, R209, 0x1, R2 ;  /* 0x00000001d1f97824 */ /* 0x000fc400078e0202 */
[----:B------:R1:W1:Y:S01]  /*36b0*/  LDSM.16.M88.4 R148, [R188+0x12000] ;  /* 0x01200000bc94783b */ /* 0x0002620000000200 */
[C---:B------:R-:W-:Y:S01]  /*36c0*/  IMAD.IADD R251, R209.reuse, 0x1, R5 ;  /* 0x00000001d1fb7824 */ /* 0x040fe200078e0205 */
[----:B------:R-:W-:Y:S01]  /*36d0*/  IADD3 R250, R209, R4, RZ ;  /* 0x00000004d1fa7210 */ /* 0x000fe20007ffe0ff */
[----:B------:R-:W-:Y:S01]  /*36e0*/  IMAD.IADD R198, R193, 0x1, R191 ;  /* 0x00000001c1c67824 */ /* 0x000fe200078e02bf */
[----:B------:R1:W1:Y:S01]  /*36f0*/  LDSM.16.M88.4 R152, [R188+0x12800] ;  /* 0x01280000bc98783b */ /* 0x0002620000000200 */
[C---:B------:R-:W-:Y:S01]  /*3700*/  IMAD.IADD R5, R209.reuse, 0x1, R251 ;  /* 0x00000001d1057824 */ /* 0x040fe200078e02fb */
[C---:B------:R-:W-:Y:S01]  /*3710*/  IADD3 R2, R209.reuse, R249, RZ ;  /* 0x000000f9d1027210 */ /* 0x040fe20007ffe0ff */
[C---:B------:R-:W-:Y:S01]  /*3720*/  IMAD.IADD R4, R209.reuse, 0x1, R250 ;  /* 0x00000001d1047824 */ /* 0x040fe200078e02fa */
[----:B------:R1:W1:Y:S01]  /*3730*/  LDSM.16.M88.4 R156, [R189+0x12000] ;  /* 0x01200000bd9c783b */ /* 0x0002620000000200 */
[C---:B------:R-:W-:Y:S02]  /*3740*/  IMAD.IADD R235, R209.reuse, 0x1, R5 ;  /* 0x00000001d1eb7824 */ /* 0x040fe400078e0205 */
[C---:B------:R-:W-:Y:S01]  /*3750*/  IMAD.IADD R233, R209.reuse, 0x1, R4 ;  /* 0x00000001d1e97824 */ /* 0x040fe200078e0204 */
[----:B------:R1:W1:Y:S01]  /*3760*/  LDSM.16.M88.4 R160, [R189+0x12800] ;  /* 0x01280000bda0783b */ /* 0x0002620000000200 */
[C---:B------:R-:W-:Y:S01]  /*3770*/  IMAD.IADD R231, R209.reuse, 0x1, R2 ;  /* 0x00000001d1e77824 */ /* 0x040fe200078e0202 */
[C---:B------:R-:W-:Y:S01]  /*3780*/  IADD3 R234, R209.reuse, R235, RZ ;  /* 0x000000ebd1ea7210 */ /* 0x040fe20007ffe0ff */
[C---:B------:R-:W-:Y:S01]  /*3790*/  IMAD.IADD R232, R209.reuse, 0x1, R233 ;  /* 0x00000001d1e87824 */ /* 0x040fe200078e02e9 */
[----:B------:R1:W1:Y:S01]  /*37a0*/  LDSM.16.M88.4 R164, [R187+0x12000] ;  /* 0x01200000bba4783b */ /* 0x0002620000000200 */
[C---:B------:R-:W-:Y:S01]  /*37b0*/  IMAD.IADD R230, R209.reuse, 0x1, R231 ;  /* 0x00000001d1e67824 */ /* 0x040fe200078e02e7 */
[----:B------:R-:W-:Y:S01]  /*37c0*/  IADD3 R238, R209, R234, RZ ;  /* 0x000000ead1ee7210 */ /* 0x000fe20007ffe0ff */
[C---:B------:R-:W-:Y:S01]  /*37d0*/  IMAD.IADD R199, R191.reuse, 0x1, R195 ;  /* 0x00000001bfc77824 */ /* 0x040fe200078e02c3 */
[----:B------:R1:W1:Y:S01]  /*37e0*/  LDSM.16.M88.4 R168, [R187+0x12800] ;  /* 0x01280000bba8783b */ /* 0x0002620000000200 */
[----:B------:R-:W-:-:S02]  /*37f0*/  IMAD.IADD R196, R191, 0x1, R194 ;  /* 0x00000001bfc47824 */ /* 0x000fc400078e02c2 */
[C---:B------:R-:W-:Y:S01]  /*3800*/  IMAD.IADD R237, R209.reuse, 0x1, R232 ;  /* 0x00000001d1ed7824 */ /* 0x040fe200078e02e8 */
[----:B------:R-:W1:Y:S01]  /*3810*/  LDSM.16.M88.4 R176, [R176+0x12800] ;  /* 0x01280000b0b0783b */ /* 0x000e620000000200 */
[----:B--234-:R-:W-:-:S03]  /*3820*/  IMAD.IADD R236, R209, 0x1, R230 ;  /* 0x00000001d1ec7824 */ /* 0x01cfc600078e02e6 */
.L_x_425:
[----:B------:R-:W0:Y:S01]  /*3830*/  LDGDEPBAR ;  /* 0x00000000000079af */ /* 0x000e220000000000 */
[C---:B------:R-:W-:Y:S02]  /*3840*/  IADD3 R0, R186.reuse, R200, RZ ;  /* 0x000000c8ba007210 */ /* 0x040fe40007ffe0ff */
[-C--:B------:R-:W-:Y:S02]  /*3850*/  IADD3 R2, R186, R191.reuse, RZ ;  /* 0x000000bfba027210 */ /* 0x080fe40007ffe0ff */
[----:B------:R-:W-:Y:S02]  /*3860*/  IADD3 R180, R0, R191, RZ ;  /* 0x000000bf00b47210 */ /* 0x000fe40007ffe0ff */
[----:B-----5:R-:W-:Y:S01]  /*3870*/  FSETP.NEU.FTZ.AND P0, PT, R218, -INF , PT ;  /* 0xff800000da00780b */ /* 0x020fe20003f1d000 */
[----:B------:R-:W2:Y:S01]  /*3880*/  LDL R181, [R1+0x8] ;  /* 0x0000080001b57983 */ /* 0x000ea20000100800 */
[C---:B------:R-:W-:Y:S01]  /*3890*/  ISETP.GT.AND P6, PT, R205.reuse, R241, PT ;  /* 0x000000f1cd00720c */ /* 0x040fe20003fc4270 */
[----:B------:R-:W-:Y:S04]  /*38a0*/  DEPBAR.LE SB0, 0x0 ;  /* 0x000080000000791a */ /* 0x000fe80000000000 */
[----:B------:R-:W-:Y:S08]  /*38b0*/  BAR.SYNC.DEFER_BLOCKING 0x0 ;  /* 0x0000000000007b1d */ /* 0x000ff00000010000 */
[----:B------:R-:W-:Y:S08]  /*38c0*/  LDSM.16.M88.4 R16, [R186] ;  /* 0x00000000ba10783b */ /* 0x000ff00000000200 */
[----:B------:R-:W3:Y:S08]  /*38d0*/  LDSM.16.M88.4 R8, [R188+0xc000] ;  /* 0x00c00000bc08783b */ /* 0x000ef00000000200 */
[----:B------:R-:W4:Y:S08]  /*38e0*/  LDSM.16.M88.4 R52, [R188+0xc800] ;  /* 0x00c80000bc34783b */ /* 0x000f300000000200 */
[----:B------:R-:W-:Y:S08]  /*38f0*/  LDSM.16.M88.4 R56, [R0] ;  /* 0x000000000038783b */ /* 0x000ff00000000200 */
[----:B------:R-:W1:Y:S08]  /*3900*/  LDSM.16.M88.4 R60, [R189+0xc000] ;  /* 0x00c00000bd3c783b */ /* 0x000e700000000200 */
[----:B------:R-:W1:Y:S01]  /*3910*/  LDSM.16.M88.4 R64, [R189+0xc800] ;  /* 0x00c80000bd40783b */ /* 0x000e620000000200 */
[C---:B---3--:R-:W-:Y:S07]  /*3920*/  HMMA.16816.F32 R4, R16.reuse, R8, RZ ;  /* 0x000000081004723c */ /* 0x048fee00000018ff */
[----:B------:R-:W-:Y:S01]  /*3930*/  LDSM.16.M88.4 R100, [R2] ;  /* 0x000000000264783b */ /* 0x000fe20000000200 */
[C---:B------:R-:W-:Y:S07]  /*3940*/  HMMA.16816.F32 R8, R16.reuse, R10, RZ ;  /* 0x0000000a1008723c */ /* 0x040fee00000018ff */
[----:B------:R-:W3:Y:S01]  /*3950*/  LDSM.16.M88.4 R104, [R187+0xc000] ;  /* 0x00c00000bb68783b */ /* 0x000ee20000000200 */
[C---:B----4-:R-:W-:Y:S07]  /*3960*/  HMMA.16816.F32 R12, R16.reuse, R52, RZ ;  /* 0x00000034100c723c */ /* 0x050fee00000018ff */
[----:B------:R-:W-:Y:S01]  /*3970*/  LDSM.16.M88.4 R108, [R180] ;  /* 0x00000000b46c783b */ /* 0x000fe20000000200 */
[----:B------:R-:W-:Y:S07]  /*3980*/  HMMA.16816.F32 R16, R16, R54, RZ ;  /* 0x000000361010723c */ /* 0x000fee00000018ff */
[----:B------:R-:W4:Y:S01]  /*3990*/  LDSM.16.M88.4 R52, [R187+0xc800] ;  /* 0x00c80000bb34783b */ /* 0x000f220000000200 */
[C---:B-1----:R-:W-:Y:S07]  /*39a0*/  HMMA.16816.F32 R4, R56.reuse, R60, R4 ;  /* 0x0000003c3804723c */ /* 0x042fee0000001804 */
[----:B------:R-:W1:Y:S01]  /*39b0*/  LDSM.16.M88.4 R112, [R190+0xc000] ;  /* 0x00c00000be70783b */ /* 0x000e620000000200 */
[C---:B------:R-:W-:Y:S07]  /*39c0*/  HMMA.16816.F32 R8, R56.reuse, R62, R8 ;  /* 0x0000003e3808723c */ /* 0x040fee0000001808 */
[----:B------:R-:W-:Y:S01]  /*39d0*/  LDSM.16.M88.4 R60, [R186+0x2000] ;  /* 0x00200000ba3c783b */ /* 0x000fe20000000200 */
[C---:B------:R-:W-:Y:S08]  /*39e0*/  HMMA.16816.F32 R12, R56.reuse, R64, R12 ;  /* 0x00000040380c723c */ /* 0x040ff0000000180c */
[----:B------:R-:W-:Y:S01]  /*39f0*/  HMMA.16816.F32 R16, R56, R66, R16 ;  /* 0x000000423810723c */ /* 0x000fe20000001810 */
[----:B------:R-:W1:Y:S07]  /*3a00*/  LDSM.16.M88.4 R56, [R190+0xc800] ;  /* 0x00c80000be38783b */ /* 0x000e6e0000000200 */
[C---:B---3--:R-:W-:Y:S01]  /*3a10*/  HMMA.16816.F32 R4, R100.reuse, R104, R4 ;  /* 0x000000686404723c */ /* 0x048fe20000001804 */
[----:B------:R-:W3:Y:S07]  /*3a20*/  LDSM.16.M88.4 R64, [R188+0xe000] ;  /* 0x00e00000bc40783b */ /* 0x000eee0000000200 */
[C---:B------:R-:W-:Y:S01]  /*3a30*/  HMMA.16816.F32 R8, R100.reuse, R106, R8 ;  /* 0x0000006a6408723c */ /* 0x040fe20000001808 */
[----:B------:R-:W-:Y:S07]  /*3a40*/  LDSM.16.M88.4 R104, [R189+0xe000] ;  /* 0x00e00000bd68783b */ /* 0x000fee0000000200 */
[C---:B----4-:R-:W-:Y:S08]  /*3a50*/  HMMA.16816.F32 R12, R100.reuse, R52, R12 ;  /* 0x00000034640c723c */ /* 0x050ff0000000180c */
[----:B------:R-:W-:Y:S01]  /*3a60*/  HMMA.16816.F32 R16, R100, R54, R16 ;  /* 0x000000366410723c */ /* 0x000fe20000001810 */
[----:B------:R-:W4:Y:S07]  /*3a70*/  LDSM.16.M88.4 R52, [R188+0xe800] ;  /* 0x00e80000bc34783b */ /* 0x000f2e0000000200 */
[C---:B-1----:R-:W-:Y:S01]  /*3a80*/  HMMA.16816.F32 R4, R108.reuse, R112, R4 ;  /* 0x000000706c04723c */ /* 0x042fe20000001804 */
[----:B------:R1:W4:Y:S07]  /*3a90*/  LDSM.16.M88.4 R100, [R0+0x2000] ;  /* 0x002000000064783b */ /* 0x00032e0000000200 */
[C---:B------:R-:W-:Y:S01]  /*3aa0*/  HMMA.16816.F32 R8, R108.reuse, R114, R8 ;  /* 0x000000726c08723c */ /* 0x040fe20000001808 */
[----:B------:R-:W-:Y:S07]  /*3ab0*/  LDSM.16.M88.4 R112, [R187+0xe000] ;  /* 0x00e00000bb70783b */ /* 0x000fee0000000200 */
[C---:B------:R-:W-:Y:S08]  /*3ac0*/  HMMA.16816.F32 R12, R108.reuse, R56, R12 ;  /* 0x000000386c0c723c */ /* 0x040ff0000000180c */
[----:B------:R-:W-:Y:S01]  /*3ad0*/  HMMA.16816.F32 R16, R108, R58, R16 ;  /* 0x0000003a6c10723c */ /* 0x000fe20000001810 */
[----:B------:R-:W4:Y:S03]  /*3ae0*/  LDSM.16.M88.4 R56, [R189+0xe800] ;  /* 0x00e80000bd38783b */ /* 0x000f260000000200 */
[----:B-1----:R-:W-:Y:S04]  /*3af0*/  SHF.L.U32 R0, R205, 0x6, RZ ;  /* 0x00000006cd007819 */ /* 0x002fe800000006ff */
[C---:B---3--:R-:W-:Y:S01]  /*3b00*/  HMMA.16816.F32 R4, R60.reuse, R64, R4 ;  /* 0x000000403c04723c */ /* 0x048fe20000001804 */
[----:B------:R1:W3:Y:S04]  /*3b10*/  LDSM.16.M88.4 R108, [R2+0x2000] ;  /* 0x00200000026c783b */ /* 0x0002e80000000200 */
[----:B------:R-:W-:Y:S03]  /*3b20*/  ISETP.GE.AND P2, PT, R0, R245, PT ;  /* 0x000000f50000720c */ /* 0x000fe60003f46270 */
[C---:B------:R-:W-:Y:S01]  /*3b30*/  HMMA.16816.F32 R8, R60.reuse, R66, R8 ;  /* 0x000000423c08723c */ /* 0x040fe20000001808 */
[----:B------:R-:W-:Y:S02]  /*3b40*/  LDSM.16.M88.4 R64, [R190+0xe000] ;  /* 0x00e00000be40783b */ /* 0x000fe40000000200 */
[----:B------:R-:W-:Y:S05]  /*3b50*/  ISETP.LT.AND P2, PT, R246, R226, P2 ;  /* 0x000000e2f600720c */ /* 0x000fea0001741270 */
[C---:B----4-:R-:W-:Y:S08]  /*3b60*/  HMMA.16816.F32 R12, R60.reuse, R52, R12 ;  /* 0x000000343c0c723c */ /* 0x050ff0000000180c */
[----:B------:R-:W-:Y:S01]  /*3b70*/  HMMA.16816.F32 R16, R60, R54, R16 ;  /* 0x000000363c10723c */ /* 0x000fe20000001810 */
[----:B------:R-:W4:Y:S03]  /*3b80*/  LDSM.16.M88.4 R52, [R187+0xe800] ;  /* 0x00e80000bb34783b */ /* 0x000f260000000200 */
[----:B-1----:R-:W-:Y:S04]  /*3b90*/  FMUL.FTZ R2, R218, 1.4426950216293334961 ;  /* 0x3fb8aa3bda027820 */ /* 0x002fe80000410000 */
[C---:B------:R-:W-:Y:S01]  /*3ba0*/  HMMA.16816.F32 R4, R100.reuse, R104, R4 ;  /* 0x000000686404723c */ /* 0x040fe20000001804 */
[----:B------:R-:W1:Y:S04]  /*3bb0*/  LDSM.16.M88.4 R60, [R180+0x2000] ;  /* 0x00200000b43c783b */ /* 0x000e680000000200 */
[----:B------:R-:W-:Y:S03]  /*3bc0*/  FSEL R2, R2, RZ, P0 ;  /* 0x000000ff02027208 */ /* 0x000fe60000000000 */
[C---:B------:R-:W-:Y:S08]  /*3bd0*/  HMMA.16816.F32 R8, R100.reuse, R106, R8 ;  /* 0x0000006a6408723c */ /* 0x040ff00000001808 */
[C---:B------:R-:W-:Y:S08]  /*3be0*/  HMMA.16816.F32 R12, R100.reuse, R56, R12 ;  /* 0x00000038640c723c */ /* 0x040ff0000000180c */
[----:B------:R-:W-:Y:S08]  /*3bf0*/  HMMA.16816.F32 R16, R100, R58, R16 ;  /* 0x0000003a6410723c */ /* 0x000ff00000001810 */
[C---:B---3--:R-:W-:Y:S08]  /*3c00*/  HMMA.16816.F32 R4, R108.reuse, R112, R4 ;  /* 0x000000706c04723c */ /* 0x048ff00000001804 */
[C---:B------:R-:W-:Y:S08]  /*3c10*/  HMMA.16816.F32 R8, R108.reuse, R114, R8 ;  /* 0x000000726c08723c */ /* 0x040ff00000001808 */
[C---:B----4-:R-:W-:Y:S08]  /*3c20*/  HMMA.16816.F32 R12, R108.reuse, R52, R12 ;  /* 0x000000346c0c723c */ /* 0x050ff0000000180c */
[----:B------:R-:W-:Y:S01]  /*3c30*/  HMMA.16816.F32 R16, R108, R54, R16 ;  /* 0x000000366c10723c */ /* 0x000fe20000001810 */
[----:B------:R-:W3:Y:S07]  /*3c40*/  LDSM.16.M88.4 R52, [R190+0xe800] ;  /* 0x00e80000be34783b */ /* 0x000eee0000000200 */
[C---:B-1----:R-:W-:Y:S08]  /*3c50*/  HMMA.16816.F32 R4, R60.reuse, R64, R4 ;  /* 0x000000403c04723c */ /* 0x042ff00000001804 */
[C---:B------:R-:W-:Y:S11]  /*3c60*/  HMMA.16816.F32 R8, R60.reuse, R66, R8 ;  /* 0x000000423c08723c */ /* 0x040ff60000001808 */
[----:B------:R-:W-:Y:S05]  /*3c70*/  @!UPT UIADD3 URZ, URZ, URZ, URZ ;  /* 0x0000003f3f3ff290 */ /* 0x000fea000fffe03f */
[----:B------:R-:W-:Y:S02]  /*3c80*/  FMUL.FTZ R5, R5, c[0x0][0x2ec] ;  /* 0x0000bb0005057a20 */ /* 0x000fe40000410000 */
[----:B------:R-:W-:Y:S02]  /*3c90*/  FMUL.FTZ R4, R4, c[0x0][0x2ec] ;  /* 0x0000bb0004047a20 */ /* 0x000fe40000410000 */
[----:B------:R1:W-:Y:S01]  /*3ca0*/  MUFU.TANH R58, R5 ;  /* 0x00000005003a7308 */ /* 0x0003e20000002400 */
[----:B------:R-:W-:Y:S02]  /*3cb0*/  FMUL.FTZ R6, R6, c[0x0][0x2ec] ;  /* 0x0000bb0006067a20 */ /* 0x000fe40000410000 */
[----:B------:R-:W-:Y:S01]  /*3cc0*/  FMUL.FTZ R7, R7, c[0x0][0x2ec] ;  /* 0x0000bb0007077a20 */ /* 0x000fe20000410000 */
[C---:B---3--:R-:W-:Y:S03]  /*3cd0*/  HMMA.16816.F32 R12, R60.reuse, R52, R12 ;  /* 0x000000343c0c723c */ /* 0x048fe6000000180c */
[----:B------:R-:W-:Y:S03]  /*3ce0*/  FMUL.FTZ R11, R11, c[0x0][0x2ec] ;  /* 0x0000bb000b0b7a20 */ /* 0x000fe60000410000 */
[----:B------:R2:W3:Y:S01]  /*3cf0*/  MUFU.TANH R59, R4 ;  /* 0x00000004003b7308 */ /* 0x0004e20000002400 */
[----:B------:R-:W-:Y:S01]  /*3d00*/  FMUL.FTZ R10, R10, c[0x0][0x2ec] ;  /* 0x0000bb000a0a7a20 */ /* 0x000fe20000410000 */
[----:B------:R-:W-:Y:S04]  /*3d10*/  HMMA.16816.F32 R16, R60, R54, R16 ;  /* 0x000000363c10723c */ /* 0x000fe80000001810 */
[----:B------:R-:W-:Y:S02]  /*3d20*/  FMUL.FTZ R8, R8, c[0x0][0x2ec] ;  /* 0x0000bb0008087a20 */ /* 0x000fe40000410000 */
[----:B------:R-:W-:Y:S02]  /*3d30*/  FMUL.FTZ R9, R9, c[0x0][0x2ec] ;  /* 0x0000bb0009097a20 */ /* 0x000fe40000410000 */
[----:B------:R-:W-:Y:S01]  /*3d40*/  MUFU.TANH R102, R11 ;  /* 0x0000000b00667308 */ /* 0x000fe20000002400 */
[----:B-1----:R-:W-:Y:S07]  /*3d50*/  @!P2 IADD3 R5, R247, R0, RZ ;  /* 0x00000000f705a210 */ /* 0x002fee0007ffe0ff */
[----:B------:R-:W-:Y:S02]  /*3d60*/  FMUL.FTZ R12, R12, c[0x0][0x2ec] ;  /* 0x0000bb000c0c7a20 */ /* 0x000fe40000410000 */
[----:B------:R1:W4:Y:S01]  /*3d70*/  MUFU.TANH R105, R6 ;  /* 0x0000000600697308 */ /* 0x0003220000002400 */
[----:B------:R-:W-:Y:S02]  /*3d80*/  FMUL.FTZ R13, R13, c[0x0][0x2ec] ;  /* 0x0000bb000d0d7a20 */ /* 0x000fe40000410000 */
[----:B------:R-:W-:Y:S01]  /*3d90*/  FMUL.FTZ R14, R14, c[0x0][0x2ec] ;  /* 0x0000bb000e0e7a20 */ /* 0x000fe20000410000 */
[----:B--2---:R-:W-:Y:S01]  /*3da0*/  @!P2 LEA R4, R244, R181, 0x6 ;  /* 0x000000b5f404a211 */ /* 0x004fe200078e30ff */
[----:B------:R-:W-:Y:S01]  /*3db0*/  FMUL.FTZ R15, R15, c[0x0][0x2ec] ;  /* 0x0000bb000f0f7a20 */ /* 0x000fe20000410000 */
[-C--:B---3--:R-:W-:Y:S01]  /*3dc0*/  MOV R0, R59.reuse ;  /* 0x0000003b00007202 */ /* 0x088fe20000000f00 */
[----:B------:R-:W-:Y:S02]  /*3dd0*/  FMUL.FTZ R16, R16, c[0x0][0x2ec] ;  /* 0x0000bb0010107a20 */ /* 0x000fe40000410000 */
[----:B------:R-:W-:Y:S01]  /*3de0*/  FMUL.FTZ R17, R17, c[0x0][0x2ec] ;  /* 0x0000bb0011117a20 */ /* 0x000fe20000410000 */
[----:B------:R2:W-:Y:S01]  /*3df0*/  MUFU.TANH R65, R8 ;  /* 0x0000000800417308 */ /* 0x0005e20000002400 */
[----:B------:R-:W-:Y:S02]  /*3e00*/  FMUL.FTZ R18, R18, c[0x0][0x2ec] ;  /* 0x0000bb0012127a20 */ /* 0x000fe40000410000 */
[----:B------:R-:W-:Y:S07]  /*3e10*/  FMUL.FTZ R19, R19, c[0x0][0x2ec] ;  /* 0x0000bb0013137a20 */ /* 0x000fee0000410000 */
[----:B------:R3:W3:Y:S01]  /*3e20*/  MUFU.TANH R104, R7 ;  /* 0x0000000700687308 */ /* 0x0006e20000002400 */
[C---:B-1----:R-:W-:Y:S02]  /*3e30*/  @!P2 IMNMX R6, R5.reuse, R226, PT ;  /* 0x000000e20506a217 */ /* 0x042fe40003800200 */
[----:B------:R-:W-:Y:S02]  /*3e40*/  @!P2 IADD3 R5, R5, 0x8, RZ ;  /* 0x000000080505a810 */ /* 0x000fe40007ffe0ff */
[C---:B------:R-:W-:Y:S05]  /*3e50*/  @!P2 ISETP.GE.AND P1, PT, R4.reuse, R6, PT ;  /* 0x000000060400a20c */ /* 0x040fea0003f26270 */
[----:B------:R1:W1:Y:S01]  /*3e60*/  MUFU.TANH R64, R9 ;  /* 0x0000000900407308 */ /* 0x0002620000002400 */
[----:B------:R-:W-:Y:S02]  /*3e70*/  @!P2 IMNMX R5, R5, R226, PT ;  /* 0x000000e20505a217 */ /* 0x000fe40003800200 */
[C---:B------:R-:W-:Y:S01]  /*3e80*/  @!P2 FSEL R0, R59.reuse, -INF , !P1 ;  /* 0xff8000003b00a808 */ /* 0x040fe20004800000 */
[----:B------:R-:W-:Y:S01]  /*3e90*/  FFMA.FTZ R59, -R59, R59, 1 ;  /* 0x3f8000003b3b7423 */ /* 0x000fe2000001013b */
[C---:B--2---:R-:W-:Y:S02]  /*3ea0*/  @!P2 IADD3 R8, R4.reuse, 0x1, RZ ;  /* 0x000000010408a810 */ /* 0x044fe40007ffe0ff */
[-C--:B------:R-:W-:Y:S01]  /*3eb0*/  @!P2 ISETP.GE.AND P1, PT, R4, R5.reuse, PT ;  /* 0x000000050400a20c */ /* 0x080fe20003f26270 */
[----:B------:R-:W-:Y:S01]  /*3ec0*/  FMUL.FTZ R59, R59, c[0x0][0x2ec] ;  /* 0x0000bb003b3b7a20 */ /* 0x000fe20000410000 */
[----:B------:R-:W-:Y:S01]  /*3ed0*/  @!P2 ISETP.GE.AND P0, PT, R8, R6, PT ;  /* 0x000000060800a20c */ /* 0x000fe20003f06270 */
[----:B------:R2:W2:Y:S01]  /*3ee0*/  MUFU.TANH R103, R10 ;  /* 0x0000000a00677308 */ /* 0x0004a20000002400 */
[--C-:B---3--:R-:W-:Y:S01]  /*3ef0*/  FFMA.FTZ R7, R0, c[0x0][0x23c], -R2.reuse ;  /* 0x00008f0000077a23 */ /* 0x108fe20000010802 */
[-C--:B------:R-:W-:Y:S02]  /*3f00*/  MOV R0, R58.reuse ;  /* 0x0000003a00007202 */ /* 0x080fe40000000f00 */
[C---:B------:R-:W-:Y:S01]  /*3f10*/  @!P2 FSEL R0, R58.reuse, -INF , !P0 ;  /* 0xff8000003a00a808 */ /* 0x040fe20004000000 */
[----:B------:R-:W-:Y:S01]  /*3f20*/  FFMA.FTZ R58, -R58, R58, 1 ;  /* 0x3f8000003a3a7423 */ /* 0x000fe2000001013a */
[C---:B------:R-:W-:Y:S04]  /*3f30*/  FSETP.NEU.FTZ.AND P0, PT, R219.reuse, -INF , PT ;  /* 0xff800000db00780b */ /* 0x040fe80003f1d000 */
[----:B------:R4:W-:Y:S01]  /*3f40*/  MUFU.EX2 R113, R7 ;  /* 0x0000000700717308 */ /* 0x0009e20000000800 */
[----:B------:R-:W-:Y:S02]  /*3f50*/  FMUL.FTZ R58, R58, c[0x0][0x2ec] ;  /* 0x0000bb003a3a7a20 */ /* 0x000fe40000410000 */
[----:B-1----:R-:W-:Y:S07]  /*3f60*/  FMUL.FTZ R9, R219, 1.4426950216293334961 ;  /* 0x3fb8aa3bdb097820 */ /* 0x002fee0000410000 */
[----:B------:R-:W1:Y:S01]  /*3f70*/  MUFU.TANH R66, R12 ;  /* 0x0000000c00427308 */ /* 0x000e620000002400 */
[----:B--2---:R-:W-:Y:S01]  /*3f80*/  FFMA.FTZ R10, R0, c[0x0][0x23c], -R2 ;  /* 0x00008f00000a7a23 */ /* 0x004fe20000010802 */
[----:B------:R-:W-:Y:S02]  /*3f90*/  FSEL R0, R9, RZ, P0 ;  /* 0x000000ff09007208 */ /* 0x000fe40000000000 */
[----:B------:R-:W-:Y:S02]  /*3fa0*/  @!P2 ISETP.GE.AND P0, PT, R8, R5, PT ;  /* 0x000000050800a20c */ /* 0x000fe40003f06270 */
[----:B------:R-:W-:Y:S04]  /*3fb0*/  @!P2 IADD3 R9, R4, 0x8, RZ ;  /* 0x000000080409a810 */ /* 0x000fe80007ffe0ff */
[----:B------:R2:W-:Y:S01]  /*3fc0*/  MUFU.EX2 R111, R10 ;  /* 0x0000000a006f7308 */ /* 0x0005e20000000800 */
[----:B----4-:R-:W-:Y:S02]  /*3fd0*/  MOV R7, R105 ;  /* 0x0000006900077202 */ /* 0x010fe40000000f00 */
[----:B------:R-:W-:Y:S07]  /*3fe0*/  @!P2 FSEL R7, R105, -INF , !P1 ;  /* 0xff8000006907a808 */ /* 0x000fee0004800000 */
[----:B------:R-:W3:Y:S01]  /*3ff0*/  MUFU.TANH R62, R13 ;  /* 0x0000000d003e7308 */ /* 0x000ee20000002400 */
[--C-:B------:R-:W-:Y:S01]  /*4000*/  FFMA.FTZ R8, R7, c[0x0][0x23c], -R0.reuse ;  /* 0x00008f0007087a23 */ /* 0x100fe20000010800 */
[----:B------:R-:W-:Y:S02]  /*4010*/  MOV R7, R104 ;  /* 0x0000006800077202 */ /* 0x000fe40000000f00 */
[----:B------:R-:W-:Y:S02]  /*4020*/  @!P2 FSEL R7, R104, -INF , !P0 ;  /* 0xff8000006807a808 */ /* 0x000fe40004000000 */
[-C--:B------:R-:W-:Y:S04]  /*4030*/  @!P2 ISETP.GE.AND P0, PT, R9, R6.reuse, PT ;  /* 0x000000060900a20c */ /* 0x080fe80003f06270 */
[----:B------:R4:W-:Y:S01]  /*4040*/  MUFU.EX2 R215, R8 ;  /* 0x0000000800d77308 */ /* 0x0009e20000000800 */
[----:B--2---:R-:W-:Y:S01]  /*4050*/  FFMA.FTZ R10, R7, c[0x0][0x23c], -R0 ;  /* 0x00008f00070a7a23 */ /* 0x004fe20000010800 */
[----:B------:R-:W-:Y:S02]  /*4060*/  MOV R7, R65 ;  /* 0x0000004100077202 */ /* 0x000fe40000000f00 */
[----:B------:R-:W-:Y:S06]  /*4070*/  @!P2 FSEL R7, R65, -INF , !P0 ;  /* 0xff8000004107a808 */ /* 0x000fec0004000000 */
[----:B------:R2:W-:Y:S10]  /*4080*/  MUFU.EX2 R183, R10 ;  /* 0x0000000a00b77308 */ /* 0x0005f40000000800 */
[----:B------:R-:W1:Y:S01]  /*4090*/  MUFU.TANH R101, R14 ;  /* 0x0000000e00657308 */ /* 0x000e620000002400 */
[----:B----4-:R-:W-:Y:S04]  /*40a0*/  @!P2 IADD3 R8, R4, 0x9, RZ ;  /* 0x000000090408a810 */ /* 0x010fe80007ffe0ff */
[----:B------:R-:W-:Y:S05]  /*40b0*/  @!P2 ISETP.GE.AND P0, PT, R8, R6, PT ;  /* 0x000000060800a20c */ /* 0x000fea0003f06270 */
[----:B------:R-:W4:Y:S01]  /*40c0*/  MUFU.TANH R100, R15 ;  /* 0x0000000f00647308 */ /* 0x000f220000002400 */
[--C-:B--2---:R-:W-:Y:S01]  /*40d0*/  FFMA.FTZ R10, R7, c[0x0][0x23c], -R2.reuse ;  /* 0x00008f00070a7a23 */ /* 0x104fe20000010802 */
[----:B------:R-:W-:Y:S02]  /*40e0*/  MOV R7, R64 ;  /* 0x0000004000077202 */ /* 0x000fe40000000f00 */
[----:B------:R-:W-:Y:S02]  /*40f0*/  @!P2 FSEL R7, R64, -INF , !P0 ;  /* 0xff8000004007a808 */ /* 0x000fe40004000000 */
[----:B------:R-:W-:Y:S04]  /*4100*/  @!P2 ISETP.GE.AND P0, PT, R9, R5, PT ;  /* 0x000000050900a20c */ /* 0x000fe80003f06270 */
[----:B------:R2:W-:Y:S01]  /*4110*/  MUFU.EX2 R110, R10 ;  /* 0x0000000a006e7308 */ /* 0x0005e20000000800 */
[----:B------:R-:W-:Y:S01]  /*4120*/  FFMA.FTZ R9, R7, c[0x0][0x23c], -R2 ;  /* 0x00008f0007097a23 */ /* 0x000fe20000010802 */
[----:B------:R-:W-:Y:S02]  /*4130*/  MOV R7, R103 ;  /* 0x0000006700077202 */ /* 0x000fe40000000f00 */
[----:B------:R-:W-:Y:S02]  /*4140*/  @!P2 FSEL R7, R103, -INF , !P0 ;  /* 0xff8000006707a808 */ /* 0x000fe40004000000 */
[-C--:B------:R-:W-:Y:S04]  /*4150*/  @!P2 ISETP.GE.AND P0, PT, R8, R5.reuse, PT ;  /* 0x000000050800a20c */ /* 0x080fe80003f06270 */
[----:B------:R3:W-:Y:S01]  /*4160*/  MUFU.EX2 R108, R9 ;  /* 0x00000009006c7308 */ /* 0x0007e20000000800 */
[--C-:B------:R-:W-:Y:S01]  /*4170*/  FFMA.FTZ R8, R7, c[0x0][0x23c], -R0.reuse ;  /* 0x00008f0007087a23 */ /* 0x100fe20000010800 */
[----:B------:R-:W-:Y:S02]  /*4180*/  MOV R7, R102 ;  /* 0x0000006600077202 */ /* 0x000fe40000000f00 */
[----:B------:R-:W-:Y:S06]  /*4190*/  @!P2 FSEL R7, R102, -INF , !P0 ;  /* 0xff8000006607a808 */ /* 0x000fec0004000000 */
[----:B------:R4:W-:Y:S01]  /*41a0*/  MUFU.EX2 R182, R8 ;  /* 0x0000000800b67308 */ /* 0x0009e20000000800 */
[----:B--2---:R-:W-:Y:S01]  /*41b0*/  FFMA.FTZ R10, R7, c[0x0][0x23c], -R0 ;  /* 0x00008f00070a7a23 */ /* 0x004fe20000010800 */
[----:B-1----:R-:W-:Y:S08]  /*41c0*/  MOV R7, R66 ;  /* 0x0000004200077202 */ /* 0x002ff00000000f00 */
[----:B------:R1:W-:Y:S01]  /*41d0*/  MUFU.EX2 R180, R10 ;  /* 0x0000000a00b47308 */ /* 0x0003e20000000800 */
[----:B---3--:R-:W-:Y:S04]  /*41e0*/  @!P2 IADD3 R9, R4, 0x10, RZ ;  /* 0x000000100409a810 */ /* 0x008fe80007ffe0ff */
[-C--:B------:R-:W-:Y:S05]  /*41f0*/  @!P2 ISETP.GE.AND P0, PT, R9, R6.reuse, PT ;  /* 0x000000060900a20c */ /* 0x080fea0003f06270 */
[----:B------:R-:W2:Y:S01]  /*4200*/  MUFU.TANH R61, R16 ;  /* 0x00000010003d7308 */ /* 0x000ea20000002400 */
[----:B------:R-:W-:Y:S02]  /*4210*/  @!P2 FSEL R7, R66, -INF , !P0 ;  /* 0xff8000004207a808 */ /* 0x000fe40004000000 */
[----:B----4-:R-:W-:Y:S04]  /*4220*/  @!P2 IADD3 R8, R4, 0x11, RZ ;  /* 0x000000110408a810 */ /* 0x010fe80007ffe0ff */
[----:B------:R-:W-:Y:S03]  /*4230*/  @!P2 ISETP.GE.AND P0, PT, R8, R6, PT ;  /* 0x000000060800a20c */ /* 0x000fe60003f06270 */
[----:B------:R-:W3:Y:S01]  /*4240*/  MUFU.TANH R60, R17 ;  /* 0x00000011003c7308 */ /* 0x000ee20000002400 */
[--C-:B-1----:R-:W-:Y:S01]  /*4250*/  FFMA.FTZ R10, R7, c[0x0][0x23c], -R2.reuse ;  /* 0x00008f00070a7a23 */ /* 0x102fe20000010802 */
[----:B------:R-:W-:Y:S02]  /*4260*/  MOV R7, R62 ;  /* 0x0000003e00077202 */ /* 0x000fe40000000f00 */
[----:B------:R-:W-:Y:S02]  /*4270*/  @!P2 FSEL R7, R62, -INF , !P0 ;  /* 0xff8000003e07a808 */ /* 0x000fe40004000000 */
[----:B------:R-:W-:Y:S04]  /*4280*/  @!P2 ISETP.GE.AND P0, PT, R9, R5, PT ;  /* 0x000000050900a20c */ /* 0x000fe80003f06270 */
[----:B------:R1:W-:Y:S01]  /*4290*/  MUFU.EX2 R112, R10 ;  /* 0x0000000a00707308 */ /* 0x0003e20000000800 */
[----:B------:R-:W-:Y:S01]  /*42a0*/  FFMA.FTZ R9, R7, c[0x0][0x23c], -R2 ;  /* 0x00008f0007097a23 */ /* 0x000fe20000010802 */
[----:B------:R-:W-:Y:S02]  /*42b0*/  MOV R7, R101 ;  /* 0x0000006500077202 */ /* 0x000fe40000000f00 */
[----:B------:R-:W-:Y:S02]  /*42c0*/  @!P2 FSEL R7, R101, -INF , !P0 ;  /* 0xff8000006507a808 */ /* 0x000fe40004000000 */
[----:B------:R-:W-:Y:S04]  /*42d0*/  @!P2 ISETP.GE.AND P0, PT, R8, R5, PT ;  /* 0x000000050800a20c */ /* 0x000fe80003f06270 */
[----:B------:R4:W-:Y:S01]  /*42e0*/  MUFU.EX2 R109, R9 ;  /* 0x00000009006d7308 */ /* 0x0009e20000000800 */
[--C-:B------:R-:W-:Y:S01]  /*42f0*/  FFMA.FTZ R8, R7, c[0x0][0x23c], -R0.reuse ;  /* 0x00008f0007087a23 */ /* 0x100fe20000010800 */
[----:B------:R-:W-:Y:S02]  /*4300*/  MOV R7, R100 ;  /* 0x0000006400077202 */ /* 0x000fe40000000f00 */
[----:B------:R-:W-:Y:S06]  /*4310*/  @!P2 FSEL R7, R100, -INF , !P0 ;  /* 0xff8000006407a808 */ /* 0x000fec0004000000 */
[----:B------:R3:W-:Y:S01]  /*4320*/  MUFU.EX2 R214, R8 ;  /* 0x0000000800d67308 */ /* 0x0007e20000000800 */
[----:B-1----:R-:W-:Y:S01]  /*4330*/  FFMA.FTZ R10, R7, c[0x0][0x23c], -R0 ;  /* 0x00008f00070a7a23 */ /* 0x002fe20000010800 */
[----:B--2---:R-:W-:Y:S08]  /*4340*/  MOV R7, R61 ;  /* 0x0000003d00077202 */ /* 0x004ff00000000f00 */
[----:B------:R-:W1:Y:S01]  /*4350*/  MUFU.TANH R67, R18 ;  /* 0x0000001200437308 */ /* 0x000e620000002400 */
[C---:B----4-:R-:W-:Y:S04]  /*4360*/  @!P2 IADD3 R9, R4.reuse, 0x18, RZ ;  /* 0x000000180409a810 */ /* 0x050fe80007ffe0ff */
[----:B------:R-:W-:Y:S05]  /*4370*/  @!P2 ISETP.GE.AND P0, PT, R9, R6, PT ;  /* 0x000000060900a20c */ /* 0x000fea0003f06270 */
[----:B------:R-:W2:Y:S01]  /*4380*/  MUFU.TANH R63, R19 ;  /* 0x00000013003f7308 */ /* 0x000ea20000002400 */
[----:B------:R-:W-:Y:S02]  /*4390*/  @!P2 FSEL R7, R61, -INF , !P0 ;  /* 0xff8000003d07a808 */ /* 0x000fe40004000000 */
[----:B---3--:R-:W-:Y:S02]  /*43a0*/  @!P2 IADD3 R8, R4, 0x19, RZ ;  /* 0x000000190408a810 */ /* 0x008fe40007ffe0ff */
[----:B------:R-:W-:Y:S02]  /*43b0*/  MOV R4, R60 ;  /* 0x0000003c00047202 */ /* 0x000fe40000000f00 */
[----:B------:R-:W-:Y:S01]  /*43c0*/  @!P2 ISETP.GE.AND P0, PT, R8, R6, PT ;  /* 0x000000060800a20c */ /* 0x000fe20003f06270 */
[--C-:B------:R-:W-:Y:S02]  /*43d0*/  FFMA.FTZ R6, R7, c[0x0][0x23c], -R2.reuse ;  /* 0x00008f0007067a23 */ /* 0x100fe40000010802 */
[----:B------:R-:W-:Y:S01]  /*43e0*/  MUFU.EX2 R181, R10 ;  /* 0x0000000a00b57308 */ /* 0x000fe20000000800 */
[----:B------:R-:W-:Y:S02]  /*43f0*/  @!P2 FSEL R4, R60, -INF , !P0 ;  /* 0xff8000003c04a808 */ /* 0x000fe40004000000 */
[----:B------:R-:W-:Y:S03]  /*4400*/  @!P2 ISETP.GE.AND P0, PT, R9, R5, PT ;  /* 0x000000050900a20c */ /* 0x000fe60003f06270 */
[----:B------:R-:W-:Y:S01]  /*4410*/  FFMA.FTZ R2, R4, c[0x0][0x23c], -R2 ;  /* 0x00008f0004027a23 */ /* 0x000fe20000010802 */
[----:B-1----:R-:W-:Y:S02]  /*4420*/  MOV R4, R67 ;  /* 0x0000004300047202 */ /* 0x002fe40000000f00 */
[----:B------:R-:W-:Y:S01]  /*4430*/  @!P2 FSEL R4, R67, -INF , !P0 ;  /* 0xff8000004304a808 */ /* 0x000fe20004000000 */
[----:B------:R2:W-:Y:S01]  /*4440*/  MUFU.EX2 R106, R2 ;  /* 0x00000002006a7308 */ /* 0x0005e20000000800 */
[----:B------:R-:W-:Y:S02]  /*4450*/  @!P2 ISETP.GE.AND P0, PT, R8, R5, PT ;  /* 0x000000050800a20c */ /* 0x000fe40003f06270 */
[----:B------:R-:W-:Y:S01]  /*4460*/  F2FP.PACK_AB R5, R109, R112 ;  /* 0x000000706d05723e */ /* 0x000fe200000000ff */
[--C-:B------:R-:W-:Y:S06]  /*4470*/  FFMA.FTZ R4, R4, c[0x0][0x23c], -R0.reuse ;  /* 0x00008f0004047a23 */ /* 0x100fec0000010800 */
[----:B------:R1:W-:Y:S10]  /*4480*/  MUFU.EX2 R115, R4 ;  /* 0x0000000400737308 */ /* 0x0003f40000000800 */
[----:B------:R3:W4:Y:S01]  /*4490*/  MUFU.EX2 R107, R6 ;  /* 0x00000006006b7308 */ /* 0x0007220000000800 */
[----:B--2---:R-:W-:Y:S02]  /*44a0*/  MOV R2, R63 ;  /* 0x0000003f00027202 */ /* 0x004fe40000000f00 */
[----:B------:R-:W-:Y:S02]  /*44b0*/  @!P2 FSEL R2, R63, -INF , !P0 ;  /* 0xff8000003f02a808 */ /* 0x000fe40004000000 */
[----:B------:R-:W-:Y:S03]  /*44c0*/  IADD3 R56, P0, R240, R227, RZ ;  /* 0x000000e3f0387210 */ /* 0x000fe60007f1e0ff */
[----:B------:R-:W-:Y:S01]  /*44d0*/  FFMA.FTZ R0, R2, c[0x0][0x23c], -R0 ;  /* 0x00008f0002007a23 */ /* 0x000fe20000010800 */
[----:B------:R-:W-:Y:S02]  /*44e0*/  F2FP.PACK_AB R2, R183, R215 ;  /* 0x000000d7b702723e */ /* 0x000fe400000000ff */
[----:B-1----:R-:W-:Y:S01]  /*44f0*/  F2FP.PACK_AB R4, R111, R113 ;  /* 0x000000716f04723e */ /* 0x002fe200000000ff */
[----:B------:R1:W2:Y:S01]  /*4500*/  MUFU.EX2 R114, R0 ;  /* 0x0000000000727308 */ /* 0x0002a20000000800 */
[----:B------:R-:W-:Y:S01]  /*4510*/  IADD3.X R57, R239, R225, RZ, P0, !PT ;  /* 0x000000e1ef397210 */ /* 0x000fe200007fe4ff */
[----:B------:R4:W-:Y:S04]  /*4520*/  STS [R220+0x12400], R2 ;  /* 0x01240002dc007388 */ /* 0x0009e80000000800 */
[----:B------:R2:W-:Y:S01]  /*4530*/  STS [R220+0x12000], R4 ;  /* 0x01200004dc007388 */ /* 0x0005e20000000800 */
[----:B---3--:R-:W-:Y:S05]  /*4540*/  F2FP.PACK_AB R6, R180, R182 ;  /* 0x000000b6b406723e */ /* 0x008fea00000000ff */
[----:B------:R-:W-:Y:S01]  /*4550*/  STS [R223+0x12400], R6 ;  /* 0x01240006df007388 */ /* 0x000fe20000000800 */
[----:B-1----:R-:W-:Y:S02]  /*4560*/  F2FP.PACK_AB R0, R108, R110 ;  /* 0x0000006e6c00723e */ /* 0x002fe400000000ff */
[----:B----4-:R-:W-:Y:S03]  /*4570*/  F2FP.PACK_AB R2, R106, R107 ;  /* 0x0000006b6a02723e */ /* 0x010fe600000000ff */
[----:B------:R1:W-:Y:S01]  /*4580*/  STS [R223+0x12000], R0 ;  /* 0x01200000df007388 */ /* 0x0003e20000000800 */
[----:B--2---:R-:W-:Y:S03]  /*4590*/  F2FP.PACK_AB R4, R181, R214 ;  /* 0x000000d6b504723e */ /* 0x004fe600000000ff */
[----:B------:R-:W-:Y:S04]  /*45a0*/  STS [R221+0x12000], R5 ;  /* 0x01200005dd007388 */ /* 0x000fe80000000800 */
[----:B------:R-:W-:Y:S04]  /*45b0*/  STS [R221+0x12400], R4 ;  /* 0x01240004dd007388 */ /* 0x000fe80000000800 */
[----:B------:R2:W-:Y:S01]  /*45c0*/  STS [R222+0x12000], R2 ;  /* 0x01200002de007388 */ /* 0x0005e20000000800 */
[----:B-1----:R-:W-:Y:S05]  /*45d0*/  F2FP.PACK_AB R0, R114, R115 ;  /* 0x000000737200723e */ /* 0x002fea00000000ff */
[----:B------:R1:W-:Y:S04]  /*45e0*/  STS [R222+0x12400], R0 ;  /* 0x01240000de007388 */ /* 0x0003e80000000800 */
[----:B------:R-:W3:Y:S08]  /*45f0*/  LDSM.16.M88.4 R16, [R192+0x8000] ;  /* 0x00800000c010783b */ /* 0x000ef00000000200 */
[----:B------:R-:W2:Y:S08]  /*4600*/  LDSM.16.M88.4 R52, [R194+0x8000] ;  /* 0x00800000c234783b */ /* 0x000eb00000000200 */
[----:B--2---:R2:W4:Y:S04]  /*4610*/  LDG.E R2, [R56.64] ;  /* 0x0000000638027981 */ /* 0x004528000c1e1900 */
[----:B-1----:R2:W4:Y:S01]  /*4620*/  LDG.E R0, [R56.64+0x20] ;  /* 0x0000200638007981 */ /* 0x002522000c1e1900 */
[C---:B---3--:R-:W-:Y:S03]  /*4630*/  HMMA.16816.F32 R4, R16.reuse, R116, RZ ;  /* 0x000000741004723c */ /* 0x048fe600000018ff */
[----:B--2---:R-:W-:Y:S05]  /*4640*/  FFMA.FTZ R57, -R66, R66, 1 ;  /* 0x3f80000042397423 */ /* 0x004fea0000010142 */
[C---:B------:R-:W-:Y:S01]  /*4650*/  HMMA.16816.F32 R8, R16.reuse, R118, RZ ;  /* 0x000000761008723c */ /* 0x040fe200000018ff */
[----:B------:R-:W-:Y:S03]  /*4660*/  FFMA.FTZ R56, -R62, R62, 1 ;  /* 0x3f8000003e387423 */ /* 0x000fe6000001013e */
[----:B------:R-:W-:Y:S02]  /*4670*/  FMUL.FTZ R57, R57, c[0x0][0x2ec] ;  /* 0x0000bb0039397a20 */ /* 0x000fe40000410000 */
[----:B------:R-:W-:Y:S02]  /*4680*/  FMUL.FTZ R56, R56, c[0x0][0x2ec] ;  /* 0x0000bb0038387a20 */ /* 0x000fe40000410000 */
        /* <DEDUP_REMOVED lines=37> */
[C---:B------:R-:W-:Y:S02]  /*48e0*/  FADD.FTZ R5, -R2.reuse, R5 ;  /* 0x0000000502057221 */ /* 0x040fe40000010100 */
[----:B------:R-:W-:Y:S02]  /*48f0*/  FMUL.FTZ R4, R113, R4 ;  /* 0x0000000471047220 */ /* 0x000fe40000410000 */
[----:B------:R-:W-:Y:S02]  /*4900*/  FMUL.FTZ R5, R111, R5 ;  /* 0x000000056f057220 */ /* 0x000fe40000410000 */
[----:B------:R-:W-:Y:S03]  /*4910*/  FADD.FTZ R8, -R2, R8 ;  /* 0x0000000802087221 */ /* 0x000fe60000010100 */
[----:B------:R-:W-:Y:S02]  /*4920*/  FMUL.FTZ R59, R4, R59 ;  /* 0x0000003b043b7220 */ /* 0x000fe40000410000 */
[----:B------:R-:W-:Y:S02]  /*4930*/  FFMA.FTZ R53, -R65, R65, 1 ;  /* 0x3f80000041357423 */ /* 0x000fe40000010141 */
[C---:B------:R-:W-:Y:S02]  /*4940*/  FADD.FTZ R12, -R2.reuse, R12 ;  /* 0x0000000c020c7221 */ /* 0x040fe40000010100 */
[C---:B------:R-:W-:Y:S02]  /*4950*/  FADD.FTZ R4, -R2.reuse, R13 ;  /* 0x0000000d02047221 */ /* 0x040fe40000010100 */
[----:B------:R-:W-:Y:S02]  /*4960*/  FADD.FTZ R9, -R2, R9 ;  /* 0x0000000902097221 */ /* 0x000fe40000010100 */
[----:B------:R-:W-:Y:S02]  /*4970*/  FMUL.FTZ R8, R110, R8 ;  /* 0x000000086e087220 */ /* 0x000fe40000410000 */
[----:B------:R-:W-:Y:S02]  /*4980*/  FMUL.FTZ R58, R5, R58 ;  /* 0x0000003a053a7220 */ /* 0x000fe40000410000 */
[C---:B------:R-:W-:Y:S02]  /*4990*/  FADD.FTZ R5, -R2.reuse, R16 ;  /* 0x0000001002057221 */ /* 0x040fe40000010100 */
[----:B------:R-:W-:Y:S02]  /*49a0*/  FADD.FTZ R17, -R2, R17 ;  /* 0x0000001102117221 */ /* 0x000fe40000010100 */
[----:B------:R-:W-:Y:S02]  /*49b0*/  FMUL.FTZ R53, R53, c[0x0][0x2ec] ;  /* 0x0000bb0035357a20 */ /* 0x000fe40000410000 */
[----:B------:R-:W-:Y:S02]  /*49c0*/  FMUL.FTZ R2, R112, R12 ;  /* 0x0000000c70027220 */ /* 0x000fe40000410000 */
[----:B------:R-:W-:Y:S02]  /*49d0*/  FMUL.FTZ R4, R109, R4 ;  /* 0x000000046d047220 */ /* 0x000fe40000410000 */
[----:B------:R-:W-:Y:S02]  /*49e0*/  FMUL.FTZ R53, R8, R53 ;  /* 0x0000003508357220 */ /* 0x000fe40000410000 */
[----:B------:R-:W-:Y:S02]  /*49f0*/  FMUL.FTZ R8, R106, R17 ;  /* 0x000000116a087220 */ /* 0x000fe40000410000 */
[----:B------:R-:W-:Y:S02]  /*4a00*/  FFMA.FTZ R55, -R61, R61, 1 ;  /* 0x3f8000003d377423 */ /* 0x000fe4000001013d */
[----:B------:R-:W-:Y:S02]  /*4a10*/  FMUL.FTZ R57, R2, R57 ;  /* 0x0000003902397220 */ /* 0x000fe40000410000 */
[----:B------:R-:W-:Y:S02]  /*4a20*/  FMUL.FTZ R56, R4, R56 ;  /* 0x0000003804387220 */ /* 0x000fe40000410000 */
[C---:B------:R-:W-:Y:S02]  /*4a30*/  FADD.FTZ R2, -R0.reuse, R6 ;  /* 0x0000000600027221 */ /* 0x040fe40000010100 */
[----:B------:R-:W-:Y:S02]  /*4a40*/  FADD.FTZ R4, -R0, R7 ;  /* 0x0000000700047221 */ /* 0x000fe40000010100 */
[----:B------:R-:W-:Y:S02]  /*4a50*/  FFMA.FTZ R17, -R105, R105, 1 ;  /* 0x3f80000069117423 */ /* 0x000fe40000010169 */
[----:B------:R-:W-:Y:S02]  /*4a60*/  FFMA.FTZ R16, -R104, R104, 1 ;  /* 0x3f80000068107423 */ /* 0x000fe40000010168 */
[----:B------:R-:W-:Y:S02]  /*4a70*/  FMUL.FTZ R5, R107, R5 ;  /* 0x000000056b057220 */ /* 0x000fe40000410000 */
[----:B------:R-:W-:Y:S02]  /*4a80*/  FMUL.FTZ R55, R55, c[0x0][0x2ec] ;  /* 0x0000bb0037377a20 */ /* 0x000fe40000410000 */
[----:B------:R-:W-:Y:S02]  /*4a90*/  FMUL.FTZ R2, R215, R2 ;  /* 0x00000002d7027220 */ /* 0x000fe40000410000 */
[----:B------:R-:W-:Y:S02]  /*4aa0*/  FMUL.FTZ R4, R183, R4 ;  /* 0x00000004b7047220 */ /* 0x000fe40000410000 */
[----:B------:R-:W-:Y:S02]  /*4ab0*/  FMUL.FTZ R17, R17, c[0x0][0x2ec] ;  /* 0x0000bb0011117a20 */ /* 0x000fe40000410000 */
[----:B------:R-:W-:Y:S02]  /*4ac0*/  FMUL.FTZ R16, R16, c[0x0][0x2ec] ;  /* 0x0000bb0010107a20 */ /* 0x000fe40000410000 */
[----:B------:R-:W-:Y:S02]  /*4ad0*/  FFMA.FTZ R52, -R64, R64, 1 ;  /* 0x3f80000040347423 */ /* 0x000fe40000010140 */
[----:B------:R-:W-:Y:S02]  /*4ae0*/  FFMA.FTZ R54, -R60, R60, 1 ;  /* 0x3f8000003c367423 */ /* 0x000fe4000001013c */
[----:B------:R-:W-:Y:S02]  /*4af0*/  FMUL.FTZ R55, R5, R55 ;  /* 0x0000003705377220 */ /* 0x000fe40000410000 */
[C---:B------:R-:W-:Y:S02]  /*4b00*/  FADD.FTZ R5, -R0.reuse, R10 ;  /* 0x0000000a00057221 */ /* 0x040fe40000010100 */
[----:B------:R-:W-:Y:S02]  /*4b10*/  FADD.FTZ R6, -R0, R11 ;  /* 0x0000000b00067221 */ /* 0x000fe40000010100 */
[----:B------:R-:W-:Y:S02]  /*4b20*/  FMUL.FTZ R17, R2, R17 ;  /* 0x0000001102117220 */ /* 0x000fe40000410000 */
[----:B------:R-:W-:Y:S02]  /*4b30*/  FMUL.FTZ R16, R4, R16 ;  /* 0x0000001004107220 */ /* 0x000fe40000410000 */
[C---:B------:R-:W-:Y:S02]  /*4b40*/  FADD.FTZ R4, -R0.reuse, R14 ;  /* 0x0000000e00047221 */ /* 0x040fe40000010100 */
[----:B------:R-:W-:Y:S02]  /*4b50*/  FADD.FTZ R7, -R0, R15 ;  /* 0x0000000f00077221 */ /* 0x000fe40000010100 */
[----:B------:R-:W-:Y:S02]  /*4b60*/  FFMA.FTZ R11, -R103, R103, 1 ;  /* 0x3f800000670b7423 */ /* 0x000fe40000010167 */
[----:B------:R-:W-:Y:S02]  /*4b70*/  FFMA.FTZ R10, -R102, R102, 1 ;  /* 0x3f800000660a7423 */ /* 0x000fe40000010166 */
[C---:B------:R-:W-:Y:S02]  /*4b80*/  FADD.FTZ R18, -R0.reuse, R18 ;  /* 0x0000001200127221 */ /* 0x040fe40000010100 */
[----:B------:R-:W-:Y:S02]  /*4b90*/  FADD.FTZ R2, -R0, R19 ;  /* 0x0000001300027221 */ /* 0x000fe40000010100 */
[----:B------:R-:W-:Y:S02]  /*4ba0*/  FFMA.FTZ R13, -R101, R101, 1 ;  /* 0x3f800000650d7423 */ /* 0x000fe40000010165 */
[----:B------:R-:W-:Y:S02]  /*4bb0*/  FFMA.FTZ R12, -R100, R100, 1 ;  /* 0x3f800000640c7423 */ /* 0x000fe40000010164 */
[----:B------:R-:W-:Y:S02]  /*4bc0*/  FFMA.FTZ R15, -R67, R67, 1 ;  /* 0x3f800000430f7423 */ /* 0x000fe40000010143 */
[----:B------:R-:W-:Y:S02]  /*4bd0*/  FFMA.FTZ R14, -R63, R63, 1 ;  /* 0x3f8000003f0e7423 */ /* 0x000fe4000001013f */
[----:B------:R-:W-:Y:S02]  /*4be0*/  FMUL.FTZ R9, R108, R9 ;  /* 0x000000096c097220 */ /* 0x000fe40000410000 */
[----:B------:R-:W-:Y:S02]  /*4bf0*/  FMUL.FTZ R52, R52, c[0x0][0x2ec] ;  /* 0x0000bb0034347a20 */ /* 0x000fe40000410000 */
[----:B------:R-:W-:Y:S02]  /*4c00*/  FMUL.FTZ R54, R54, c[0x0][0x2ec] ;  /* 0x0000bb0036367a20 */ /* 0x000fe40000410000 */
[----:B------:R-:W-:Y:S02]  /*4c10*/  FMUL.FTZ R5, R182, R5 ;  /* 0x00000005b6057220 */ /* 0x000fe40000410000 */
[----:B------:R-:W-:Y:S02]  /*4c20*/  FMUL.FTZ R6, R180, R6 ;  /* 0x00000006b4067220 */ /* 0x000fe40000410000 */
[----:B------:R-:W-:Y:S02]  /*4c30*/  FMUL.FTZ R11, R11, c[0x0][0x2ec] ;  /* 0x0000bb000b0b7a20 */ /* 0x000fe40000410000 */
[----:B------:R-:W-:Y:S02]  /*4c40*/  FMUL.FTZ R10, R10, c[0x0][0x2ec] ;  /* 0x0000bb000a0a7a20 */ /* 0x000fe40000410000 */
[----:B------:R-:W-:Y:S02]  /*4c50*/  FMUL.FTZ R4, R214, R4 ;  /* 0x00000004d6047220 */ /* 0x000fe40000410000 */
[----:B------:R-:W-:Y:S02]  /*4c60*/  FMUL.FTZ R7, R181, R7 ;  /* 0x00000007b5077220 */ /* 0x000fe40000410000 */
[----:B------:R-:W-:Y:S02]  /*4c70*/  FMUL.FTZ R0, R115, R18 ;  /* 0x0000001273007220 */ /* 0x000fe40000410000 */
[----:B------:R-:W-:Y:S02]  /*4c80*/  FMUL.FTZ R2, R114, R2 ;  /* 0x0000000272027220 */ /* 0x000fe40000410000 */
[----:B------:R-:W-:Y:S02]  /*4c90*/  FMUL.FTZ R13, R13, c[0x0][0x2ec] ;  /* 0x0000bb000d0d7a20 */ /* 0x000fe40000410000 */
[----:B------:R-:W-:Y:S02]  /*4ca0*/  FMUL.FTZ R12, R12, c[0x0][0x2ec] ;  /* 0x0000bb000c0c7a20 */ /* 0x000fe40000410000 */
[----:B------:R-:W-:Y:S02]  /*4cb0*/  FMUL.FTZ R15, R15, c[0x0][0x2ec] ;  /* 0x0000bb000f0f7a20 */ /* 0x000fe40000410000 */
[----:B------:R-:W-:Y:S02]  /*4cc0*/  FMUL.FTZ R14, R14, c[0x0][0x2ec] ;  /* 0x0000bb000e0e7a20 */ /* 0x000fe40000410000 */
        /* <DEDUP_REMOVED lines=21> */
[----:B------:R-:W-:Y:S01]  /*4e20*/  LEA.HI.X.SX32 R5, R5, R213, 0x1, P0 ;  /* 0x000000d505057211 */ /* 0x000fe200000f0eff */
[--C-:B------:R-:W-:Y:S01]  /*4e30*/  IMAD.IADD R203, R203, 0x1, R0.reuse ;  /* 0x00000001cbcb7824 */ /* 0x100fe200078e0200 */
[C---:B------:R-:W-:Y:S01]  /*4e40*/  @!P2 LEA R8, P0, R9.reuse, R4, 0x6 ;  /* 0x000000040908a211 */ /* 0x040fe200078030ff */
[----:B------:R-:W-:Y:S01]  /*4e50*/  IMAD.IADD R208, R208, 0x1, R0 ;  /* 0x00000001d0d07824 */ /* 0x000fe200078e0200 */
[C---:B------:R-:W-:Y:S01]  /*4e60*/  LEA.HI.X R7, R9.reuse, R7, R18, 0x5, P3 ;  /* 0x0000000709077211 */ /* 0x040fe200018f2c12 */
[----:B------:R-:W-:Y:S01]  /*4e70*/  IMAD.IADD R186, R186, 0x1, R0 ;  /* 0x00000001baba7824 */ /* 0x000fe200078e0200 */
[----:B------:R1:W-:Y:S01]  /*4e80*/  @P2 STS [R203], RZ ;  /* 0x000000ffcb002388 */ /* 0x0003e20000000800 */
[----:B------:R-:W-:Y:S02]  /*4e90*/  @!P2 LEA.HI.X R9, R9, R5, R18, 0x6, P0 ;  /* 0x000000050909a211 */ /* 0x000fe400000f3412 */
[C---:B------:R-:W-:Y:S01]  /*4ea0*/  @!P1 LEA R6, P3, R2.reuse, R212, 0x1 ;  /* 0x000000d402069211 */ /* 0x040fe200078608ff */
[----:B------:R1:W-:Y:S01]  /*4eb0*/  @P2 STS [R203+0x4], RZ ;  /* 0x000004ffcb002388 */ /* 0x0003e20000000800 */
[----:B------:R-:W-:Y:S02]  /*4ec0*/  IMAD.MOV.U32 R212, RZ, RZ, R4 ;  /* 0x000000ffffd47224 */ /* 0x000fe400078e0004 */
[----:B------:R-:W-:Y:S01]  /*4ed0*/  @!P1 LEA.HI.X R7, R2, R213, R7, 0x1, P3 ;  /* 0x000000d502079211 */ /* 0x000fe200018f0c07 */
[----:B------:R1:W-:Y:S01]  /*4ee0*/  @P2 STS [R203+0x8], RZ ;  /* 0x000008ffcb002388 */ /* 0x0003e20000000800 */
[----:B------:R-:W-:Y:S03]  /*4ef0*/  IMAD.MOV.U32 R213, RZ, RZ, R5 ;  /* 0x000000ffffd57224 */ /* 0x000fe600078e0005 */
        /* <DEDUP_REMOVED lines=30> */
.L_x_423:
        /* <DEDUP_REMOVED lines=37> */
[----:B------:R-:W2:Y:S03]  /*5330*/  LDSM.16.MT88.4 R16, [R0+0xb000] ;  /* 0x00b000000010783b */ /* 0x000ea60000004200 */
[-C--:B----4-:R-:W-:Y:S08]  /*5340*/  HMMA.16816.F32 R20, R52, R56.reuse, R20 ;  /* 0x000000383414723c */ /* 0x090ff00000001814 */
[C---:B-----5:R-:W-:Y:S08]  /*5350*/  HMMA.16816.F32 R24, R60.reuse, R56, R24 ;  /* 0x000000383c18723c */ /* 0x060ff00000001818 */
[-C--:B------:R-:W-:Y:S08]  /*5360*/  HMMA.16816.F32 R28, R60, R58.reuse, R28 ;  /* 0x0000003a3c1c723c */ /* 0x080ff0000000181c */
[C---:B------:R-:W-:Y:S01]  /*5370*/  HMMA.16816.F32 R32, R52.reuse, R58, R32 ;  /* 0x0000003a3420723c */ /* 0x040fe20000001820 */
[----:B------:R-:W-:Y:S07]  /*5380*/  LDSM.16.MT88.4 R56, [R184+0x13800] ;  /* 0x01380000b838783b */ /* 0x000fee0000004200 */
[-C--:B-1----:R-:W-:Y:S08]  /*5390*/  HMMA.16816.F32 R36, R52, R8.reuse, R36 ;  /* 0x000000083424723c */ /* 0x082ff00000001824 */
[C---:B------:R-:W-:Y:S08]  /*53a0*/  HMMA.16816.F32 R40, R60.reuse, R8, R40 ;  /* 0x000000083c28723c */ /* 0x040ff00000001828 */
[-C--:B------:R-:W-:Y:S01]  /*53b0*/  HMMA.16816.F32 R44, R60, R10.reuse, R44 ;  /* 0x0000000a3c2c723c */ /* 0x080fe2000000182c */
[----:B------:R-:W-:Y:S07]  /*53c0*/  LDSM.16.MT88.4 R60, [R0+0xb800] ;  /* 0x00b80000003c783b */ /* 0x000fee0000004200 */
[----:B------:R-:W-:Y:S01]  /*53d0*/  HMMA.16816.F32 R48, R52, R10, R48 ;  /* 0x0000000a3430723c */ /* 0x000fe20000001830 */
[----:B------:R-:W-:Y:S04]  /*53e0*/  LDSM.16.MT88.4 R8, [R185+0x13800] ;  /* 0x01380000b908783b */ /* 0x000fe80000004200 */
[----:B------:R-:W1:Y:S03]  /*53f0*/  LDSM.16.MT88.4 R52, [R0+0x9800] ;  /* 0x009800000034783b */ /* 0x000e660000004200 */
[-C--:B--2---:R-:W-:Y:S01]  /*5400*/  HMMA.16816.F32 R20, R12, R64.reuse, R20 ;  /* 0x000000400c14723c */ /* 0x084fe20000001814 */
[----:B------:R-:W-:Y:S07]  /*5410*/  BAR.SYNC.DEFER_BLOCKING 0x0 ;  /* 0x0000000000007b1d */ /* 0x000fee0000010000 */
[C---:B---3--:R-:W-:Y:S08]  /*5420*/  HMMA.16816.F32 R24, R4.reuse, R64, R24 ;  /* 0x000000400418723c */ /* 0x048ff00000001818 */
[-C--:B------:R-:W-:Y:S08]  /*5430*/  HMMA.16816.F32 R28, R4, R66.reuse, R28 ;  /* 0x00000042041c723c */ /* 0x080ff0000000181c */
[C---:B------:R-:W-:Y:S08]  /*5440*/  HMMA.16816.F32 R32, R12.reuse, R66, R32 ;  /* 0x000000420c20723c */ /* 0x040ff00000001820 */
[-C--:B------:R-:W-:Y:S08]  /*5450*/  HMMA.16816.F32 R36, R12, R16.reuse, R36 ;  /* 0x000000100c24723c */ /* 0x080ff00000001824 */
[C---:B------:R-:W-:Y:S08]  /*5460*/  HMMA.16816.F32 R40, R4.reuse, R16, R40 ;  /* 0x000000100428723c */ /* 0x040ff00000001828 */
[-C--:B------:R-:W-:Y:S08]  /*5470*/  HMMA.16816.F32 R44, R4, R18.reuse, R44 ;  /* 0x00000012042c723c */ /* 0x080ff0000000182c */
[----:B------:R-:W-:Y:S08]  /*5480*/  HMMA.16816.F32 R48, R12, R18, R48 ;  /* 0x000000120c30723c */ /* 0x000ff00000001830 */
[-C--:B-1----:R-:W-:Y:S08]  /*5490*/  HMMA.16816.F32 R20, R8, R52.reuse, R20 ;  /* 0x000000340814723c */ /* 0x082ff00000001814 */
[C---:B------:R-:W-:Y:S08]  /*54a0*/  HMMA.16816.F32 R24, R56.reuse, R52, R24 ;  /* 0x000000343818723c */ /* 0x040ff00000001818 */
[-C--:B------:R-:W-:Y:S08]  /*54b0*/  HMMA.16816.F32 R28, R56, R54.reuse, R28 ;  /* 0x00000036381c723c */ /* 0x080ff0000000181c */
[C---:B------:R-:W-:Y:S08]  /*54c0*/  HMMA.16816.F32 R32, R8.reuse, R54, R32 ;  /* 0x000000360820723c */ /* 0x040ff00000001820 */
[-C--:B------:R-:W-:Y:S08]  /*54d0*/  HMMA.16816.F32 R36, R8, R60.reuse, R36 ;  /* 0x0000003c0824723c */ /* 0x080ff00000001824 */
[C---:B------:R-:W-:Y:S08]  /*54e0*/  HMMA.16816.F32 R40, R56.reuse, R60, R40 ;  /* 0x0000003c3828723c */ /* 0x040ff00000001828 */
[-C--:B------:R-:W-:Y:S08]  /*54f0*/  HMMA.16816.F32 R44, R56, R62.reuse, R44 ;  /* 0x0000003e382c723c */ /* 0x080ff0000000182c */
[----:B------:R-:W-:Y:S01]  /*5500*/  HMMA.16816.F32 R48, R8, R62, R48 ;  /* 0x0000003e0830723c */ /* 0x000fe20000001830 */
[----:B------:R-:W-:-:S07]  /*5510*/  @!P6 BRA `(.L_x_424) ;  /* 0x000002600000e947 */ /* 0x000fce0003800000 */
[----:B------:R-:W-:Y:S01]  /*5520*/  ISETP.GE.AND P1, PT, R224, c[0x0][0x220], PT ;  /* 0x00008800e0007a0c */ /* 0x000fe20003f26270 */
[----:B------:R-:W-:Y:S01]  /*5530*/  IMAD.MOV.U32 R10, RZ, RZ, c[0x0][0x370] ;  /* 0x0000dc00ff0a7624 */ /* 0x000fe200078e00ff */
[----:B------:R-:W-:Y:S03]  /*5540*/  ISETP.GE.AND P2, PT, R216, c[0x0][0x220], PT ;  /* 0x00008800d8007a0c */ /* 0x000fe60003f46270 */
[C---:B------:R-:W-:Y:S05]  /*5550*/  IMAD.U32 R5, R10.reuse, -0x40, RZ ;  /* 0xffffffc00a057824 */ /* 0x040fea00078e00ff */
[C---:B------:R-:W-:Y:S02]  /*5560*/  LEA R4, P0, R5.reuse, R210, 0x1 ;  /* 0x000000d205047211 */ /* 0x040fe400078008ff */
[----:B------:R-:W-:Y:S01]  /*5570*/  SHF.R.S32.HI R6, RZ, 0x1f, R5 ;  /* 0x0000001fff067819 */ /* 0x000fe20000011405 */
[----:B------:R-:W-:Y:S01]  /*5580*/  @!P1 IMAD.MOV.U32 R7, RZ, RZ, c[0x0][0x374] ;  /* 0x0000dd00ff079624 */ /* 0x000fe200078e00ff */
[C---:B------:R-:W-:Y:S01]  /*5590*/  @!P1 LEA R2, P3, R10.reuse, R5, 0x5 ;  /* 0x000000050a029211 */ /* 0x040fe200078628ff */
[----:B------:R1:W-:Y:S01]  /*55a0*/  @P2 STS.128 [R204+0x8000], RZ ;  /* 0x008000ffcc002388 */ /* 0x0003e20000000c00 */
[----:B------:R-:W-:Y:S01]  /*55b0*/  LEA.HI.X.SX32 R5, R5, R211, 0x1, P0 ;  /* 0x000000d305057211 */ /* 0x000fe200000f0eff */
[----:B------:R-:W-:Y:S01]  /*55c0*/  @!P2 IMAD.MOV.U32 R9, RZ, RZ, c[0x0][0x374] ;  /* 0x0000dd00ff09a624 */ /* 0x000fe200078e00ff */
[C---:B------:R-:W-:Y:S02]  /*55d0*/  @!P1 LEA.HI.X R7, R10.reuse, R6, R7, 0x5, P3 ;  /* 0x000000060a079211 */ /* 0x040fe400018f2c07 */
        /* <DEDUP_REMOVED lines=26> */
.L_x_424:
[----:B------:R-:W-:Y:S01]  /*5780*/  LDSM.16.M88.4 R64, [R193] ;  /* 0x00000000c140783b */ /* 0x000fe20000000200 */
[----:B------:R-:W-:Y:S02]  /*5790*/  IMAD.MOV.U32 R2, RZ, RZ, c[0x0][0x22c] ;  /* 0x00008b00ff027624 */ /* 0x000fe400078e00ff */
[----:B------:R-:W-:Y:S01]  /*57a0*/  IMAD.MOV.U32 R215, RZ, RZ, c[0x0][0x22c] ;  /* 0x00008b00ffd77624 */ /* 0x000fe200078e00ff */
[----:B------:R-:W2:Y:S01]  /*57b0*/  LDSM.16.MT88.4 R16, [R0+0xc000] ;  /* 0x00c000000010783b */ /* 0x000ea20000004200 */
[----:B------:R-:W-:Y:S02]  /*57c0*/  IMAD R2, R2, c[0x0][0x1c0], RZ ;  /* 0x0000700002027a24 */ /* 0x000fe400078e02ff */
[----:B------:R-:W-:Y:S01]  /*57d0*/  IMAD R215, R215, c[0x0][0x1c0], RZ ;  /* 0x00007000d7d77a24 */ /* 0x000fe200078e02ff */
[----:B------:R-:W3:Y:S01]  /*57e0*/  LDSM.16.M88.4 R60, [R193+0x1000] ;  /* 0x00100000c13c783b */ /* 0x000ee20000000200 */
[----:B------:R-:W-:Y:S02]  /*57f0*/  IMAD.U32 R2, R2, -0x40, RZ ;  /* 0xffffffc002027824 */ /* 0x000fe400078e00ff */
[----:B------:R-:W-:Y:S01]  /*5800*/  IMAD.SHL.U32 R215, R215, 0x20, RZ ;  /* 0x00000020d7d77824 */ /* 0x000fe200078e00ff */
[----:B------:R-:W4:Y:S01]  /*5810*/  LDSM.16.MT88.4 R100, [R0+0xe000] ;  /* 0x00e000000064783b */ /* 0x000f220000004200 */
[----:B------:R-:W-:Y:S01]  /*5820*/  IMAD.MOV.U32 R214, RZ, RZ, c[0x0][0x22c] ;  /* 0x00008b00ffd67624 */ /* 0x000fe200078e00ff */
[----:B------:R-:W-:Y:S02]  /*5830*/  LEA R206, P0, R2, R206, 0x2 ;  /* 0x000000ce02ce7211 */ /* 0x000fe400078010ff */
[----:B------:R-:W-:Y:S01]  /*5840*/  LDSM.16.M88.4 R104, [R195] ;  /* 0x00000000c368783b */ /* 0x000fe20000000200 */
[----:B------:R-:W-:Y:S01]  /*5850*/  IMAD R214, R214, c[0x0][0x1c0], RZ ;  /* 0x00007000d6d67a24 */ /* 0x000fe200078e02ff */
[----:B------:R-:W-:Y:S01]  /*5860*/  LEA.HI.X.SX32 R207, R2, R207, 0x2, P0 ;  /* 0x000000cf02cf7211 */ /* 0x000fe200000f16ff */
[----:B------:R-:W-:Y:S01]  /*5870*/  IMAD.MOV.U32 R2, RZ, RZ, c[0x0][0x22c] ;  /* 0x00008b00ff027624 */ /* 0x000fe200078e00ff */
[----:B------:R-:W1:Y:S01]  /*5880*/  LDSM.16.MT88.4 R108, [R0+0xc800] ;  /* 0x00c80000006c783b */ /* 0x000e620000004200 */
[----:B------:R-:W-:Y:S02]  /*5890*/  IMAD R214, R214, 0x28, RZ ;  /* 0x00000028d6d67824 */ /* 0x000fe400078e02ff */
[----:B------:R-:W-:Y:S01]  /*58a0*/  IMAD R2, R2, c[0x0][0x1c0], RZ ;  /* 0x0000700002027a24 */ /* 0x000fe200078e02ff */
[----:B------:R-:W1:Y:S03]  /*58b0*/  LDSM.16.M88.4 R112, [R195+0x1000] ;  /* 0x00100000c370783b */ /* 0x000e660000000200 */
[----:B------:R-:W-:Y:S01]  /*58c0*/  IMAD R2, R2, 0x18, RZ ;  /* 0x0000001802027824 */ /* 0x000fe200078e02ff */
[----:B------:R-:W1:Y:S02]  /*58d0*/  LDSM.16.MT88.4 R180, [R0+0xe800] ;  /* 0x00e8000000b4783b */ /* 0x000e640000004200 */
[-C--:B-12---:R-:W-:Y:S08]  /*58e0*/  HMMA.16816.F32 R4, R64, R16.reuse, RZ ;  /* 0x000000104004723c */ /* 0x086ff000000018ff */
[C---:B---3--:R-:W-:Y:S08]  /*58f0*/  HMMA.16816.F32 R8, R60.reuse, R16, RZ ;  /* 0x000000103c08723c */ /* 0x048ff000000018ff */
[-C--:B------:R-:W-:Y:S08]  /*5900*/  HMMA.16816.F32 R12, R60, R18.reuse, RZ ;  /* 0x000000123c0c723c */ /* 0x080ff000000018ff */
[C---:B------:R-:W-:Y:S08]  /*5910*/  HMMA.16816.F32 R16, R64.reuse, R18, RZ ;  /* 0x000000124010723c */ /* 0x040ff000000018ff */
[-C--:B----4-:R-:W-:Y:S08]  /*5920*/  HMMA.16816.F32 R52, R64, R100.reuse, RZ ;  /* 0x000000644034723c */ /* 0x090ff000000018ff */
[C---:B------:R-:W-:Y:S08]  /*5930*/  HMMA.16816.F32 R56, R60.reuse, R100, RZ ;  /* 0x000000643c38723c */ /* 0x040ff000000018ff */
[-C--:B------:R-:W-:Y:S08]  /*5940*/  HMMA.16816.F32 R60, R60, R102.reuse, RZ ;  /* 0x000000663c3c723c */ /* 0x080ff000000018ff */
[----:B------:R-:W-:Y:S01]  /*5950*/  HMMA.16816.F32 R64, R64, R102, RZ ;  /* 0x000000664040723c */ /* 0x000fe200000018ff */
[----:B------:R-:W-:Y:S07]  /*5960*/  LDSM.16.M88.4 R100, [R198] ;  /* 0x00000000c664783b */ /* 0x000fee0000000200 */
[-C--:B------:R-:W-:Y:S08]  /*5970*/  HMMA.16816.F32 R4, R104, R108.reuse, R4 ;  /* 0x0000006c6804723c */ /* 0x080ff00000001804 */
        /* <DEDUP_REMOVED lines=22> */
[----:B------:R-:W-:Y:S05]  /*5ae0*/  @P6 IADD3 R106, P1, R240, R229, RZ ;  /* 0x000000e5f06a6210 */ /* 0x000fea0007f3e0ff */
[----:B------:R-:W-:Y:S05]  /*5af0*/  @P6 IMAD.X R107, R239, 0x1, R228, P1 ;  /* 0x00000001ef6b6824 */ /* 0x000fea00008e06e4 */
[----:B------:R4:W5:Y:S04]  /*5b00*/  @P6 LDG.E R218, [R106.64+-0x100] ;  /* 0xffff00066ada6981 */ /* 0x000968000c1e1900 */
[----:B------:R4:W5:Y:S01]  /*5b10*/  @P6 LDG.E R219, [R106.64+-0xe0] ;  /* 0xffff20066adb6981 */ /* 0x000962000c1e1900 */
[----:B--2---:R-:W-:Y:S04]  /*5b20*/  IMAD.MOV.U32 R0, RZ, RZ, c[0x0][0x22c] ;  /* 0x00008b00ff007624 */ /* 0x004fe800078e00ff */
[----:B------:R-:W-:Y:S04]  /*5b30*/  IMAD R0, R0, c[0x0][0x1c0], RZ ;  /* 0x0000700000007a24 */ /* 0x000fe800078e02ff */
[----:B------:R-:W-:Y:S01]  /*5b40*/  IMAD R0, R0, 0x38, RZ ;  /* 0x0000003800007824 */ /* 0x000fe200078e02ff */
[-C--:B-1----:R-:W-:Y:S08]  /*5b50*/  HMMA.16816.F32 R4, R108, R112.reuse, R4 ;  /* 0x000000706c04723c */ /* 0x082ff00000001804 */
[C---:B------:R-:W-:Y:S08]  /*5b60*/  HMMA.16816.F32 R8, R180.reuse, R112, R8 ;  /* 0x00000070b408723c */ /* 0x040ff00000001808 */
[-C--:B------:R-:W-:Y:S08]  /*5b70*/  HMMA.16816.F32 R12, R180, R114.reuse, R12 ;  /* 0x00000072b40c723c */ /* 0x080ff0000000180c */
[C---:B------:R-:W-:Y:S08]  /*5b80*/  HMMA.16816.F32 R16, R108.reuse, R114, R16 ;  /* 0x000000726c10723c */ /* 0x040ff00000001810 */
[-C--:B---3--:R-:W-:Y:S08]  /*5b90*/  HMMA.16816.F32 R52, R108, R100.reuse, R52 ;  /* 0x000000646c34723c */ /* 0x088ff00000001834 */
[C---:B------:R-:W-:Y:S07]  /*5ba0*/  HMMA.16816.F32 R56, R180.reuse, R100, R56 ;  /* 0x00000064b438723c */ /* 0x040fee0000001838 */
[----:B------:R-:W-:Y:S01]  /*5bb0*/  IMAD.MOV.U32 R100, RZ, RZ, R206 ;  /* 0x000000ffff647224 */ /* 0x000fe200078e00ce */
[-C--:B------:R-:W-:Y:S04]  /*5bc0*/  HMMA.16816.F32 R60, R180, R102.reuse, R60 ;  /* 0x00000066b43c723c */ /* 0x080fe8000000183c */
[----:B------:R-:W-:Y:S01]  /*5bd0*/  IMAD.MOV.U32 R101, RZ, RZ, R207 ;  /* 0x000000ffff657224 */ /* 0x000fe200078e00cf */
[CC--:B------:R-:W-:Y:S02]  /*5be0*/  LEA R104, P1, R209.reuse, R100.reuse, 0x2 ;  /* 0x00000064d1687211 */ /* 0x0c0fe400078210ff */
[CC--:B------:R-:W-:Y:S01]  /*5bf0*/  LEA R112, P0, R248.reuse, R100.reuse, 0x2 ;  /* 0x00000064f8707211 */ /* 0x0c0fe200078010ff */
[----:B------:R-:W-:Y:S01]  /*5c00*/  HMMA.16816.F32 R64, R108, R102, R64 ;  /* 0x000000666c40723c */ /* 0x000fe20000001840 */
[----:B------:R1:W-:Y:S03]  /*5c10*/  RED.E.ADD.F32.FTZ.RN.STRONG.GPU [R100.64], R4 ;  /* 0x000000046400798e */ /* 0x0003e6000c10e786 */
[-C--:B------:R-:W-:Y:S02]  /*5c20*/  LEA.HI.X.SX32 R105, R209, R101.reuse, 0x2, P1 ;  /* 0x00000065d1697211 */ /* 0x080fe400008f16ff */
[-C--:B------:R-:W-:Y:S02]  /*5c30*/  LEA.HI.X.SX32 R113, R248, R101.reuse, 0x2, P0 ;  /* 0x00000065f8717211 */ /* 0x080fe400000f16ff */
[CC--:B------:R-:W-:Y:S01]  /*5c40*/  LEA R108, P1, R2.reuse, R100.reuse, 0x2 ;  /* 0x00000064026c7211 */ /* 0x0c0fe200078210ff */
[----:B------:R2:W-:Y:S03]  /*5c50*/  RED.E.ADD.F32.FTZ.RN.STRONG.GPU [R104.64], R5 ;  /* 0x000000056800798e */ /* 0x0005e6000c10e786 */
[-C--:B------:R-:W-:Y:S01]  /*5c60*/  LEA.HI.X.SX32 R109, R2, R101.reuse, 0x2, P1 ;  /* 0x00000065026d7211 */ /* 0x080fe200008f16ff */
[----:B------:R-:W-:Y:S01]  /*5c70*/  IMAD.MOV.U32 R2, RZ, RZ, c[0x0][0x22c] ;  /* 0x00008b00ff027624 */ /* 0x000fe200078e00ff */
[CC--:B----4-:R-:W-:Y:S01]  /*5c80*/  LEA R106, P0, R215.reuse, R100.reuse, 0x2 ;  /* 0x00000064d76a7211 */ /* 0x0d0fe200078010ff */
[----:B------:R3:W-:Y:S01]  /*5c90*/  RED.E.ADD.F32.FTZ.RN.STRONG.GPU [R112.64], R6 ;  /* 0x000000067000798e */ /* 0x0007e2000c10e786 */
[-C--:B------:R-:W-:Y:S01]  /*5ca0*/  LEA R102, P2, R214, R100.reuse, 0x2 ;  /* 0x00000064d6667211 */ /* 0x080fe200078410ff */
[----:B------:R-:W-:Y:S01]  /*5cb0*/  IMAD R2, R2, c[0x0][0x1c0], RZ ;  /* 0x0000700002027a24 */ /* 0x000fe200078e02ff */
[-C--:B------:R-:W-:Y:S01]  /*5cc0*/  LEA.HI.X.SX32 R107, R215, R101.reuse, 0x2, P0 ;  /* 0x00000065d76b7211 */ /* 0x080fe200000f16ff */
[----:B------:R4:W-:Y:S01]  /*5cd0*/  RED.E.ADD.F32.FTZ.RN.STRONG.GPU [R108.64], R7 ;  /* 0x000000076c00798e */ /* 0x0009e2000c10e786 */
[-C--:B------:R-:W-:Y:S01]  /*5ce0*/  LEA.HI.X.SX32 R103, R214, R101.reuse, 0x2, P2 ;  /* 0x00000065d6677211 */ /* 0x080fe200010f16ff */
[----:B------:R-:W-:Y:S02]  /*5cf0*/  IMAD R2, R2, 0x30, RZ ;  /* 0x0000003002027824 */ /* 0x000fe400078e02ff */
[----:B------:R4:W-:Y:S04]  /*5d00*/  RED.E.ADD.F32.FTZ.RN.STRONG.GPU [R106.64], R8 ;  /* 0x000000086a00798e */ /* 0x0009e8000c10e786 */
[----:B------:R4:W-:Y:S01]  /*5d10*/  RED.E.ADD.F32.FTZ.RN.STRONG.GPU [R102.64], R9 ;  /* 0x000000096600798e */ /* 0x0009e2000c10e786 */
[CC--:B-1----:R-:W-:Y:S04]  /*5d20*/  LEA R4, P1, R2.reuse, R100.reuse, 0x2 ;  /* 0x0000006402047211 */ /* 0x0c2fe800078210ff */
[-C--:B--2---:R-:W-:Y:S02]  /*5d30*/  LEA.HI.X.SX32 R5, R2, R101.reuse, 0x2, P1 ;  /* 0x0000006502057211 */ /* 0x084fe400008f16ff */
[----:B------:R-:W-:Y:S03]  /*5d40*/  IADD3 R2, R248, 0x20, RZ ;  /* 0x00000020f8027810 */ /* 0x000fe60007ffe0ff */
[----:B------:R1:W-:Y:S01]  /*5d50*/  RED.E.ADD.F32.FTZ.RN.STRONG.GPU [R4.64], R10 ;  /* 0x0000000a0400798e */ /* 0x0003e2000c10e786 */
[CC--:B---3--:R-:W-:Y:S04]  /*5d60*/  LEA R6, P0, R0.reuse, R100.reuse, 0x2 ;  /* 0x0000006400067211 */ /* 0x0c8fe800078010ff */
[-C--:B----4-:R-:W-:Y:S01]  /*5d70*/  LEA.HI.X.SX32 R7, R0, R101.reuse, 0x2, P0 ;  /* 0x0000006500077211 */ /* 0x090fe200000f16ff */
[----:B------:R-:W-:Y:S01]  /*5d80*/  IMAD.IADD R0, R209, 0x1, R251 ;  /* 0x00000001d1007824 */ /* 0x000fe200078e02fb */
[CC--:B------:R-:W-:Y:S03]  /*5d90*/  LEA R8, P2, R235.reuse, R100.reuse, 0x2 ;  /* 0x00000064eb087211 */ /* 0x0c0fe600078410ff */
[----:B------:R2:W-:Y:S01]  /*5da0*/  RED.E.ADD.F32.FTZ.RN.STRONG.GPU [R6.64], R11 ;  /* 0x0000000b0600798e */ /* 0x0005e2000c10e786 */
[-C--:B------:R-:W-:Y:S03]  /*5db0*/  LEA.HI.X.SX32 R9, R235, R101.reuse, 0x2, P2 ;  /* 0x00000065eb097211 */ /* 0x080fe600010f16ff */
[----:B------:R-:W-:Y:S04]  /*5dc0*/  RED.E.ADD.F32.FTZ.RN.STRONG.GPU [R100.64+0x80], R16 ;  /* 0x000080106400798e */ /* 0x000fe8000c10e786 */
[----:B------:R-:W-:Y:S01]  /*5dd0*/  RED.E.ADD.F32.FTZ.RN.STRONG.GPU [R104.64+0x80], R17 ;  /* 0x000080116800798e */ /* 0x000fe2000c10e786 */
[CC--:B-1----:R-:W-:Y:S04]  /*5de0*/  LEA R4, P0, R2.reuse, R100.reuse, 0x2 ;  /* 0x0000006402047211 */ /* 0x0c2fe800078010ff */
[-C--:B------:R-:W-:Y:S02]  /*5df0*/  LEA.HI.X.SX32 R5, R2, R101.reuse, 0x2, P0 ;  /* 0x0000006502057211 */ /* 0x080fe400000f16ff */
[-C--:B------:R-:W-:Y:S02]  /*5e00*/  LEA R10, P0, R0, R100.reuse, 0x2 ;  /* 0x00000064000a7211 */ /* 0x080fe400078010ff */
[----:B------:R-:W-:Y:S01]  /*5e10*/  IADD3 R2, R248, 0x40, RZ ;  /* 0x00000040f8027810 */ /* 0x000fe20007ffe0ff */
[----:B------:R1:W-:Y:S01]  /*5e20*/  RED.E.ADD.F32.FTZ.RN.STRONG.GPU [R4.64], R18 ;  /* 0x000000120400798e */ /* 0x0003e2000c10e786 */
[-C--:B--2---:R-:W-:Y:S02]  /*5e30*/  LEA R6, P1, R251, R100.reuse, 0x2 ;  /* 0x00000064fb067211 */ /* 0x084fe400078210ff */
[-C--:B------:R-:W-:Y:S01]  /*5e40*/  LEA.HI.X.SX32 R11, R0, R101.reuse, 0x2, P0 ;  /* 0x00000065000b7211 */ /* 0x080fe200000f16ff */
[----:B------:R-:W-:Y:S01]  /*5e50*/  IMAD.IADD R0, R209, 0x1, R250 ;  /* 0x00000001d1007824 */ /* 0x000fe200078e02fa */
[-C--:B------:R-:W-:Y:S05]  /*5e60*/  LEA.HI.X.SX32 R7, R251, R101.reuse, 0x2, P1 ;  /* 0x00000065fb077211 */ /* 0x080fea00008f16ff */
[----:B------:R2:W-:Y:S04]  /*5e70*/  RED.E.ADD.F32.FTZ.RN.STRONG.GPU [R6.64], R19 ;  /* 0x000000130600798e */ /* 0x0005e8000c10e786 */
[----:B------:R3:W-:Y:S04]  /*5e80*/  RED.E.ADD.F32.FTZ.RN.STRONG.GPU [R10.64], R12 ;  /* 0x0000000c0a00798e */ /* 0x0007e8000c10e786 */
[----:B------:R4:W-:Y:S04]  /*5e90*/  RED.E.ADD.F32.FTZ.RN.STRONG.GPU [R8.64], R13 ;  /* 0x0000000d0800798e */ /* 0x0009e8000c10e786 */
[----:B------:R-:W-:Y:S01]  /*5ea0*/  LDSM.16.MT88.4 R16, [R3+0x2000] ;  /* 0x002000000310783b */ /* 0x000fe20000004200 */
[CC--:B-1----:R-:W-:Y:S04]  /*5eb0*/  LEA R4, P1, R234.reuse, R100.reuse, 0x2 ;  /* 0x00000064ea047211 */ /* 0x0c2fe800078210ff */
[-C--:B------:R-:W-:Y:S05]  /*5ec0*/  LEA.HI.X.SX32 R5, R234, R101.reuse, 0x2, P1 ;  /* 0x00000065ea057211 */ /* 0x080fea00008f16ff */
[----:B------:R1:W-:Y:S01]  /*5ed0*/  RED.E.ADD.F32.FTZ.RN.STRONG.GPU [R4.64], R14 ;  /* 0x0000000e0400798e */ /* 0x0003e2000c10e786 */
[CC--:B--2---:R-:W-:Y:S04]  /*5ee0*/  LEA R6, P0, R238.reuse, R100.reuse, 0x2 ;  /* 0x00000064ee067211 */ /* 0x0c4fe800078010ff */
[-C--:B------:R-:W-:Y:S02]  /*5ef0*/  LEA.HI.X.SX32 R7, R238, R101.reuse, 0x2, P0 ;  /* 0x00000065ee077211 */ /* 0x080fe400000f16ff */
[CC--:B---3--:R-:W-:Y:S02]  /*5f00*/  LEA R12, P1, R250.reuse, R100.reuse, 0x2 ;  /* 0x00000064fa0c7211 */ /* 0x0c8fe400078210ff */
[CC--:B----4-:R-:W-:Y:S01]  /*5f10*/  LEA R8, P2, R233.reuse, R100.reuse, 0x2 ;  /* 0x00000064e9087211 */ /* 0x0d0fe200078410ff */
[----:B------:R2:W-:Y:S01]  /*5f20*/  RED.E.ADD.F32.FTZ.RN.STRONG.GPU [R6.64], R15 ;  /* 0x0000000f0600798e */ /* 0x0005e2000c10e786 */
[-C--:B------:R-:W-:Y:S02]  /*5f30*/  LEA.HI.X.SX32 R13, R250, R101.reuse, 0x2, P1 ;  /* 0x00000065fa0d7211 */ /* 0x080fe400008f16ff */
[-C--:B------:R-:W-:Y:S01]  /*5f40*/  LEA.HI.X.SX32 R9, R233, R101.reuse, 0x2, P2 ;  /* 0x00000065e9097211 */ /* 0x080fe200010f16ff */
[----:B------:R-:W-:Y:S04]  /*5f50*/  RED.E.ADD.F32.FTZ.RN.STRONG.GPU [R100.64+0x100], R52 ;  /* 0x000100346400798e */ /* 0x000fe8000c10e786 */
[----:B------:R-:W-:Y:S01]  /*5f60*/  RED.E.ADD.F32.FTZ.RN.STRONG.GPU [R104.64+0x100], R53 ;  /* 0x000100356800798e */ /* 0x000fe2000c10e786 */
[CC--:B-1----:R-:W-:Y:S04]  /*5f70*/  LEA R4, P0, R2.reuse, R100.reuse, 0x2 ;  /* 0x0000006402047211 */ /* 0x0c2fe800078010ff */
[-C--:B------:R-:W-:Y:S02]  /*5f80*/  LEA.HI.X.SX32 R5, R2, R101.reuse, 0x2, P0 ;  /* 0x0000006502057211 */ /* 0x080fe400000f16ff */
[-C--:B------:R-:W-:Y:S02]  /*5f90*/  LEA R10, P0, R0, R100.reuse, 0x2 ;  /* 0x00000064000a7211 */ /* 0x080fe400078010ff */
[----:B------:R-:W-:Y:S01]  /*5fa0*/  IADD3 R2, R248, 0x60, RZ ;  /* 0x00000060f8027810 */ /* 0x000fe20007ffe0ff */
[----:B------:R1:W-:Y:S01]  /*5fb0*/  RED.E.ADD.F32.FTZ.RN.STRONG.GPU [R4.64], R54 ;  /* 0x000000360400798e */ /* 0x0003e2000c10e786 */
[-C--:B------:R-:W-:Y:S01]  /*5fc0*/  LEA.HI.X.SX32 R11, R0, R101.reuse, 0x2, P0 ;  /* 0x00000065000b7211 */ /* 0x080fe200000f16ff */
[----:B------:R-:W-:Y:S01]  /*5fd0*/  IMAD.IADD R0, R209, 0x1, R249 ;  /* 0x00000001d1007824 */ /* 0x000fe200078e02f9 */
[-C--:B--2---:R-:W-:Y:S01]  /*5fe0*/  LEA R6, P1, R232, R100.reuse, 0x2 ;  /* 0x00000064e8067211 */ /* 0x084fe200078210ff */
[----:B------:R2:W-:Y:S01]  /*5ff0*/  RED.E.ADD.F32.FTZ.RN.STRONG.GPU [R12.64], R55 ;  /* 0x000000370c00798e */ /* 0x0005e2000c10e786 */
[-C--:B------:R-:W-:Y:S02]  /*6000*/  LEA R14, P5, R2, R100.reuse, 0x2 ;  /* 0x00000064020e7211 */ /* 0x080fe400078a10ff */
[-C--:B------:R-:W-:Y:S01]  /*6010*/  LEA.HI.X.SX32 R7, R232, R101.reuse, 0x2, P1 ;  /* 0x00000065e8077211 */ /* 0x080fe200008f16ff */
[----:B------:R3:W-:Y:S01]  /*6020*/  RED.E.ADD.F32.FTZ.RN.STRONG.GPU [R10.64], R56 ;  /* 0x000000380a00798e */ /* 0x0007e2000c10e786 */
[-C--:B------:R-:W-:Y:S03]  /*6030*/  LEA.HI.X.SX32 R15, R2, R101.reuse, 0x2, P5 ;  /* 0x00000065020f7211 */ /* 0x080fe600028f16ff */
[----:B------:R4:W-:Y:S04]  /*6040*/  RED.E.ADD.F32.FTZ.RN.STRONG.GPU [R8.64], R57 ;  /* 0x000000390800798e */ /* 0x0009e8000c10e786 */
[----:B------:R4:W-:Y:S04]  /*6050*/  RED.E.ADD.F32.FTZ.RN.STRONG.GPU [R6.64], R58 ;  /* 0x0000003a0600798e */ /* 0x0009e8000c10e786 */
[----:B------:R-:W-:Y:S01]  /*6060*/  LDSM.16.MT88.4 R52, [R185+0x10800] ;  /* 0x01080000b934783b */ /* 0x000fe20000004200 */
[CC--:B-1----:R-:W-:Y:S04]  /*6070*/  LEA R4, P0, R237.reuse, R100.reuse, 0x2 ;  /* 0x00000064ed047211 */ /* 0x0c2fe800078010ff */
[-C--:B------:R-:W-:Y:S02]  /*6080*/  LEA.HI.X.SX32 R5, R237, R101.reuse, 0x2, P0 ;  /* 0x00000065ed057211 */ /* 0x080fe400000f16ff */
[CC--:B--2---:R-:W-:Y:S02]  /*6090*/  LEA R12, P4, R249.reuse, R100.reuse, 0x2 ;  /* 0x00000064f90c7211 */ /* 0x0c4fe400078810ff */
[CC--:B---3--:R-:W-:Y:S01]  /*60a0*/  LEA R10, P3, R0.reuse, R100.reuse, 0x2 ;  /* 0x00000064000a7211 */ /* 0x0c8fe200078610ff */
[----:B------:R1:W-:Y:S01]  /*60b0*/  RED.E.ADD.F32.FTZ.RN.STRONG.GPU [R4.64], R59 ;  /* 0x0000003b0400798e */ /* 0x0003e2000c10e786 */
[-C--:B------:R-:W-:Y:S02]  /*60c0*/  LEA.HI.X.SX32 R13, R249, R101.reuse, 0x2, P4 ;  /* 0x00000065f90d7211 */ /* 0x080fe400020f16ff */
[CC--:B----4-:R-:W-:Y:S01]  /*60d0*/  LEA R8, P2, R231.reuse, R100.reuse, 0x2 ;  /* 0x00000064e7087211 */ /* 0x0d0fe200078410ff */
[----:B------:R-:W-:Y:S01]  /*60e0*/  RED.E.ADD.F32.FTZ.RN.STRONG.GPU [R100.64+0x180], R64 ;  /* 0x000180406400798e */ /* 0x000fe2000c10e786 */
[-C--:B------:R-:W-:Y:S02]  /*60f0*/  LEA.HI.X.SX32 R11, R0, R101.reuse, 0x2, P3 ;  /* 0x00000065000b7211 */ /* 0x080fe400018f16ff */
[CC--:B------:R-:W-:Y:S01]  /*6100*/  LEA R6, P1, R230.reuse, R100.reuse, 0x2 ;  /* 0x00000064e6067211 */ /* 0x0c0fe200078210ff */
[----:B------:R-:W-:Y:S01]  /*6110*/  RED.E.ADD.F32.FTZ.RN.STRONG.GPU [R104.64+0x180], R65 ;  /* 0x000180416800798e */ /* 0x000fe2000c10e786 */
[-C--:B------:R-:W-:Y:S02]  /*6120*/  LEA.HI.X.SX32 R9, R231, R101.reuse, 0x2, P2 ;  /* 0x00000065e7097211 */ /* 0x080fe400010f16ff */
[-C--:B------:R-:W-:Y:S01]  /*6130*/  LEA.HI.X.SX32 R7, R230, R101.reuse, 0x2, P1 ;  /* 0x00000065e6077211 */ /* 0x080fe200008f16ff */
[----:B------:R-:W-:Y:S01]  /*6140*/  RED.E.ADD.F32.FTZ.RN.STRONG.GPU [R14.64], R66 ;  /* 0x000000420e00798e */ /* 0x000fe2000c10e786 */
[----:B------:R-:W-:Y:S02]  /*6150*/  LOP3.LUT R0, R205, 0x1, RZ, 0xc0, !PT ;  /* 0x00000001cd007812 */ /* 0x000fe400078ec0ff */
[----:B------:R-:W-:Y:S01]  /*6160*/  @P6 IADD3 R227, P1, R227, -0x100, RZ ;  /* 0xffffff00e3e36810 */ /* 0x000fe20007f3e0ff */
[----:B------:R-:W-:Y:S03]  /*6170*/  RED.E.ADD.F32.FTZ.RN.STRONG.GPU [R12.64], R67 ;  /* 0x000000430c00798e */ /* 0x000fe6000c10e786 */
[----:B------:R-:W-:Y:S01]  /*6180*/  @P6 IADD3.X R225, R225, -0x1, RZ, P1, !PT ;  /* 0xffffffffe1e16810 */ /* 0x000fe20000ffe4ff */
[----:B------:R-:W-:Y:S04]  /*6190*/  RED.E.ADD.F32.FTZ.RN.STRONG.GPU [R10.64], R60 ;  /* 0x0000003c0a00798e */ /* 0x000fe8000c10e786 */
[----:B------:R-:W-:Y:S01]  /*61a0*/  RED.E.ADD.F32.FTZ.RN.STRONG.GPU [R8.64], R61 ;  /* 0x0000003d0800798e */ /* 0x000fe2000c10e786 */
[C---:B-1----:R-:W-:Y:S03]  /*61b0*/  LEA R4, P0, R236.reuse, R100, 0x2 ;  /* 0x00000064ec047211 */ /* 0x042fe600078010ff */
[----:B------:R-:W-:Y:S01]  /*61c0*/  RED.E.ADD.F32.FTZ.RN.STRONG.GPU [R6.64], R62 ;  /* 0x0000003e0600798e */ /* 0x000fe2000c10e786 */
[----:B------:R-:W-:Y:S03]  /*61d0*/  LEA.HI.X.SX32 R5, R236, R101, 0x2, P0 ;  /* 0x00000065ec057211 */ /* 0x000fe600000f16ff */
[----:B------:R-:W-:Y:S01]  /*61e0*/  LDSM.16.MT88.4 R8, [R3] ;  /* 0x000000000308783b */ /* 0x000fe20000004200 */
[----:B------:R-:W-:Y:S02]  /*61f0*/  ISETP.NE.U32.AND P0, PT, R0, 0x1, PT ;  /* 0x000000010000780c */ /* 0x000fe40003f05070 */
[----:B------:R-:W-:Y:S01]  /*6200*/  @P6 IADD3 R0, P2, R229, -0x100, RZ ;  /* 0xffffff00e5006810 */ /* 0x000fe20007f5e0ff */
[----:B------:R-:W-:Y:S03]  /*6210*/  RED.E.ADD.F32.FTZ.RN.STRONG.GPU [R4.64], R63 ;  /* 0x0000003f0400798e */ /* 0x000fe6000c10e786 */
[----:B------:R-:W-:Y:S01]  /*6220*/  @P6 IADD3.X R2, R228, -0x1, RZ, P2, !PT ;  /* 0xffffffffe4026810 */ /* 0x000fe200017fe4ff */
[----:B------:R-:W1:Y:S01]  /*6230*/  LDSM.16.MT88.4 R4, [R185+0x10000] ;  /* 0x01000000b904783b */ /* 0x000e620000004200 */
[----:B------:R-:W-:Y:S01]  /*6240*/  @P6 IMAD.MOV.U32 R229, RZ, RZ, R0 ;  /* 0x000000ffffe56224 */ /* 0x000fe200078e0000 */
[----:B------:R-:W-:Y:S02]  /*6250*/  ISETP.GT.AND P2, PT, R205, R241, PT ;  /* 0x000000f1cd00720c */ /* 0x000fe40003f44270 */
[----:B------:R-:W2:Y:S01]  /*6260*/  LDSM.16.MT88.4 R12, [R184+0x10000] ;  /* 0x01000000b80c783b */ /* 0x000ea20000004200 */
[C---:B------:R-:W-:Y:S01]  /*6270*/  IADD3 R0, R3.reuse, -0x4000, RZ ;  /* 0xffffc00003007810 */ /* 0x040fe20007ffe0ff */
[----:B------:R-:W-:Y:S01]  /*6280*/  @P6 IMAD.MOV.U32 R228, RZ, RZ, R2 ;  /* 0x000000ffffe46224 */ /* 0x000fe200078e0002 */
[----:B------:R-:W-:Y:S01]  /*6290*/  @P0 IADD3 R0, R3, 0x4000, RZ ;  /* 0x0000400003000810 */ /* 0x000fe20007ffe0ff */
[----:B------:R-:W3:Y:S04]  /*62a0*/  LDSM.16.MT88.4 R56, [R3+0x800] ;  /* 0x000800000338783b */ /* 0x000ee80000004200 */
[----:B------:R-:W4:Y:S04]  /*62b0*/  LDSM.16.MT88.4 R64, [R184+0x10800] ;  /* 0x01080000b840783b */ /* 0x000f280000004200 */
[----:B------:R-:W3:Y:S04]  /*62c0*/  LDSM.16.MT88.4 R100, [R3+0x2800] ;  /* 0x002800000364783b */ /* 0x000ee80000004200 */
[----:B------:R-:W-:Y:S01]  /*62d0*/  LDSM.16.MT88.4 R60, [R184+0x11000] ;  /* 0x01100000b83c783b */ /* 0x000fe20000004200 */
[-C--:B-1----:R-:W-:Y:S08]  /*62e0*/  HMMA.16816.F32 R68, R4, R8.reuse, R68 ;  /* 0x000000080444723c */ /* 0x082ff00000001844 */
[C---:B--2---:R-:W-:Y:S08]  /*62f0*/  HMMA.16816.F32 R72, R12.reuse, R8, R72 ;  /* 0x000000080c48723c */ /* 0x044ff00000001848 */
        /* <DEDUP_REMOVED lines=10> */
[-C--:B---3--:R-:W-:Y:S08]  /*63a0*/  HMMA.16816.F32 R68, R52, R56.reuse, R68 ;  /* 0x000000383444723c */ /* 0x088ff00000001844 */
[C---:B----4-:R-:W-:Y:S08]  /*63b0*/  HMMA.16816.F32 R72, R64.reuse, R56, R72 ;  /* 0x000000384048723c */ /* 0x050ff00000001848 */
        /* <DEDUP_REMOVED lines=15> */
[C---:B------:R-:W-:Y:S07]  /*64b0*/  HMMA.16816.F32 R88, R60.reuse, R4, R88 ;  /* 0x000000043c58723c */ /* 0x040fee0000001858 */
[----:B------:R-:W-:Y:S01]  /*64c0*/  IADD3 R4, R205, -0x1, RZ ;  /* 0xffffffffcd047810 */ /* 0x000fe20007ffe0ff */
[-C--:B------:R-:W-:Y:S04]  /*64d0*/  HMMA.16816.F32 R92, R60, R6.reuse, R92 ;  /* 0x000000063c5c723c */ /* 0x080fe8000000185c */
[----:B------:R-:W-:Y:S04]  /*64e0*/  IMAD.MOV.U32 R205, RZ, RZ, R4 ;  /* 0x000000ffffcd7224 */ /* 0x000fe800078e0004 */
        /* <DEDUP_REMOVED lines=128> */
.L_x_426:
        /* <DEDUP_REMOVED lines=15> */
.L_x_427:
        /* <DEDUP_REMOVED lines=40> */
.L_x_429:
[----:B------:R-:W-:Y:S05]  /*7060*/  BSYNC B0 ;  /* 0x0000000000007941 */ /* 0x000fea0003800000 */
.L_x_428:
        /* <DEDUP_REMOVED lines=17> */
.L_x_431:
[----:B------:R-:W-:Y:S05]  /*7180*/  BSYNC B0 ;  /* 0x0000000000007941 */ /* 0x000fea0003800000 */
.L_x_430:
        /* <DEDUP_REMOVED lines=23> */
.L_x_433:
[----:B------:R-:W-:Y:S05]  /*7300*/  BSYNC B0 ;  /* 0x0000000000007941 */ /* 0x000fea0003800000 */
.L_x_432:
        /* <DEDUP_REMOVED lines=14> */
.L_x_404:
[----:B------:R-:W-:Y:S05]  /*73f0*/  BSYNC B1 ;  /* 0x0000000000017941 */ /* 0x000fea0003800000 */
.L_x_390:
        /* <DEDUP_REMOVED lines=9> */
.L_x_434:
[----:B------:R-:W-:Y:S05]  /*7490*/  EXIT ;  /* 0x000000000000794d */ /* 0x000fea0003800000 */
.L_x_436:
        /* <DEDUP_REMOVED lines=14> */
.L_x_1072:


//--------------------- .text._ZN5flash44flash_bwd_dq_dk_dv_loop_seqk_parallel_kernelI23Flash_bwd_kernel_traitsILi128ELi64ELi64ELi8ELi4ELi2ELi2ELb1ELb0EN7cutlass6half_tE19Flash_kernel_traitsILi128ELi64ELi64ELi8ES3_EELb1ELb1ELb0ELb0ELb1ELb1ELb0EEEvNS_16Flash_bwd_paramsE --------------------------
	.section	.text._ZN5flash44flash_bwd_dq_dk_dv_loop_seqk_parallel_kernelI23Flash_bwd_kernel_traitsILi128ELi64ELi64ELi8ELi4ELi2ELi2ELb1ELb0EN7cutlass6half_tE19Flash_kernel_traitsILi128ELi64ELi64ELi8ES3_EELb1ELb1ELb0ELb0ELb1ELb1ELb0EEEvNS_16Flash_bwd_paramsE,"ax",@progbits
	.sectioninfo	@"SHI_REGISTERS=255"
	.align	128
        .global         _ZN5flash44flash_bwd_dq_dk_dv_loop_seqk_parallel_kernelI23Flash_bwd_kernel_traitsILi128ELi64ELi64ELi8ELi4ELi2ELi2ELb1ELb0EN7cutlass6half_tE19Flash_kernel_traitsILi128ELi64ELi64ELi8ES3_EELb1ELb1ELb0ELb0ELb1ELb1ELb0EEEvNS_16Flash_bwd_paramsE
        .type           _ZN5flash44flash_bwd_dq_dk_dv_loop_seqk_parallel_kernelI23Flash_bwd_kernel_traitsILi128ELi64ELi64ELi8ELi4ELi2ELi2ELb1ELb0EN7cutlass6half_tE19Flash_kernel_traitsILi128ELi64ELi64ELi8ES3_EELb1ELb1ELb0ELb0ELb1ELb1ELb0EEEvNS_16Flash_bwd_paramsE,@function
        .size           _ZN5flash44flash_bwd_dq_dk_dv_loop_seqk_parallel_kernelI23Flash_bwd_kernel_traitsILi128ELi64ELi64ELi8ELi4ELi2ELi2ELb1ELb0EN7cutlass6half_tE19Flash_kernel_traitsILi128ELi64ELi64ELi8ES3_EELb1ELb1ELb0ELb0ELb1ELb1ELb0EEEvNS_16Flash_bwd_paramsE,(.L_x_1073 - _ZN5flash44flash_bwd_dq_dk_dv_loop_seqk_parallel_kernelI23Flash_bwd_kernel_traitsILi128ELi64ELi64ELi8ELi4ELi2ELi2ELb1ELb0EN7cutlass6half_tE19Flash_kernel_traitsILi128ELi64ELi64ELi8ES3_EELb1ELb1ELb0ELb0ELb1ELb1ELb0EEEvNS_16Flash_bwd_paramsE)
        .other          _ZN5flash44flash_bwd_dq_dk_dv_loop_seqk_parallel_kernelI23Flash_bwd_kernel_traitsILi128ELi64ELi64ELi8ELi4ELi2ELi2ELb1ELb0EN7cutlass6half_tE19Flash_kernel_traitsILi128ELi64ELi64ELi8ES3_EELb1ELb1ELb0ELb0ELb1ELb1ELb0EEEvNS_16Flash_bwd_paramsE,@"STO_CUDA_ENTRY STV_DEFAULT"
_ZN5flash44flash_bwd_dq_dk_dv_loop_seqk_parallel_kernelI23Flash_bwd_kernel_traitsILi128ELi64ELi64ELi8ELi4ELi2ELi2ELb1ELb0EN7cutlass6half_tE19Flash_kernel_traitsILi128ELi64ELi64ELi8ES3_EELb1ELb1ELb0ELb0ELb1ELb1ELb0EEEvNS_16Flash_bwd_paramsE:
.text._ZN5flash44flash_bwd_dq_dk_dv_loop_seqk_parallel_kernelI23Flash_bwd_kernel_traitsILi128ELi64ELi64ELi8ELi4ELi2ELi2ELb1ELb0EN7cutlass6half_tE19Flash_kernel_traitsILi128ELi64ELi64ELi8ES3_EELb1ELb1ELb0ELb0ELb1ELb1ELb0EEEvNS_16Flash_bwd_paramsE:
        /* <DEDUP_REMOVED lines=12> */
[----:B------:R-:W-:Y:S01]  /*00c0*/  ULDC UR4, c[0x0][0x22c] ;  /* 0x00008b0000047ab9 */ /* 0x000fe20000000800 */
[----:B------:R-:W-:Y:S01]  /*00d0*/  IMAD.MOV.U32 R220, RZ, RZ, -0x10 ;  /* 0xfffffff0ffdc7424 */ /* 0x000fe200078e00ff */
[----:B------:R-:W-:Y:S02]  /*00e0*/  ULDC UR6, c[0x0][0x1c0] ;  /* 0x0000700000067ab9 */ /* 0x000fe40000000800 */
[----:B------:R-:W-:Y:S02]  /*00f0*/  UIMAD UR12, UR4, UR6, URZ ;  /* 0x00000006040c72a4 */ /* 0x000fe4000f8e023f */
[----:B------:R-:W-:Y:S02]  /*0100*/  USHF.R.S32.HI UR5, URZ, 0x1f, UR4 ;  /* 0x0000001f3f057899 */ /* 0x000fe40008011404 */
[----:B------:R-:W-:-:S02]  /*0110*/  USHF.L.U32 UR11, UR12, 0x6, URZ ;  /* 0x000000060c0b7899 */ /* 0x000fc4000800063f */
[----:B------:R-:W-:Y:S02]  /*0120*/  UIMAD.WIDE.U32 UR16, UR4, UR6, URZ ;  /* 0x00000006041072a5 */ /* 0x000fe4000f8e003f */
[----:B------:R-:W-:Y:S02]  /*0130*/  UIMAD UR6, UR5, UR6, URZ ;  /* 0x00000006050672a4 */ /* 0x000fe4000f8e023f */
[----:B------:R-:W-:Y:S02]  /*0140*/  USHF.R.S32.HI UR7, URZ, 0x1f, UR11 ;  /* 0x0000001f3f077899 */ /* 0x000fe4000801140b */
[----:B------:R-:W-:Y:S01]  /*0150*/  ULDC.64 UR18, c[0x0][0x118] ;  /* 0x0000460000127ab9 */ /* 0x000fe20000000a00 */
        /* <DEDUP_REMOVED lines=10> */
[C---:B------:R-:W-:Y:S01]  /*0200*/  IMAD.IADD R17, R7.reuse, 0x1, -R5 ;  /* 0x0000000107117824 */ /* 0x040fe200078e0a05 */
[----:B------:R-:W-:Y:S01]  /*0210*/  LOP3.LUT R8, R2, 0x7ffffffc, RZ, 0xc0, !PT ;  /* 0x7ffffffc02087812 */ /* 0x000fe200078ec0ff */
[C---:B------:R-:W-:Y:S01]  /*0220*/  IMAD.IADD R5, R7.reuse, 0x1, -R6 ;  /* 0x0000000107057824 */ /* 0x040fe200078e0a06 */
[----:B------:R-:W-:Y:S01]  /*0230*/  SHF.R.S32.HI R0, RZ, 0x5, R4 ;  /* 0x00000005ff007819 */ /* 0x000fe20000011404 */
[C---:B------:R-:W-:Y:S01]  /*0240*/  IMAD.IADD R10, R7.reuse, 0x1, -R10 ;  /* 0x00000001070a7824 */ /* 0x040fe200078e0a0a */
[----:B------:R-:W-:Y:S01]  /*0250*/  SHF.R.S32.HI R12, RZ, 0x1f, R4 ;  /* 0x0000001fff0c7819 */ /* 0x000fe20000011404 */
[----:B------:R-:W-:Y:S01]  /*0260*/  IMAD.IADD R15, R7, 0x1, -R8 ;  /* 0x00000001070f7824 */ /* 0x000fe200078e0a08 */
[-C--:B------:R-:W-:Y:S01]  /*0270*/  LEA.HI R4, R4, R0.reuse, RZ, 0x1 ;  /* 0x0000000004047211 */ /* 0x080fe200078f08ff */
[----:B------:R-:W-:Y:S01]  /*0280*/  STL [R1+0x1c], R17 ;  /* 0x00001c1101007387 */ /* 0x000fe20000100800 */
[----:B------:R-:W-:-:S02]  /*0290*/  LEA.HI R7, R12, R0, RZ, 0x2 ;  /* 0x000000000c077211 */ /* 0x000fc400078f10ff */
[--C-:B------:R-:W-:Y:S02]  /*02a0*/  SHF.R.S32.HI R9, RZ, 0x2, R2.reuse ;  /* 0x00000002ff097819 */ /* 0x100fe40000011402 */
[----:B------:R-:W-:Y:S02]  /*02b0*/  SHF.R.S32.HI R8, RZ, 0x1f, R2 ;  /* 0x0000001fff087819 */ /* 0x000fe40000011402 */
[----:B------:R-:W-:Y:S02]  /*02c0*/  SHF.R.S32.HI R6, RZ, 0x4, R3 ;  /* 0x00000004ff067819 */ /* 0x000fe40000011403 */
[----:B------:R-:W-:Y:S02]  /*02d0*/  LOP3.LUT R7, R7, 0xfffffffc, RZ, 0xc0, !PT ;  /* 0xfffffffc07077812 */ /* 0x000fe400078ec0ff */
[----:B------:R-:W-:Y:S02]  /*02e0*/  LOP3.LUT R2, R4, 0xfffffffe, RZ, 0xc0, !PT ;  /* 0xfffffffe04027812 */ /* 0x000fe400078ec0ff */
[----:B------:R-:W-:Y:S01]  /*02f0*/  SHF.R.S32.HI R18, RZ, 0x3, R11 ;  /* 0x00000003ff127819 */ /* 0x000fe2000001140b */
[C---:B------:R-:W-:Y:S01]  /*0300*/  IMAD.IADD R16, R0.reuse, 0x1, -R7 ;  /* 0x0000000100107824 */ /* 0x040fe200078e0a07 */
[----:B------:R-:W-:Y:S01]  /*0310*/  LEA.HI R3, R3, R6, RZ, 0x1 ;  /* 0x0000000603037211 */ /* 0x000fe200078f08ff */
[----:B------:R-:W-:Y:S01]  /*0320*/  IMAD.IADD R194, R0, 0x1, -R2 ;  /* 0x0000000100c27824 */ /* 0x000fe200078e0a02 */
[----:B------:R-:W-:Y:S01]  /*0330*/  LEA.HI R2, R8, R9, RZ, 0x3 ;  /* 0x0000000908027211 */ /* 0x000fe200078f18ff */
[----:B------:R-:W-:Y:S01]  /*0340*/  IMAD.SHL.U32 R0, R18, 0x40, RZ ;  /* 0x0000004012007824 */ /* 0x000fe200078e00ff */
[----:B------:R-:W-:Y:S01]  /*0350*/  LOP3.LUT R3, R3, 0xfffffffe, RZ, 0xc0, !PT ;  /* 0xfffffffe03037812 */ /* 0x000fe200078ec0ff */
[C---:B------:R-:W-:Y:S01]  /*0360*/  IMAD.SHL.U32 R18, R5.reuse, 0x8, RZ ;  /* 0x0000000805127824 */ /* 0x040fe200078e00ff */
[----:B------:R-:W-:Y:S01]  /*0370*/  LOP3.LUT P4, RZ, R5, 0x2, RZ, 0xc0, !PT ;  /* 0x0000000205ff7812 */ /* 0x000fe2000788c0ff */
[----:B------:R-:W-:Y:S01]  /*0380*/  STL [R1+0x8], R16 ;  /* 0x0000081001007387 */ /* 0x000fe20000100800 */
[----:B------:R-:W-:Y:S01]  /*0390*/  LOP3.LUT R0, R0, 0x1c0, RZ, 0xc0, !PT ;  /* 0x000001c000007812 */ /* 0x000fe200078ec0ff */
[----:B------:R-:W-:Y:S01]  /*03a0*/  IMAD.IADD R12, R6, 0x1, -R3 ;  /* 0x00000001060c7824 */ /* 0x000fe200078e0a03 */
[----:B------:R-:W-:Y:S01]  /*03b0*/  LOP3.LUT R3, R2, 0xfffffff8, RZ, 0xc0, !PT ;  /* 0xfffffff802037812 */ /* 0x000fe200078ec0ff */
[----:B------:R-:W-:Y:S01]  /*03c0*/  STL [R1+0x10], R18 ;  /* 0x0000101201007387 */ /* 0x000fe20000100800 */
[----:B------:R-:W-:-:S02]  /*03d0*/  SHF.R.U32.HI R4, RZ, 0x3, R0 ;  /* 0x00000003ff047819 */ /* 0x000fc40000011600 */
[----:B------:R-:W-:Y:S01]  /*03e0*/  LOP3.LUT R2, R0, 0x38, R18, 0xf8, !PT ;  /* 0x0000003800027812 */ /* 0x000fe200078ef812 */
[C---:B------:R-:W-:Y:S01]  /*03f0*/  IMAD.SHL.U32 R0, R5.reuse, 0x40, RZ ;  /* 0x0000004005007824 */ /* 0x040fe200078e00ff */
[----:B------:R-:W-:Y:S01]  /*0400*/  LOP3.LUT P3, RZ, R5, 0x4, RZ, 0xc0, !PT ;  /* 0x0000000405ff7812 */ /* 0x000fe2000786c0ff */
[----:B------:R-:W-:Y:S01]  /*0410*/  IMAD.IADD R3, R9, 0x1, -R3 ;  /* 0x0000000109037824 */ /* 0x000fe200078e0a03 */
[----:B------:R-:W-:Y:S01]  /*0420*/  LOP3.LUT R7, R2, R4, RZ, 0x3c, !PT ;  /* 0x0000000402077212 */ /* 0x000fe200078e3cff */
[----:B------:R-:W-:Y:S01]  /*0430*/  IMAD.SHL.U32 R2, R194, 0x10, RZ ;  /* 0x00000010c2027824 */ /* 0x000fe200078e00ff */
[----:B------:R-:W-:Y:S01]  /*0440*/  SHF.R.S32.HI R5, RZ, 0x1f, R10 ;  /* 0x0000001fff057819 */ /* 0x000fe2000001140a */
[----:B------:R-:W-:Y:S01]  /*0450*/  IMAD.SHL.U32 R4, R12, 0x200, RZ ;  /* 0x000002000c047824 */ /* 0x000fe200078e00ff */
[----:B------:R-:W-:Y:S02]  /*0460*/  LOP3.LUT R0, R0, 0x1c0, RZ, 0xc0, !PT ;  /* 0x000001c000007812 */ /* 0x000fe400078ec0ff */
[----:B------:R-:W-:-:S02]  /*0470*/  LEA.HI R9, R5, R10, RZ, 0x3 ;  /* 0x0000000a05097211 */ /* 0x000fc400078f18ff */
[C---:B------:R-:W-:Y:S02]  /*0480*/  LOP3.LUT R190, R0.reuse, 0x8, R11, 0xf8, !PT ;  /* 0x0000000800be7812 */ /* 0x040fe400078ef80b */
[----:B------:R-:W-:Y:S02]  /*0490*/  LOP3.LUT R6, R0, 0x10, R2, 0xf8, !PT ;  /* 0x0000001000067812 */ /* 0x000fe400078ef802 */
[----:B------:R-:W-:Y:S02]  /*04a0*/  SHF.R.U32.HI R186, RZ, 0x3, R0 ;  /* 0x00000003ffba7819 */ /* 0x000fe40000011600 */
[----:B------:R-:W-:Y:S02]  /*04b0*/  LOP3.LUT R0, R3, 0x1, RZ, 0xc0, !PT ;  /* 0x0000000103007812 */ /* 0x000fe400078ec0ff */
[----:B------:R-:W-:Y:S02]  /*04c0*/  LOP3.LUT R5, R9, 0xfffffff8, RZ, 0xc0, !PT ;  /* 0xfffffff809057812 */ /* 0x000fe400078ec0ff */
[----:B------:R-:W-:-:S02]  /*04d0*/  ISETP.NE.U32.AND P0, PT, R0, 0x1, PT ;  /* 0x000000010000780c */ /* 0x000fc40003f05070 */
[----:B------:R-:W-:Y:S01]  /*04e0*/  SHF.R.S32.HI R0, RZ, 0x6, R14 ;  /* 0x00000006ff007819 */ /* 0x000fe2000001140e */
[----:B------:R-:W-:Y:S01]  /*04f0*/  IMAD.IADD R8, R10, 0x1, -R5 ;  /* 0x000000010a087824 */ /* 0x000fe200078e0a05 */
[----:B------:R-:W-:Y:S02]  /*0500*/  SHF.R.S32.HI R13, RZ, 0x7, R13 ;  /* 0x00000007ff0d7819 */ /* 0x000fe4000001140d */
[----:B------:R-:W-:Y:S01]  /*0510*/  LOP3.LUT R5, R6, 0x8, R11, 0xf8, !PT ;  /* 0x0000000806057812 */ /* 0x000fe200078ef80b */
[----:B------:R-:W-:Y:S01]  /*0520*/  IMAD R6, R0, 0x200, R7 ;  /* 0x0000020000067824 */ /* 0x000fe200078e0207 */
[----:B------:R-:W-:Y:S01]  /*0530*/  LOP3.LUT R190, R190, R186, RZ, 0x3c, !PT ;  /* 0x000000babebe7212 */ /* 0x000fe200078e3cff */
[----:B------:R-:W-:Y:S01]  /*0540*/  IMAD R2, R13, 0x800, R4 ;  /* 0x000008000d027824 */ /* 0x000fe200078e0204 */
[C---:B------:R-:W-:Y:S01]  /*0550*/  R2P PR, R3.reuse, 0x6 ;  /* 0x0000000603007804 */ /* 0x040fe20000000000 */
[----:B------:R-:W-:Y:S01]  /*0560*/  IMAD.SHL.U32 R3, R3, 0x40, RZ ;  /* 0x0000004003037824 */ /* 0x000fe200078e00ff */
[----:B------:R-:W-:Y:S01]  /*0570*/  STL [R1+0x24], R8 ;  /* 0x0000240801007387 */ /* 0x000fe20000100800 */
[----:B------:R-:W-:Y:S01]  /*0580*/  IMAD.IADD R190, R2, 0x1, R190 ;  /* 0x0000000102be7824 */ /* 0x000fe200078e02be */
[----:B------:R-:W-:Y:S01]  /*0590*/  LOP3.LUT R186, R4, R5, R186, 0xf6, !PT ;  /* 0x0000000504ba7212 */ /* 0x000fe200078ef6ba */
[----:B------:R-:W-:Y:S01]  /*05a0*/  IMAD.SHL.U32 R2, R0, 0x8, RZ ;  /* 0x0000000800027824 */ /* 0x000fe200078e00ff */
[----:B------:R1:W-:Y:S01]  /*05b0*/  STL [R1+0x20], R6 ;  /* 0x0000200601007387 */ /* 0x0003e20000100800 */
[----:B------:R-:W-:Y:S01]  /*05c0*/  LOP3.LUT R0, R3, 0x1c0, RZ, 0xc0, !PT ;  /* 0x000001c003007812 */ /* 0x000fe200078ec0ff */
[----:B------:R-:W-:Y:S01]  /*05d0*/  IMAD.SHL.U32 R4, R12, 0x20, RZ ;  /* 0x000000200c047824 */ /* 0x000fe200078e00ff */
[----:B------:R-:W-:Y:S01]  /*05e0*/  SEL R185, R185, 0xffffffc0, !P3 ;  /* 0xffffffc0b9b97807 */ /* 0x000fe20005800000 */
[----:B------:R-:W-:Y:S01]  /*05f0*/  IMAD.SHL.U32 R7, R15, 0x2, RZ ;  /* 0x000000020f077824 */ /* 0x000fe200078e00ff */
[----:B------:R-:W-:-:S02]  /*0600*/  LOP3.LUT R2, R2, 0x18, RZ, 0xc0, !PT ;  /* 0x0000001802027812 */ /* 0x000fc400078ec0ff */
[----:B------:R-:W-:Y:S01]  /*0610*/  SHF.R.U32.HI R3, RZ, 0x3, R0 ;  /* 0x00000003ff037819 */ /* 0x000fe20000011600 */
[----:B------:R-:W-:Y:S01]  /*0620*/  IMAD R188, R190, 0x2, R185 ;  /* 0x00000002bebc7824 */ /* 0x000fe200078e02b9 */
[----:B------:R-:W-:Y:S02]  /*0630*/  SEL R220, R220, 0x10, !P0 ;  /* 0x00000010dcdc7807 */ /* 0x000fe40004000000 */
[----:B------:R-:W-:Y:S01]  /*0640*/  LOP3.LUT R10, R3, R0, R2, 0x1e, !PT ;  /* 0x00000000030a7212 */ /* 0x000fe200078e1e02 */
[----:B-1----:R-:W-:-:S05]  /*0650*/  IMAD.SHL.U32 R6, R13, 0x20, RZ ;  /* 0x000000200d067824 */ /* 0x002fca00078e00ff */
[----:B------:R1:W-:Y:S01]  /*0660*/  STL [R1+0x28], R6 ;  /* 0x0000280601007387 */ /* 0x0003e20000100800 */
[----:B------:R-:W-:-:S04]  /*0670*/  LOP3.LUT R5, R0, 0x20, R6, 0xf8, !PT ;  /* 0x0000002000057812 */ /* 0x000fc800078ef806 */
[----:B------:R-:W-:Y:S01]  /*0680*/  LOP3.LUT R0, R5, R3, RZ, 0x3c, !PT ;  /* 0x0000000305007212 */ /* 0x000fe200078e3cff */
[----:B------:R-:W-:Y:S02]  /*0690*/  IMAD.SHL.U32 R5, R9, 0x40, RZ ;  /* 0x0000004009057824 */ /* 0x000fe400078e00ff */
[----:B-1----:R-:W-:Y:S01]  /*06a0*/  IMAD.SHL.U32 R6, R8, 0x40, RZ ;  /* 0x0000004008067824 */ /* 0x002fe200078e00ff */
[----:B------:R-:W-:Y:S01]  /*06b0*/  LOP3.LUT R8, R2, 0x20, R4, 0xf8, !PT ;  /* 0x0000002002087812 */ /* 0x000fe200078ef804 */
[----:B------:R-:W-:-:S03]  /*06c0*/  IMAD R4, R16, 0x400, R7 ;  /* 0x0000040010047824 */ /* 0x000fc600078e0207 */
[----:B------:R-:W-:Y:S01]  /*06d0*/  LOP3.LUT R2, R6, 0x1c0, RZ, 0xc0, !PT ;  /* 0x000001c006027812 */ /* 0x000fe200078ec0ff */
[----:B------:R-:W-:Y:S02]  /*06e0*/  IMAD.SHL.U32 R6, R12, 0x8, RZ ;  /* 0x000000080c067824 */ /* 0x000fe400078e00ff */
[----:B------:R-:W-:Y:S01]  /*06f0*/  IMAD.IADD R218, R4, 0x1, R0 ;  /* 0x0000000104da7824 */ /* 0x000fe200078e0200 */
[----:B------:R-:W-:Y:S01]  /*0700*/  SHF.R.U32.HI R3, RZ, 0x3, R2 ;  /* 0x00000003ff037819 */ /* 0x000fe20000011602 */
[----:B------:R-:W-:Y:S01]  /*0710*/  IMAD R4, R194, 0x400, R7 ;  /* 0x00000400c2047824 */ /* 0x000fe200078e0207 */
[----:B------:R-:W-:Y:S01]  /*0720*/  LOP3.LUT R6, R2, 0x8, R6, 0xf8, !PT ;  /* 0x0000000802067812 */ /* 0x000fe200078ef806 */
[----:B------:R-:W-:Y:S01]  /*0730*/  IMAD.SHL.U32 R218, R218, 0x2, RZ ;  /* 0x00000002dada7824 */ /* 0x000fe200078e00ff */
[----:B------:R-:W-:Y:S01]  /*0740*/  LOP3.LUT R0, R5, 0xfffffe00, RZ, 0xc0, !PT ;  /* 0xfffffe0005007812 */ /* 0x000fe200078ec0ff */
[----:B------:R-:W-:Y:S01]  /*0750*/  IMAD.IADD R4, R4, 0x1, R10 ;  /* 0x0000000104047824 */ /* 0x000fe200078e020a */
[----:B------:R-:W-:Y:S01]  /*0760*/  LOP3.LUT R2, R3, R8, R2, 0x1e, !PT ;  /* 0x0000000803027212 */ /* 0x000fe200078e1e02 */
[----:B------:R-:W-:Y:S01]  /*0770*/  IMAD.IADD R221, R218, 0x1, R220 ;  /* 0x00000001dadd7824 */ /* 0x000fe200078e02dc */
[----:B------:R-:W-:Y:S01]  /*0780*/  LOP3.LUT R3, R6, R3, RZ, 0x3c, !PT ;  /* 0x0000000306037212 */ /* 0x000fe200078e3cff */
[--C-:B------:R-:W-:Y:S01]  /*0790*/  IMAD R204, R16, 0x400, R0.reuse ;  /* 0x0000040010cc7824 */ /* 0x100fe200078e0200 */
[----:B------:R-:W-:Y:S01]  /*07a0*/  LOP3.LUT R202, R2, R0, RZ, 0xfc, !PT ;  /* 0x0000000002ca7212 */ /* 0x000fe200078efcff */
[----:B------:R-:W-:Y:S01]  /*07b0*/  IMAD R194, R194, 0x400, R0 ;  /* 0x00000400c2c27824 */ /* 0x000fe200078e0200 */
[----:B------:R-:W-:Y:S01]  /*07c0*/  SHF.R.S32.HI R0, RZ, 0x1f, R17 ;  /* 0x0000001fff007819 */ /* 0x000fe20000011411 */
[----:B------:R-:W-:Y:S01]  /*07d0*/  IMAD.MOV.U32 R2, RZ, RZ, 0x20 ;  /* 0x00000020ff027424 */ /* 0x000fe200078e00ff */
[----:B------:R-:W-:Y:S01]  /*07e0*/  IADD3 R219, R218, 0x20, RZ ;  /* 0x00000020dadb7810 */ /* 0x000fe20007ffe0ff */
[----:B------:R-:W-:Y:S01]  /*07f0*/  IMAD.IADD R194, R3, 0x1, R194 ;  /* 0x0000000103c27824 */ /* 0x000fe200078e02c2 */
[----:B------:R-:W-:Y:S01]  /*0800*/  LEA.HI R0, R0, R17, RZ, 0x2 ;  /* 0x0000001100007211 */ /* 0x000fe200078f10ff */
[----:B------:R-:W-:Y:S01]  /*0810*/  IMAD.IADD R204, R204, 0x1, R3 ;  /* 0x00000001cccc7824 */ /* 0x000fe200078e0203 */
[----:B------:R-:W-:-:S02]  /*0820*/  @P1 IADD3 R219, R218, -0x20, RZ ;  /* 0xffffffe0dadb1810 */ /* 0x000fc40007ffe0ff */
[----:B------:R-:W-:Y:S02]  /*0830*/  SHF.R.S32.HI R215, RZ, 0x2, R0 ;  /* 0x00000002ffd77819 */ /* 0x000fe40000011400 */
[----:B------:R-:W-:Y:S01]  /*0840*/  SEL R0, R2, 0xffffffe0, !P4 ;  /* 0xffffffe002007807 */ /* 0x000fe20006000000 */
[----:B------:R-:W-:Y:S01]  /*0850*/  IMAD.IADD R220, R220, 0x1, R219 ;  /* 0x00000001dcdc7824 */ /* 0x000fe200078e02db */
[----:B------:R-:W-:Y:S01]  /*0860*/  LEA R2, R4, 0xc000, 0x1 ;  /* 0x0000c00004027811 */ /* 0x000fe200078e08ff */
[----:B------:R-:W-:Y:S01]  /*0870*/  IMAD R215, R16, 0x10, R215 ;  /* 0x0000001010d77824 */ /* 0x000fe200078e02d7 */
[----:B------:R-:W-:Y:S01]  /*0880*/  LEA R194, R194, 0x10000, 0x1 ;  /* 0x00010000c2c27811 */ /* 0x000fe200078e08ff */
[----:B------:R-:W-:Y:S02]  /*0890*/  IMAD R189, R190, 0x2, R0 ;  /* 0x00000002bebd7824 */ /* 0x000fe400078e0200 */
[----:B------:R-:W-:Y:S01]  /*08a0*/  IMAD.IADD R203, R0, 0x1, R188 ;  /* 0x0000000100cb7824 */ /* 0x000fe200078e02bc */
[C---:B------:R-:W-:Y:S01]  /*08b0*/  IADD3 R0, R2.reuse, 0x40, RZ ;  /* 0x0000004002007810 */ /* 0x040fe20007ffe0ff */
[----:B------:R1:W-:Y:S01]  /*08c0*/  STL [R1], R2 ;  /* 0x0000000201007387 */ /* 0x0003e20000100800 */
[----:B------:R-:W-:Y:S01]  /*08d0*/  @P2 IADD3 R0, R2, -0x40, RZ ;  /* 0xffffffc002002810 */ /* 0x000fe20007ffe0ff */
[----:B------:R-:W-:-:S02]  /*08e0*/  IMAD.IADD R191, R185, 0x1, R189 ;  /* 0x00000001b9bf7824 */ /* 0x000fc400078e02bd */
[----:B------:R-:W-:Y:S02]  /*08f0*/  IMAD R185, R186, 0x2, R185 ;  /* 0x00000002bab97824 */ /* 0x000fe400078e02b9 */
[----:B------:R1:W-:Y:S01]  /*0900*/  STL [R1+0x4], R0 ;  /* 0x0000040001007387 */ /* 0x0003e20000100800 */
[----:B------:R-:W-:Y:S02]  /*0910*/  IMAD.SHL.U32 R190, R190, 0x2, RZ ;  /* 0x00000002bebe7824 */ /* 0x000fe400078e00ff */
[----:B------:R-:W-:Y:S02]  /*0920*/  IMAD.SHL.U32 R186, R186, 0x2, RZ ;  /* 0x00000002baba7824 */ /* 0x000fe400078e00ff */
.L_x_445:
[----:B------:R-:W-:Y:S01]  /*0930*/  ISETP.NE.U32.AND P1, PT, RZ, c[0x0][0x258], PT ;  /* 0x00009600ff007a0c */ /* 0x000fe20003f25070 */
[----:B-1----:R-:W-:Y:S01]  /*0940*/  IMAD.MOV.U32 R2, RZ, RZ, RZ ;  /* 0x000000ffff027224 */ /* 0x002fe200078e00ff */
[----:B------:R-:W-:Y:S02]  /*0950*/  ISETP.NE.U32.AND P0, PT, RZ, c[0x0][0x250], PT ;  /* 0x00009400ff007a0c */ /* 0x000fe40003f05070 */
[----:B------:R-:W-:Y:S02]  /*0960*/  ISETP.NE.AND.EX P1, PT, RZ, c[0x0][0x25c], PT, P1 ;  /* 0x00009700ff007a0c */ /* 0x000fe40003f25310 */
[----:B------:R-:W-:-:S11]  /*0970*/  ISETP.NE.AND.EX P0, PT, RZ, c[0x0][0x254], PT, P0 ;  /* 0x00009500ff007a0c */ /* 0x000fd60003f05300 */
[----:B------:R-:W1:Y:S01]  /*0980*/  @P1 S2R R5, SR_CTAID.Y ;  /* 0x0000000000051919 */ /* 0x000e620000002600 */
[----:B------:R-:W-:Y:S02]  /*0990*/  @P1 IMAD.MOV.U32 R4, RZ, RZ, 0x4 ;  /* 0x00000004ff041424 */ /* 0x000fe400078e00ff */
[----:B------:R-:W-:Y:S01]  /*09a0*/  @P0 IMAD.MOV.U32 R6, RZ, RZ, 0x4 ;  /* 0x00000004ff060424 */ /* 0x000fe200078e00ff */
[----:B------:R-:W2:Y:S01]  /*09b0*/  @P0 S2R R7, SR_CTAID.Y ;  /* 0x0000000000070919 */ /* 0x000ea20000002600 */
[----:B-1----:R-:W-:-:S04]  /*09c0*/  @P1 IMAD.WIDE R4, R5, R4, c[0x0][0x258] ;  /* 0x0000960005041625 */ /* 0x002fc800078e0204 */
[----:B--2---:R-:W-:Y:S02]  /*09d0*/  @P0 IMAD.WIDE R6, R7, R6, c[0x0][0x250] ;  /* 0x0000940007060625 */ /* 0x004fe400078e0206 */
        /* <DEDUP_REMOVED lines=9> */
[----:B-----5:R-:W-:Y:S05]  /*0a70*/  @P0 BRA `(.L_x_437) ;  /* 0x000050f000000947 */ /* 0x020fea0003800000 */
[----:B------:R-:W1:Y:S01]  /*0a80*/  S2R R3, SR_CTAID.Y ;  /* 0x0000000000037919 */ /* 0x000e620000002600 */
[----:B------:R-:W-:Y:S02]  /*0a90*/  ULDC.U8 UR5, c[0x0][0x328] ;  /* 0x0000ca0000057ab9 */ /* 0x000fe40000000000 */
[----:B------:R-:W-:Y:S01]  /*0aa0*/  ISETP.NE.AND P0, PT, RZ, UR5, PT ;  /* 0x00000005ff007c0c */ /* 0x000fe2000bf05270 */
[----:B------:R-:W2:Y:S01]  /*0ab0*/  S2R R4, SR_CTAID.Z ;  /* 0x0000000000047919 */ /* 0x000ea20000002700 */
        /* <DEDUP_REMOVED lines=8> */
[----:B-1----:R-:W-:Y:S02]  /*0b40*/  @P0 MOV R17, R3 ;  /* 0x0000000300110202 */ /* 0x002fe40000000f00 */
[----:B--2---:R-:W-:-:S03]  /*0b50*/  @P0 MOV R19, R4 ;  /* 0x0000000400130202 */ /* 0x004fc60000000f00 */
[----:B------:R-:W-:Y:S01]  /*0b60*/  @P0 IMAD R0, R17, c[0x0][0x214], RZ ;  /* 0x0000850011000a24 */ /* 0x000fe200078e02ff */
[----:B------:R-:W-:-:S03]  /*0b70*/  @!P0 MOV R17, R3 ;  /* 0x0000000300118202 */ /* 0x000fc60000000f00 */
[----:B------:R-:W-:Y:S01]  /*0b80*/  @P0 IMAD R22, R19, c[0x0][0x234], R0 ;  /* 0x00008d0013160a24 */ /* 0x000fe200078e0200 */
[----:B------:R-:W-:-:S05]  /*0b90*/  @!P0 MOV R19, R4 ;  /* 0x0000000400138202 */ /* 0x000fca0000000f00 */
        /* <DEDUP_REMOVED lines=10> */
.L_x_438:
[----:B------:R-:W-:-:S04]  /*0c40*/  IMAD R0, R17, c[0x0][0x1c0], R19 ;  /* 0x0000700011007a24 */ /* 0x000fc800078e0213 */
[----:B------:R-:W-:Y:S02]  /*0c50*/  IMAD R53, R0, c[0x0][0x224], RZ ;  /* 0x0000890000357a24 */ /* 0x000fe400078e02ff */
.L_x_439:
[----:B------:R-:W2:Y:S04]  /*0c60*/  LDL.64 R6, [R1+0x10] ;  /* 0x0000100001067983 */ /* 0x000ea80000100a00 */
[----:B------:R1:W2:Y:S01]  /*0c70*/  LDL.64 R10, [R1+0x10] ;  /* 0x00001000010a7983 */ /* 0x0002a20000100a00 */
[----:B------:R-:W-:Y:S01]  /*0c80*/  IABS R21, c[0x0][0x1c8] ;  /* 0x0000720000157a13 */ /* 0x000fe20000000000 */
[----:B------:R-:W-:Y:S01]  /*0c90*/  ULEA UR13, UR14, 0xffffffc0, 0x6 ;  /* 0xffffffc00e0d7891 */ /* 0x000fe2000f8e303f */
[----:B------:R-:W-:Y:S01]  /*0ca0*/  IABS R3, R19 ;  /* 0x0000001300037213 */ /* 0x000fe20000000000 */
[----:B------:R-:W3:Y:S01]  /*0cb0*/  S2R R25, SR_TID.X ;  /* 0x0000000000197919 */ /* 0x000ee20000002100 */
[----:B------:R-:W4:Y:S01]  /*0cc0*/  I2F.RP R4, R21 ;  /* 0x0000001500047306 */ /* 0x000f220000209400 */
[----:B------:R-:W-:Y:S01]  /*0cd0*/  SHF.R.S32.HI R20, RZ, 0x1f, R17 ;  /* 0x0000001fff147819 */ /* 0x000fe20000011411 */
[----:B------:R-:W-:Y:S01]  /*0ce0*/  USHF.R.S32.HI UR8, URZ, 0x1f, UR13 ;  /* 0x0000001f3f087899 */ /* 0x000fe2000801140d */
[----:B------:R-:W1:Y:S01]  /*0cf0*/  S2R R26, SR_TID.X ;  /* 0x00000000001a7919 */ /* 0x000e620000002100 */
[----:B------:R-:W-:-:S02]  /*0d00*/  SHF.R.S32.HI R9, RZ, 0x1f, R2 ;  /* 0x0000001fff097819 */ /* 0x000fc40000011402 */
[----:B------:R-:W-:Y:S02]  /*0d10*/  IADD3 R18, P0, R52, R2, RZ ;  /* 0x0000000234127210 */ /* 0x000fe40007f1e0ff */
[----:B----4-:R-:W4:Y:S01]  /*0d20*/  MUFU.RCP R4, R4 ;  /* 0x0000000400047308 */ /* 0x010f220000001000 */
[----:B---3--:R-:W-:-:S04]  /*0d30*/  SHF.R.S32.HI R25, RZ, 0x1f, R25 ;  /* 0x0000001fff197819 */ /* 0x008fc80000011419 */
[----:B-1----:R-:W-:-:S04]  /*0d40*/  LEA.HI R25, R25, R26, RZ, 0x3 ;  /* 0x0000001a19197211 */ /* 0x002fc800078f18ff */
[----:B------:R-:W-:Y:S02]  /*0d50*/  SHF.R.S32.HI R25, RZ, 0x3, R25 ;  /* 0x00000003ff197819 */ /* 0x000fe40000011419 */
[----:B----4-:R-:W-:Y:S02]  /*0d60*/  IADD3 R4, R4, 0xffffffe, RZ ;  /* 0x0ffffffe04047810 */ /* 0x010fe40007ffe0ff */
[----:B------:R-:W-:Y:S02]  /*0d70*/  SHF.R.S32.HI R23, RZ, 0x1f, R25 ;  /* 0x0000001fff177819 */ /* 0x000fe40000011419 */
[----:B------:R-:W1:Y:S01]  /*0d80*/  F2I.FTZ.U32.TRUNC.NTZ R5, R4 ;  /* 0x0000000400057305 */ /* 0x000e62000021f000 */
[----:B------:R-:W-:Y:S01]  /*0d90*/  IADD3 R2, P1, R25, UR13, RZ ;  /* 0x0000000d19027c10 */ /* 0x000fe2000ff3e0ff */
[----:B-1----:R-:W-:Y:S02]  /*0da0*/  IMAD.MOV R0, RZ, RZ, -R5 ;  /* 0x000000ffff007224 */ /* 0x002fe400078e0a05 */
[----:B------:R-:W-:-:S02]  /*0db0*/  IMAD.MOV.U32 R4, RZ, RZ, RZ ;  /* 0x000000ffff047224 */ /* 0x000fc400078e00ff */
[----:B------:R-:W-:-:S04]  /*0dc0*/  IMAD R0, R0, R21, RZ ;  /* 0x0000001500007224 */ /* 0x000fc800078e02ff */
[----:B------:R-:W-:Y:S01]  /*0dd0*/  IMAD.HI.U32 R0, R5, R0, R4 ;  /* 0x0000000005007227 */ /* 0x000fe200078e0004 */
[----:B------:R-:W-:-:S03]  /*0de0*/  LOP3.LUT R5, R19, c[0x0][0x1c8], RZ, 0x3c, !PT ;  /* 0x0000720013057a12 */ /* 0x000fc600078e3cff */
[----:B------:R-:W-:Y:S02]  /*0df0*/  IMAD R4, R20, c[0x0][0x368], RZ ;  /* 0x0000da0014047a24 */ /* 0x000fe400078e02ff */
[----:B------:R-:W-:-:S05]  /*0e00*/  IMAD.HI.U32 R0, R0, R3, RZ ;  /* 0x0000000300007227 */ /* 0x000fca00078e00ff */
[----:B------:R-:W-:-:S05]  /*0e10*/  IADD3 R8, -R0, RZ, RZ ;  /* 0x000000ff00087210 */ /* 0x000fca0007ffe1ff */
[----:B------:R-:W-:Y:S02]  /*0e20*/  IMAD R8, R21, R8, R3 ;  /* 0x0000000815087224 */ /* 0x000fe400078e0203 */
[----:B------:R-:W-:Y:S01]  /*0e30*/  IMAD R3, R17, c[0x0][0x36c], R4 ;  /* 0x0000db0011037a24 */ /* 0x000fe200078e0204 */
[----:B------:R-:W-:-:S04]  /*0e40*/  SHF.R.S32.HI R4, RZ, 0x1f, R52 ;  /* 0x0000001fff047819 */ /* 0x000fc80000011434 */
[----:B------:R-:W-:Y:S02]  /*0e50*/  IADD3.X R12, R9, R4, RZ, P0, !PT ;  /* 0x00000004090c7210 */ /* 0x000fe400007fe4ff */
[----:B------:R-:W-:-:S03]  /*0e60*/  ISETP.GE.AND P0, PT, R5, RZ, PT ;  /* 0x000000ff0500720c */ /* 0x000fc60003f06270 */
[C---:B------:R-:W-:Y:S02]  /*0e70*/  IMAD R14, R12.reuse, c[0x0][0x198], RZ ;  /* 0x000066000c0e7a24 */ /* 0x040fe400078e02ff */
[----:B------:R-:W-:Y:S01]  /*0e80*/  IMAD R9, R12, c[0x0][0x1a0], RZ ;  /* 0x000068000c097a24 */ /* 0x000fe200078e02ff */
[----:B------:R-:W-:-:S03]  /*0e90*/  ISETP.NE.AND P2, PT, RZ, c[0x0][0x1c8], PT ;  /* 0x00007200ff007a0c */ /* 0x000fc60003f45270 */
[----:B------:R-:W-:Y:S01]  /*0ea0*/  IMAD R9, R18, c[0x0][0x1a4], R9 ;  /* 0x0000690012097a24 */ /* 0x000fe200078e0209 */
[----:B------:R-:W-:-:S06]  /*0eb0*/  UIADD3 UR10, UR14, -0x1, URZ ;  /* 0xffffffff0e0a7890 */ /* 0x000fcc000fffe03f */
[----:B------:R-:W-:Y:S01]  /*0ec0*/  MOV R205, UR10 ;  /* 0x0000000a00cd7c02 */ /* 0x000fe20008000f00 */
[----:B--2---:R-:W-:-:S05]  /*0ed0*/  IMAD.MOV.U32 R10, RZ, RZ, R6 ;  /* 0x000000ffff0a7224 */ /* 0x004fca00078e0006 */
[----:B------:R-:W-:-:S05]  /*0ee0*/  SHF.R.S32.HI R11, RZ, 0x1f, R10 ;  /* 0x0000001fff0b7819 */ /* 0x000fca000001140a */
[----:B------:R-:W-:Y:S01]  /*0ef0*/  IMAD.WIDE.U32 R6, R17, c[0x0][0x368], R10 ;  /* 0x0000da0011067a25 */ /* 0x000fe200078e000a */
[----:B------:R-:W-:Y:S03]  /*0f00*/  STL [R1+0x14], R11 ;  /* 0x0000140b01007387 */ /* 0x000fe60000100800 */
[----:B------:R-:W-:Y:S01]  /*0f10*/  IMAD.IADD R7, R7, 0x1, R3 ;  /* 0x0000000107077824 */ /* 0x000fe200078e0203 */
[----:B------:R-:W-:Y:S01]  /*0f20*/  IADD3.X R3, R23, UR8, RZ, P1, !PT ;  /* 0x0000000817037c10 */ /* 0x000fe20008ffe4ff */
[----:B------:R-:W-:Y:S01]  /*0f30*/  STL [R1+0xc], R18 ;  /* 0x00000c1201007387 */ /* 0x000fe20000100800 */
[----:B------:R-:W-:Y:S01]  /*0f40*/  ISETP.GT.U32.AND P1, PT, R21, R8, PT ;  /* 0x000000081500720c */ /* 0x000fe20003f24070 */
[----:B------:R-:W-:Y:S02]  /*0f50*/  IMAD.WIDE.U32 R4, R18, c[0x0][0x1a0], R10 ;  /* 0x0000680012047a25 */ /* 0x000fe400078e000a */
[----:B------:R1:W-:Y:S02]  /*0f60*/  STL [R1+0x18], R12 ;  /* 0x0000180c01007387 */ /* 0x0003e40000100800 */
[----:B------:R-:W-:-:S02]  /*0f70*/  IMAD R16, R3, c[0x0][0x190], RZ ;  /* 0x0000640003107a24 */ /* 0x000fc400078e02ff */
[----:B------:R-:W-:Y:S01]  /*0f80*/  IMAD R15, R3, c[0x0][0x370], RZ ;  /* 0x0000dc00030f7a24 */ /* 0x000fe200078e02ff */
[----:B------:R-:W2:Y:S01]  /*0f90*/  LDL R24, [R1+0x20] ;  /* 0x0000200001187983 */ /* 0x000ea20000100800 */
[----:B------:R-:W-:-:S04]  /*0fa0*/  IMAD R3, R18, c[0x0][0x19c], R14 ;  /* 0x0000670012037a24 */ /* 0x000fc800078e020e */
[----:B------:R-:W-:-:S05]  /*0fb0*/  @!P1 IMAD.IADD R8, R8, 0x1, -R21 ;  /* 0x0000000108089824 */ /* 0x000fca00078e0a15 */
[----:B------:R-:W-:Y:S01]  /*0fc0*/  ISETP.GE.U32.AND P3, PT, R8, R21, PT ;  /* 0x000000150800720c */ /* 0x000fe20003f66070 */
[C---:B------:R-:W-:Y:S02]  /*0fd0*/  IMAD R16, R2.reuse, c[0x0][0x194], R16 ;  /* 0x0000650002107a24 */ /* 0x040fe400078e0210 */
[----:B------:R-:W-:Y:S02]  /*0fe0*/  IMAD.IADD R5, R5, 0x1, R9 ;  /* 0x0000000105057824 */ /* 0x000fe400078e0209 */
[----:B-1----:R-:W-:-:S04]  /*0ff0*/  IMAD.WIDE.U32 R12, R2, c[0x0][0x190], R10 ;  /* 0x00006400020c7a25 */ /* 0x002fc800078e000a */
[----:B------:R-:W-:-:S04]  /*1000*/  IMAD.WIDE.U32 R10, R18, c[0x0][0x198], R10 ;  /* 0x00006600120a7a25 */ /* 0x000fc800078e000a */
[C---:B------:R-:W-:Y:S01]  /*1010*/  IMAD R18, R2.reuse, c[0x0][0x374], R15 ;  /* 0x0000dd0002127a24 */ /* 0x040fe200078e020f */
[----:B------:R-:W-:Y:S01]  /*1020*/  IADD3 R3, R11, R3, RZ ;  /* 0x000000030b037210 */ /* 0x000fe20007ffe0ff */
[----:B------:R-:W-:Y:S01]  /*1030*/  IMAD.WIDE.U32 R14, R2, c[0x0][0x370], R6 ;  /* 0x0000dc00020e7a25 */ /* 0x000fe200078e0006 */
[----:B------:R-:W-:-:S03]  /*1040*/  @!P1 IADD3 R0, R0, 0x1, RZ ;  /* 0x0000000100009810 */ /* 0x000fc60007ffe0ff */
[----:B------:R-:W-:Y:S02]  /*1050*/  IMAD.MOV.U32 R2, RZ, RZ, R10 ;  /* 0x000000ffff027224 */ /* 0x000fe400078e000a */
[----:B------:R-:W-:Y:S02]  /*1060*/  IMAD R10, R20, c[0x0][0x180], RZ ;  /* 0x00006000140a7a24 */ /* 0x000fe400078e02ff */
[----:B------:R-:W-:Y:S01]  /*1070*/  IMAD.WIDE.U32 R6, R17, c[0x0][0x188], R4 ;  /* 0x0000620011067a25 */ /* 0x000fe200078e0004 */
[----:B------:R-:W-:-:S03]  /*1080*/  @P3 IADD3 R0, R0, 0x1, RZ ;  /* 0x0000000100003810 */ /* 0x000fc60007ffe0ff */
[C---:B------:R-:W-:Y:S02]  /*1090*/  IMAD R10, R17.reuse, c[0x0][0x184], R10 ;  /* 0x00006100110a7a24 */ /* 0x040fe400078e020a */
[----:B------:R-:W-:-:S04]  /*10a0*/  IMAD.WIDE.U32 R4, R17, c[0x0][0x180], R2 ;  /* 0x0000600011047a25 */ /* 0x000fc800078e0002 */
[C---:B------:R-:W-:Y:S01]  /*10b0*/  IMAD R11, R20.reuse, c[0x0][0x188], RZ ;  /* 0x00006200140b7a24 */ /* 0x040fe200078e02ff */
[----:B------:R-:W-:Y:S01]  /*10c0*/  IADD3 R5, R5, R10, RZ ;  /* 0x0000000a05057210 */ /* 0x000fe20007ffe0ff */
[----:B------:R-:W-:Y:S01]  /*10d0*/  @!P0 IMAD.MOV R0, RZ, RZ, -R0 ;  /* 0x000000ffff008224 */ /* 0x000fe200078e0a00 */
[----:B------:R-:W-:Y:S01]  /*10e0*/  @!P2 LOP3.LUT R0, RZ, c[0x0][0x1c8], RZ, 0x33, !PT ;  /* 0x00007200ff00aa12 */ /* 0x000fe200078e33ff */
[----:B------:R-:W-:Y:S02]  /*10f0*/  IMAD R10, R20, c[0x0][0x178], RZ ;  /* 0x00005e00140a7a24 */ /* 0x000fe400078e02ff */
[----:B------:R-:W-:Y:S01]  /*1100*/  IMAD.IADD R9, R13, 0x1, R16 ;  /* 0x000000010d097824 */ /* 0x000fe200078e0210 */
[----:B------:R-:W-:Y:S01]  /*1110*/  SHF.R.S32.HI R16, RZ, 0x1f, R19 ;  /* 0x0000001fff107819 */ /* 0x000fe20000011413 */
[C---:B------:R-:W-:Y:S01]  /*1120*/  IMAD R11, R17.reuse, c[0x0][0x18c], R11 ;  /* 0x00006300110b7a24 */ /* 0x040fe200078e020b */
[----:B------:R-:W-:Y:S01]  /*1130*/  MOV R8, R12 ;  /* 0x0000000c00087202 */ /* 0x000fe20000000f00 */
[----:B------:R-:W-:Y:S01]  /*1140*/  IMAD R20, R17, c[0x0][0x17c], R10 ;  /* 0x00005f0011147a24 */ /* 0x000fe200078e020a */
[----:B------:R-:W-:Y:S01]  /*1150*/  SHF.R.S32.HI R10, RZ, 0x1f, R0 ;  /* 0x0000001fff0a7819 */ /* 0x000fe20000011400 */
[----:B------:R-:W-:Y:S01]  /*1160*/  IMAD.IADD R7, R7, 0x1, R11 ;  /* 0x0000000107077824 */ /* 0x000fe200078e020b */
[----:B------:R-:W-:Y:S01]  /*1170*/  LEA.HI R12, R205, R205, RZ, 0x1 ;  /* 0x000000cdcd0c7211 */ /* 0x000fe200078f08ff */
[----:B------:R-:W-:-:S02]  /*1180*/  IMAD.IADD R3, R15, 0x1, R18 ;  /* 0x000000010f037824 */ /* 0x000fc400078e0212 */
[----:B------:R-:W-:Y:S02]  /*1190*/  IMAD.MOV.U32 R2, RZ, RZ, R14 ;  /* 0x000000ffff027224 */ /* 0x000fe400078e000e */
[----:B------:R-:W-:Y:S01]  /*11a0*/  IMAD R11, R16, c[0x0][0x378], RZ ;  /* 0x0000de00100b7a24 */ /* 0x000fe200078e02ff */
[----:B------:R-:W-:Y:S01]  /*11b0*/  LOP3.LUT R18, R12, 0xfffffffe, RZ, 0xc0, !PT ;  /* 0xfffffffe0c127812 */ /* 0x000fe200078ec0ff */
[C---:B------:R-:W-:Y:S02]  /*11c0*/  IMAD R15, R10.reuse, c[0x0][0x1b8], RZ ;  /* 0x00006e000a0f7a24 */ /* 0x040fe400078e02ff */
[----:B------:R-:W-:Y:S02]  /*11d0*/  IMAD R14, R10, c[0x0][0x1b0], RZ ;  /* 0x00006c000a0e7a24 */ /* 0x000fe400078e02ff */
[----:B------:R-:W-:Y:S02]  /*11e0*/  IMAD R21, R19, c[0x0][0x37c], R11 ;  /* 0x0000df0013157a24 */ /* 0x000fe400078e020b */
[----:B------:R-:W-:-:S04]  /*11f0*/  IMAD.WIDE.U32 R12, R17, c[0x0][0x178], R8 ;  /* 0x00005e00110c7a25 */ /* 0x000fc800078e0008 */
[----:B------:R-:W-:-:S04]  /*1200*/  IMAD.WIDE.U32 R2, R19, c[0x0][0x378], R2 ;  /* 0x0000de0013027a25 */ /* 0x000fc800078e0002 */
[----:B------:R-:W-:Y:S01]  /*1210*/  IMAD.WIDE.U32 R8, R0, c[0x0][0x1b0], R4 ;  /* 0x00006c0000087a25 */ /* 0x000fe200078e0004 */
[----:B------:R-:W-:-:S03]  /*1220*/  LEA R210, P1, R2, c[0x0][0x330], 0x1 ;  /* 0x0000cc0002d27a11 */ /* 0x000fc600078208ff */
[----:B------:R-:W-:-:S04]  /*1230*/  IMAD.WIDE.U32 R10, R0, c[0x0][0x1b8], R6 ;  /* 0x00006e00000a7a25 */ /* 0x000fc800078e0006 */
[C---:B------:R-:W-:Y:S02]  /*1240*/  IMAD R4, R0.reuse, c[0x0][0x1bc], R15 ;  /* 0x00006f0000047a24 */ /* 0x040fe400078e020f */
[----:B------:R-:W-:Y:S02]  /*1250*/  IMAD R14, R0, c[0x0][0x1b4], R14 ;  /* 0x00006d00000e7a24 */ /* 0x000fe400078e020e */
[----:B------:R-:W-:Y:S02]  /*1260*/  IMAD.IADD R0, R205, 0x1, -R18 ;  /* 0x00000001cd007824 */ /* 0x000fe400078e0a12 */
[----:B------:R-:W-:Y:S01]  /*1270*/  IMAD.IADD R7, R13, 0x1, R20 ;  /* 0x000000010d077824 */ /* 0x000fe200078e0214 */
[----:B------:R-:W-:Y:S01]  /*1280*/  IADD3 R13, R3, R21, RZ ;  /* 0x00000015030d7210 */ /* 0x000fe20007ffe0ff */
[----:B------:R-:W-:Y:S01]  /*1290*/  IMAD.IADD R5, R11, 0x1, R4 ;  /* 0x000000010b057824 */ /* 0x000fe200078e0204 */
[----:B------:R-:W-:Y:S01]  /*12a0*/  ISETP.NE.AND P0, PT, R0, 0x1, PT ;  /* 0x000000010000780c */ /* 0x000fe20003f05270 */
[----:B------:R-:W-:Y:S01]  /*12b0*/  IMAD.MOV.U32 R4, RZ, RZ, R10 ;  /* 0x000000ffff047224 */ /* 0x000fe200078e000a */
[----:B------:R-:W-:Y:S01]  /*12c0*/  MOV R6, R12 ;  /* 0x0000000c00067202 */ /* 0x000fe20000000f00 */
[----:B------:R-:W-:Y:S01]  /*12d0*/  IMAD R0, R16, c[0x0][0x1a8], RZ ;  /* 0x00006a0010007a24 */ /* 0x000fe200078e02ff */
[----:B------:R-:W-:Y:S01]  /*12e0*/  LEA.HI.X R211, R2, c[0x0][0x334], R13, 0x1, P1 ;  /* 0x0000cd0002d37a11 */ /* 0x000fe200008f0c0d */
[----:B------:R-:W-:-:S02]  /*12f0*/  IMAD R11, R23, c[0x0][0x1a0], RZ ;  /* 0x00006800170b7a24 */ /* 0x000fc400078e02ff */
[----:B------:R-:W-:Y:S02]  /*1300*/  IMAD R10, R23, c[0x0][0x198], RZ ;  /* 0x00006600170a7a24 */ /* 0x000fe400078e02ff */
[----:B------:R-:W-:Y:S02]  /*1310*/  IMAD.IADD R3, R9, 0x1, R14 ;  /* 0x0000000109037824 */ /* 0x000fe400078e020e */
[----:B------:R-:W-:Y:S02]  /*1320*/  IMAD.MOV.U32 R2, RZ, RZ, R8 ;  /* 0x000000ffff027224 */ /* 0x000fe400078e0008 */
[C---:B------:R-:W-:Y:S02]  /*1330*/  IMAD R0, R19.reuse, c[0x0][0x1ac], R0 ;  /* 0x00006b0013007a24 */ /* 0x040fe400078e0200 */
[----:B------:R-:W-:Y:S01]  /*1340*/  IMAD.WIDE.U32 R8, R19, c[0x0][0x1a8], R6 ;  /* 0x00006a0013087a25 */ /* 0x000fe200078e0006 */
[----:B------:R-:W-:-:S03]  /*1350*/  MOV R15, c[0x0][0x370] ;  /* 0x0000dc00000f7a02 */ /* 0x000fc60000000f00 */
[C---:B------:R-:W-:Y:S02]  /*1360*/  IMAD R14, R25.reuse, c[0x0][0x1a4], R11 ;  /* 0x00006900190e7a24 */ /* 0x040fe400078e020b */
[C---:B------:R-:W-:Y:S02]  /*1370*/  IMAD R13, R25.reuse, c[0x0][0x19c], R10 ;  /* 0x00006700190d7a24 */ /* 0x040fe400078e020a */
[----:B------:R-:W-:-:S04]  /*1380*/  IMAD.WIDE.U32 R10, R25, c[0x0][0x1a0], R4 ;  /* 0x00006800190a7a25 */ /* 0x000fc800078e0004 */
[----:B------:R-:W-:Y:S01]  /*1390*/  IMAD.WIDE.U32 R6, R25, c[0x0][0x198], R2 ;  /* 0x0000660019067a25 */ /* 0x000fe200078e0002 */
[----:B------:R-:W-:-:S03]  /*13a0*/  LEA R12, P2, R15, R210, 0x6 ;  /* 0x000000d20f0c7211 */ /* 0x000fc600078430ff */
[----:B------:R-:W-:Y:S01]  /*13b0*/  IMAD.IADD R9, R9, 0x1, R0 ;  /* 0x0000000109097824 */ /* 0x000fe200078e0200 */
[----:B------:R-:W-:Y:S01]  /*13c0*/  IADD3 R3, R11, R14, RZ ;  /* 0x0000000e0b037210 */ /* 0x000fe20007ffe0ff */
[----:B------:R-:W-:Y:S01]  /*13d0*/  IMAD.MOV.U32 R16, RZ, RZ, c[0x0][0x374] ;  /* 0x0000dd00ff107624 */ /* 0x000fe200078e00ff */
[----:B------:R-:W-:Y:S01]  /*13e0*/  LEA R4, P3, R10, c[0x0][0x170], 0x1 ;  /* 0x00005c000a047a11 */ /* 0x000fe200078608ff */
[----:B------:R-:W-:Y:S01]  /*13f0*/  IMAD.IADD R0, R7, 0x1, R13 ;  /* 0x0000000107007824 */ /* 0x000fe200078e020d */
[----:B------:R-:W-:Y:S01]  /*1400*/  LEA R2, P1, R6, c[0x0][0x168], 0x1 ;  /* 0x00005a0006027a11 */ /* 0x000fe200078208ff */
[----:B------:R-:W-:Y:S02]  /*1410*/  IMAD.MOV.U32 R7, RZ, RZ, c[0x0][0x1a0] ;  /* 0x00006800ff077624 */ /* 0x000fe400078e00ff */
[----:B------:R-:W-:Y:S01]  /*1420*/  IMAD.MOV.U32 R14, RZ, RZ, c[0x0][0x198] ;  /* 0x00006600ff0e7624 */ /* 0x000fe200078e00ff */
[----:B------:R-:W-:Y:S02]  /*1430*/  LEA.HI.X R13, R15, R211, R16, 0x6, P2 ;  /* 0x000000d30f0d7211 */ /* 0x000fe400010f3410 */
[----:B------:R-:W-:-:S02]  /*1440*/  LEA.HI.X R5, R10, c[0x0][0x174], R3, 0x1, P3 ;  /* 0x00005d000a057a11 */ /* 0x000fc400018f0c03 */
[----:B------:R-:W-:Y:S02]  /*1450*/  LEA.HI.X R3, R6, c[0x0][0x16c], R0, 0x1, P1 ;  /* 0x00005b0006037a11 */ /* 0x000fe400008f0c00 */
[----:B------:R-:W-:Y:S02]  /*1460*/  MOV R11, c[0x0][0x1a4] ;  /* 0x00006900000b7a02 */ /* 0x000fe40000000f00 */
[C---:B------:R-:W-:Y:S02]  /*1470*/  LEA R10, P3, R7.reuse, R4, 0x6 ;  /* 0x00000004070a7211 */ /* 0x040fe400078630ff */
[----:B------:R-:W-:Y:S02]  /*1480*/  MOV R15, c[0x0][0x19c] ;  /* 0x00006700000f7a02 */ /* 0x000fe40000000f00 */
[----:B------:R-:W-:Y:S02]  /*1490*/  LEA R6, P1, R14, R2, 0x6 ;  /* 0x000000020e067211 */ /* 0x000fe400078230ff */
[----:B------:R-:W-:-:S02]  /*14a0*/  LEA.HI.X R11, R7, R5, R11, 0x6, P3 ;  /* 0x00000005070b7211 */ /* 0x000fc400018f340b */
[----:B------:R-:W-:Y:S02]  /*14b0*/  LEA.HI.X R7, R14, R3, R15, 0x6, P1 ;  /* 0x000000030e077211 */ /* 0x000fe400008f340f */
[----:B------:R-:W3:Y:S01]  /*14c0*/  LDL R15, [R1+0x1c] ;  /* 0x00001c00010f7983 */ /* 0x000ee20000100800 */
[----:B------:R-:W-:-:S04]  /*14d0*/  LEA R208, P4, R8, c[0x0][0x160], 0x1 ;  /* 0x0000580008d07a11 */ /* 0x000fc800078808ff */
[----:B------:R-:W-:Y:S02]  /*14e0*/  LEA.HI.X R209, R8, c[0x0][0x164], R9, 0x1, P4 ;  /* 0x0000590008d17a11 */ /* 0x000fe400020f0c09 */
[----:B------:R-:W-:Y:S01]  /*14f0*/  ISETP.NE.AND P4, PT, RZ, UR5, PT ;  /* 0x00000005ff007c0c */ /* 0x000fe2000bf85270 */
[----:B------:R-:W-:Y:S01]  /*1500*/  IMAD.MOV.U32 R0, RZ, RZ, c[0x0][0x190] ;  /* 0x00006400ff007624 */ /* 0x000fe200078e00ff */
[----:B------:R-:W-:-:S04]  /*1510*/  MOV R9, c[0x0][0x194] ;  /* 0x0000650000097a02 */ /* 0x000fc80000000f00 */
[----:B------:R-:W-:-:S04]  /*1520*/  LEA R8, P2, R0, R208, 0x6 ;  /* 0x000000d000087211 */ /* 0x000fc800078430ff */
[----:B------:R-:W-:Y:S02]  /*1530*/  LEA.HI.X R9, R0, R209, R9, 0x6, P2 ;  /* 0x000000d100097211 */ /* 0x000fe400010f3409 */
[----:B------:R-:W-:Y:S02]  /*1540*/  MOV R14, 0x4 ;  /* 0x00000004000e7802 */ /* 0x000fe40000000f00 */
[----:B------:R-:W-:-:S04]  /*1550*/  ISETP.NE.U32.AND P3, PT, RZ, c[0x0][0x240], PT ;  /* 0x00009000ff007a0c */ /* 0x000fc80003f65070 */
[----:B------:R-:W-:Y:S01]  /*1560*/  ISETP.NE.AND.EX P3, PT, RZ, c[0x0][0x244], PT, P3 ;  /* 0x00009100ff007a0c */ /* 0x000fe20003f65330 */
[----:B------:R-:W-:-:S04]  /*1570*/  UIMAD UR9, UR9, UR4, UR6 ;  /* 0x00000004090972a4 */ /* 0x000fc8000f8e0206 */
[----:B------:R-:W-:Y:S01]  /*1580*/  UIADD3 UR9, UR17, UR9, URZ ;  /* 0x0000000911097290 */ /* 0x000fe2000fffe03f */
[C---:B--2---:R-:W-:Y:S01]  /*1590*/  IMAD.SHL.U32 R213, R24.reuse, 0x2, RZ ;  /* 0x0000000218d57824 */ /* 0x044fe200078e00ff */
[----:B------:R-:W-:Y:S01]  /*15a0*/  @P4 BAR.SYNC.DEFER_BLOCKING 0x0 ;  /* 0x0000000000004b1d */ /* 0x000fe20000010000 */
[----:B------:R-:W-:-:S04]  /*15b0*/  IADD3 R0, R24, 0x2000, RZ ;  /* 0x0000200018007810 */ /* 0x000fc80007ffe0ff */
[----:B------:R-:W-:-:S05]  /*15c0*/  SEL R0, R0, R24, !P0 ;  /* 0x0000001800007207 */ /* 0x000fca0004000000 */
[----:B------:R-:W-:Y:S01]  /*15d0*/  IMAD.SHL.U32 R212, R0, 0x2, RZ ;  /* 0x0000000200d47824 */ /* 0x000fe200078e00ff */
[----:B------:R-:W-:Y:S01]  /*15e0*/  @!PT LDS RZ, [RZ] ;  /* 0x00000000fffff984 */ /* 0x000fe20000000800 */
[----:B------:R-:W-:Y:S01]  /*15f0*/  @!PT LDS RZ, [RZ] ;  /* 0x00000000fffff984 */ /* 0x000fe20000000800 */
[----:B------:R-:W-:Y:S01]  /*1600*/  @!PT LDS RZ, [RZ] ;  /* 0x00000000fffff984 */ /* 0x000fe20000000800 */
[----:B------:R1:W-:Y:S04]  /*1610*/  LDGSTS.E.BYPASS.LTC128B.128 [R213+0x10000], [R4.64] ;  /* 0x1000000004d57fae */ /* 0x0003e8000b901d52 */
[----:B------:R1:W-:Y:S04]  /*1620*/  LDGSTS.E.BYPASS.LTC128B.128 [R213+0x12000], [R4.64+0x80] ;  /* 0x1200008004d57fae */ /* 0x0003e8000b901d52 */
[----:B------:R2:W-:Y:S04]  /*1630*/  LDGSTS.E.BYPASS.LTC128B.128 [R213+0x11000], [R10.64] ;  /* 0x110000000ad57fae */ /* 0x0005e8000b901d52 */
[----:B------:R2:W-:Y:S04]  /*1640*/  LDGSTS.E.BYPASS.LTC128B.128 [R213+0x13000], [R10.64+0x80] ;  /* 0x130000800ad57fae */ /* 0x0005e8000b901d52 */
[----:B------:R-:W0:Y:S04]  /*1650*/  LDGDEPBAR ;  /* 0x00000000000079af */ /* 0x000e280000000000 */
[----:B------:R4:W-:Y:S04]  /*1660*/  LDGSTS.E.BYPASS.LTC128B.128 [R213+0x8000], [R210.64] ;  /* 0x08000000d2d57fae */ /* 0x0009e8000b901d52 */
        /* <DEDUP_REMOVED lines=9> */
[----:B-1----:R-:W-:-:S03]  /*1700*/  IADD3 R4, R22, UR13, RZ ;  /* 0x0000000d16047c10 */ /* 0x002fc6000fffe0ff */
[----:B------:R1:W-:Y:S04]  /*1710*/  LDGSTS.E.BYPASS.LTC128B.128 [R213+0xd000], [R6.64] ;  /* 0x0d00000006d57fae */ /* 0x0003e8000b901d52 */
[----:B--2---:R-:W2:Y:S04]  /*1720*/  S2R R2, SR_TID.X ;  /* 0x0000000000027919 */ /* 0x004ea80000002100 */
[----:B------:R-:W1:Y:S01]  /*1730*/  S2R R9, SR_CTAID.X ;  /* 0x0000000000097919 */ /* 0x000e620000002500 */
[----:B------:R-:W-:-:S03]  /*1740*/  IMAD.WIDE R216, R4, R14, c[0x0][0x200] ;  /* 0x0000800004d87625 */ /* 0x000fc600078e020e */
[----:B------:R1:W-:Y:S03]  /*1750*/  LDGSTS.E.BYPASS.LTC128B.128 [R213+0xf000], [R6.64+0x80] ;  /* 0x0f00008006d57fae */ /* 0x0003e6000b901d52 */
[----:B------:R-:W-:Y:S01]  /*1760*/  IMAD.WIDE R4, R215, 0x4, R216 ;  /* 0x00000004d7047825 */ /* 0x000fe200078e02d8 */
[----:B------:R-:W0:Y:S04]  /*1770*/  LDGDEPBAR ;  /* 0x00000000000079af */ /* 0x000e280000000000 */
[----:B------:R4:W5:Y:S04]  /*1780*/  LDG.E R223, [R4.64] ;  /* 0x0000001204df7981 */ /* 0x000968000c1e1900 */
[----:B------:R4:W5:Y:S01]  /*1790*/  LDG.E R222, [R4.64+0x20] ;  /* 0x0000201204de7981 */ /* 0x000962000c1e1900 */
[----:B--2---:R-:W-:-:S04]  /*17a0*/  SHF.R.S32.HI R0, RZ, 0x1f, R2 ;  /* 0x0000001fff007819 */ /* 0x004fc80000011402 */
[----:B------:R-:W-:-:S04]  /*17b0*/  LEA.HI R0, R0, R2, RZ, 0x5 ;  /* 0x0000000200007211 */ /* 0x000fc800078f28ff */
[----:B-1----:R-:W-:Y:S01]  /*17c0*/  SHF.R.S32.HI R6, RZ, 0x5, R0 ;  /* 0x00000005ff067819 */ /* 0x002fe20000011400 */
[----:B------:R-:W-:Y:S01]  /*17d0*/  IMAD R0, R19, c[0x0][0x22c], RZ ;  /* 0x00008b0013007a24 */ /* 0x000fe200078e02ff */
[----:B------:R-:W-:-:S04]  /*17e0*/  DEPBAR.LE SB0, 0x1 ;  /* 0x000080400000791a */ /* 0x000fc80000000000 */
[----:B------:R-:W-:Y:S01]  /*17f0*/  IMAD.WIDE.U32 R10, R9, c[0x0][0x3d8], RZ ;  /* 0x0000f600090a7a25 */ /* 0x000fe200078e00ff */
[----:B------:R-:W-:Y:S01]  /*1800*/  SHF.R.S32.HI R7, RZ, 0x1f, R0 ;  /* 0x0000001fff077819 */ /* 0x000fe20000011400 */
[----:B------:R-:W-:Y:S01]  /*1810*/  BAR.SYNC.DEFER_BLOCKING 0x0 ;  /* 0x0000000000007b1d */ /* 0x000fe20000010000 */
[----:B----4-:R-:W-:Y:S01]  /*1820*/  MOV R4, UR13 ;  /* 0x0000000d00047c02 */ /* 0x010fe20008000f00 */
[----:B------:R-:W-:-:S04]  /*1830*/  IMAD.WIDE R2, R17, 0x80, RZ ;  /* 0x0000008011027825 */ /* 0x000fc800078e02ff */
[----:B---3--:R-:W-:Y:S02]  /*1840*/  IMAD R6, R6, UR12, R15 ;  /* 0x0000000c06067c24 */ /* 0x008fe4000f8e020f */
[----:B------:R-:W-:Y:S01]  /*1850*/  IMAD.U32 R5, RZ, RZ, UR8 ;  /* 0x00000008ff057e24 */ /* 0x000fe2000f8e00ff */
[----:B------:R-:W-:Y:S02]  /*1860*/  SEL R10, R10, RZ, P4 ;  /* 0x000000ff0a0a7207 */ /* 0x000fe40002000000 */
[----:B------:R-:W-:Y:S01]  /*1870*/  IADD3 R0, P2, P1, R6, UR11, R0 ;  /* 0x0000000b06007c10 */ /* 0x000fe2000f95e000 */
[----:B------:R-:W-:Y:S01]  /*1880*/  IMAD R9, R9, c[0x0][0x3dc], R11 ;  /* 0x0000f70009097a24 */ /* 0x000fe200078e020b */
[----:B------:R-:W-:Y:S01]  /*1890*/  SHF.R.S32.HI R6, RZ, 0x1f, R6 ;  /* 0x0000001fff067819 */ /* 0x000fe20000011406 */
[----:B------:R-:W-:Y:S01]  /*18a0*/  IMAD.WIDE R4, R17, c[0x0][0x224], R4 ;  /* 0x0000890011047a25 */ /* 0x000fe200078e0204 */
[----:B------:R-:W-:Y:S02]  /*18b0*/  SEL R8, R2, RZ, P3 ;  /* 0x000000ff02087207 */ /* 0x000fe40001800000 */
[----:B------:R-:W-:-:S02]  /*18c0*/  IADD3.X R6, R6, UR7, R7, P2, P1 ;  /* 0x0000000706067c10 */ /* 0x000fc400097e2407 */
[----:B------:R-:W-:Y:S02]  /*18d0*/  IADD3 R2, P1, R10, R0, RZ ;  /* 0x000000000a027210 */ /* 0x000fe40007f3e0ff */
[----:B------:R-:W-:Y:S02]  /*18e0*/  SEL R3, R3, RZ, P3 ;  /* 0x000000ff03037207 */ /* 0x000fe40001800000 */
[----:B------:R-:W-:Y:S01]  /*18f0*/  IADD3 R0, P2, R4, R8, RZ ;  /* 0x0000000804007210 */ /* 0x000fe20007f5e0ff */
[----:B------:R1:W2:Y:S01]  /*1900*/  LDSM.16.M88.4 R104, [R190+0x10000] ;  /* 0x01000000be68783b */ /* 0x0002a20000000200 */
[----:B------:R-:W-:Y:S02]  /*1910*/  SEL R7, R9, RZ, P4 ;  /* 0x000000ff09077207 */ /* 0x000fe40002000000 */
[----:B------:R-:W-:Y:S01]  /*1920*/  IADD3.X R4, R5, R3, RZ, P2, !PT ;  /* 0x0000000305047210 */ /* 0x000fe200017fe4ff */
[----:B------:R1:W3:Y:S02]  /*1930*/  LDSM.16.M88.4 R108, [R190+0x10800] ;  /* 0x01080000be6c783b */ /* 0x0002e40000000200 */
[----:B------:R-:W-:Y:S01]  /*1940*/  IMAD.X R3, R7, 0x1, R6, P1 ;  /* 0x0000000107037824 */ /* 0x000fe200008e0606 */
[----:B------:R-:W-:Y:S01]  /*1950*/  IADD3 R6, -R226, c[0x0][0x214], R52 ;  /* 0x00008500e2067a10 */ /* 0x000fe20007ffe134 */
[C---:B------:R-:W-:Y:S01]  /*1960*/  IMAD R5, R0.reuse, UR9, RZ ;  /* 0x0000000900057c24 */ /* 0x040fe2000f8e02ff */
[----:B------:R1:W4:Y:S01]  /*1970*/  LDSM.16.M88.4 R112, [R189+0x10000] ;  /* 0x01000000bd70783b */ /* 0x0003220000000200 */
[----:B------:R-:W-:Y:S01]  /*1980*/  IMAD.WIDE.U32 R2, R0, UR16, R2 ;  /* 0x0000001000027c25 */ /* 0x000fe2000f8e0002 */
[----:B------:R-:W-:-:S02]  /*1990*/  IADD3 R0, R6, -c[0x0][0x2e8], RZ ;  /* 0x8000ba0006007a10 */ /* 0x000fc40007ffe0ff */
[----:B------:R1:W1:Y:S01]  /*19a0*/  LDSM.16.M88.4 R116, [R189+0x10800] ;  /* 0x01080000bd74783b */ /* 0x0002620000000200 */
[----:B------:R-:W-:Y:S01]  /*19b0*/  IMAD R5, R4, UR16, R5 ;  /* 0x0000001004057c24 */ /* 0x000fe2000f8e0205 */
[----:B------:R-:W-:Y:S02]  /*19c0*/  SHF.R.S32.HI R4, RZ, 0x1f, R0 ;  /* 0x0000001fff047819 */ /* 0x000fe40000011400 */
[----:B------:R1:W1:Y:S02]  /*19d0*/  LDSM.16.M88.4 R120, [R188+0x10000] ;  /* 0x01000000bc78783b */ /* 0x0002640000000200 */
[----:B------:R-:W-:Y:S02]  /*19e0*/  LEA.HI R4, R4, R0, RZ, 0x6 ;  /* 0x0000000004047211 */ /* 0x000fe400078f30ff */
[----:B------:R1:W1:Y:S02]  /*19f0*/  LDSM.16.M88.4 R124, [R188+0x10800] ;  /* 0x01080000bc7c783b */ /* 0x0002640000000200 */
[----:B------:R-:W-:-:S02]  /*1a00*/  SHF.R.S32.HI R235, RZ, 0x6, R4 ;  /* 0x00000006ffeb7819 */ /* 0x000fc40000011404 */
[----:B------:R-:W-:Y:S01]  /*1a10*/  IADD3 R3, R3, R5, RZ ;  /* 0x0000000503037210 */ /* 0x000fe20007ffe0ff */
[----:B------:R1:W1:Y:S01]  /*1a20*/  LDSM.16.M88.4 R128, [R203+0x10000] ;  /* 0x01000000cb80783b */ /* 0x0002620000000200 */
[C---:B------:R-:W-:Y:S02]  /*1a30*/  LEA R206, P1, R2.reuse, c[0x0][0x350], 0x2 ;  /* 0x0000d40002ce7a11 */ /* 0x040fe400078210ff */
[----:B------:R-:W-:Y:S01]  /*1a40*/  IMNMX R235, RZ, R235, !PT ;  /* 0x000000ebffeb7217 */ /* 0x000fe20007800200 */
[----:B------:R1:W1:Y:S01]  /*1a50*/  LDSM.16.M88.4 R132, [R203+0x10800] ;  /* 0x01080000cb84783b */ /* 0x0002620000000200 */
[----:B------:R-:W-:Y:S02]  /*1a60*/  LEA.HI.X R207, R2, c[0x0][0x354], R3, 0x2, P1 ;  /* 0x0000d50002cf7a11 */ /* 0x000fe400008f1403 */
[----:B------:R-:W-:Y:S01]  /*1a70*/  ISETP.LT.AND P1, PT, R235, UR14, PT ;  /* 0x0000000eeb007c0c */ /* 0x000fe2000bf21270 */
[----:B------:R1:W1:Y:S01]  /*1a80*/  LDSM.16.M88.4 R136, [R190+0x12000] ;  /* 0x01200000be88783b */ /* 0x0002620000000200 */
[----:B------:R-:W-:-:S03]  /*1a90*/  IADD3 R0, R53, UR13, RZ ;  /* 0x0000000d35007c10 */ /* 0x000fc6000fffe0ff */
[----:B------:R1:W1:Y:S01]  /*1aa0*/  LDSM.16.M88.4 R140, [R190+0x12800] ;  /* 0x01280000be8c783b */ /* 0x0002620000000200 */
[----:B------:R-:W-:-:S03]  /*1ab0*/  CS2R R94, SRZ ;  /* 0x00000000005e7805 */ /* 0x000fc6000001ff00 */
        /* <DEDUP_REMOVED lines=37> */
[----:B------:R-:W-:Y:S01]  /*1d10*/  IMAD.WIDE R4, R0, R14, c[0x0][0x3c8] ;  /* 0x0000f20000047625 */ /* 0x000fe200078e020e */
[----:B------:R-:W-:Y:S05]  /*1d20*/  @!P1 BRA `(.L_x_440) ;  /* 0x0000315000009947 */ /* 0x000fea0003800000 */
[----:B--234-:R-:W-:Y:S01]  /*1d30*/  IMAD.MOV.U32 R236, RZ, RZ, c[0x0][0x308] ;  /* 0x0000c200ffec7624 */ /* 0x01cfe200078e00ff */
[----:B------:R-:W2:Y:S01]  /*1d40*/  LDL R18, [R1+0x24] ;  /* 0x0000240001127983 */ /* 0x000ea20000100800 */
[----:B------:R-:W-:-:S05]  /*1d50*/  IMAD.MOV.U32 R237, RZ, RZ, c[0x0][0x30c] ;  /* 0x0000c300ffed7624 */ /* 0x000fca00078e00ff */
[----:B------:R3:W4:Y:S04]  /*1d60*/  LDG.E.64 R2, [R236.64+0x8] ;  /* 0x00000812ec027981 */ /* 0x000728000c1e1b00 */
[----:B---3--:R-:W3:Y:S01]  /*1d70*/  LDG.E.64 R236, [R236.64] ;  /* 0x00000012ecec7981 */ /* 0x008ee2000c1e1b00 */
[----:B------:R-:W-:Y:S01]  /*1d80*/  IMAD R17, R17, c[0x0][0x1c0], R19 ;  /* 0x0000700011117a24 */ /* 0x000fe200078e0213 */
[----:B------:R-:W-:Y:S01]  /*1d90*/  SHF.R.S32.HI R0, RZ, 0x1f, R15 ;  /* 0x0000001fff007819 */ /* 0x000fe2000001140f */
[----:B------:R-:W-:Y:S01]  /*1da0*/  IMAD.MOV.U32 R201, RZ, RZ, 0x20 ;  /* 0x00000020ffc97424 */ /* 0x000fe200078e00ff */
[----:B------:R-:W1:Y:S01]  /*1db0*/  S2R R16, SR_TID.X ;  /* 0x0000000000107919 */ /* 0x000e620000002100 */
[----:B------:R-:W-:Y:S01]  /*1dc0*/  IMAD.SHL.U32 R17, R17, 0x20, RZ ;  /* 0x0000002011117824 */ /* 0x000fe200078e00ff */
[----:B------:R-:W-:Y:S01]  /*1dd0*/  IADD3 R248, R52, c[0x0][0x214], RZ ;  /* 0x0000850034f87a10 */ /* 0x000fe20007ffe0ff */
[----:B------:R-:W-:-:S02]  /*1de0*/  IMAD.MOV.U32 R192, RZ, RZ, 0x40 ;  /* 0x00000040ffc07424 */ /* 0x000fc400078e00ff */
[----:B------:R-:W-:Y:S01]  /*1df0*/  IMAD.MOV.U32 R225, RZ, RZ, R4 ;  /* 0x000000ffffe17224 */ /* 0x000fe200078e0004 */
[----:B------:R-:W-:Y:S01]  /*1e00*/  SHF.R.S32.HI R249, RZ, 0x1f, R17 ;  /* 0x0000001ffff97819 */ /* 0x000fe20000011411 */
[----:B------:R-:W-:Y:S01]  /*1e10*/  IMAD.MOV.U32 R224, RZ, RZ, R5 ;  /* 0x000000ffffe07224 */ /* 0x000fe200078e0005 */
[----:B------:R-:W-:Y:S01]  /*1e20*/  IADD3 R248, -R226, 0x40, R248 ;  /* 0x00000040e2f87810 */ /* 0x000fe20007ffe1f8 */
[----:B------:R-:W-:Y:S01]  /*1e30*/  IMAD.MOV.U32 R95, RZ, RZ, RZ ;  /* 0x000000ffff5f7224 */ /* 0x000fe200078e00ff */
[----:B----4-:R-:W-:Y:S02]  /*1e40*/  IADD3 R240, P2, P1, R17, R2, R15 ;  /* 0x0000000211f07210 */ /* 0x010fe4000795e00f */
[----:B------:R-:W4:Y:S01]  /*1e50*/  S2R R15, SR_TID.X ;  /* 0x00000000000f7919 */ /* 0x000f220000002100 */
[----:B------:R-:W-:Y:S02]  /*1e60*/  IADD3 R2, R204, 0x2000, RZ ;  /* 0x00002000cc027810 */ /* 0x000fe40007ffe0ff */
[----:B------:R-:W-:-:S02]  /*1e70*/  IADD3.X R249, R249, R3, R0, P2, P1 ;  /* 0x00000003f9f97210 */ /* 0x000fc400017e2400 */
[----:B------:R-:W-:Y:S02]  /*1e80*/  IADD3 R0, R202, 0x2000, RZ ;  /* 0x00002000ca007810 */ /* 0x000fe40007ffe0ff */
[----:B--2---:R-:W-:Y:S02]  /*1e90*/  R2P PR, R18, 0x6 ;  /* 0x0000000612007804 */ /* 0x004fe40000000000 */
[----:B------:R-:W-:Y:S02]  /*1ea0*/  SEL R0, R0, R202, !P0 ;  /* 0x000000ca00007207 */ /* 0x000fe40004000000 */
[----:B------:R-:W-:Y:S02]  /*1eb0*/  SEL R2, R2, R204, !P0 ;  /* 0x000000cc02027207 */ /* 0x000fe40004000000 */
[----:B------:R-:W-:Y:S01]  /*1ec0*/  SEL R201, R201, 0xffffffe0, !P1 ;  /* 0xffffffe0c9c97807 */ /* 0x000fe20004800000 */
[----:B------:R-:W-:Y:S01]  /*1ed0*/  IMAD.SHL.U32 R184, R0, 0x2, RZ ;  /* 0x0000000200b87824 */ /* 0x000fe200078e00ff */
[----:B------:R-:W-:Y:S01]  /*1ee0*/  SEL R192, R192, 0xffffffc0, !P2 ;  /* 0xffffffc0c0c07807 */ /* 0x000fe20005000000 */
[----:B------:R-:W-:Y:S01]  /*1ef0*/  IMAD.SHL.U32 R187, R2, 0x2, RZ ;  /* 0x0000000202bb7824 */ /* 0x000fe200078e00ff */
[----:B----4-:R-:W-:-:S04]  /*1f00*/  SHF.R.S32.HI R15, RZ, 0x1f, R15 ;  /* 0x0000001fff0f7819 */ /* 0x010fc8000001140f */
[----:B-1----:R-:W-:-:S04]  /*1f10*/  LEA.HI R15, R15, R16, RZ, 0x7 ;  /* 0x000000100f0f7211 */ /* 0x002fc800078f38ff */
[----:B------:R-:W-:-:S05]  /*1f20*/  SHF.R.S32.HI R15, RZ, 0x7, R15 ;  /* 0x00000007ff0f7819 */ /* 0x000fca000001140f */
[----:B------:R-:W-:-:S05]  /*1f30*/  IMAD R3, R250, 0x2, R15 ;  /* 0x00000002fa037824 */ /* 0x000fca00078e020f */
[----:B---3--:R-:W-:Y:S02]  /*1f40*/  LOP3.LUT R3, R237, R3, RZ, 0x3c, !PT ;  /* 0x00000003ed037212 */ /* 0x008fe400078e3cff */
[----:B------:R-:W-:Y:S01]  /*1f50*/  IMAD.MOV.U32 R0, RZ, RZ, c[0x0][0x22c] ;  /* 0x00008b00ff007624 */ /* 0x000fe200078e00ff */
[----:B------:R-:W-:Y:S01]  /*1f60*/  IADD3 R4, R236, 0x1715609d, RZ ;  /* 0x1715609dec047810 */ /* 0x000fe20007ffe0ff */
[----:B------:R-:W-:Y:S01]  /*1f70*/  IMAD.WIDE.U32 R240, R240, -0x2daee0ad, RZ ;  /* 0xd2511f53f0f07825 */ /* 0x000fe200078e00ff */
[C---:B------:R-:W-:Y:S02]  /*1f80*/  IADD3 R2, R236.reuse, 0x78dde6e4, RZ ;  /* 0x78dde6e4ec027810 */ /* 0x040fe40007ffe0ff */
[----:B------:R-:W-:Y:S01]  /*1f90*/  IADD3 R4, R236, 0x3c6ef372, RZ ;  /* 0x3c6ef372ec047810 */ /* 0x000fe20007ffe0ff */
[----:B------:R-:W-:Y:S01]  /*1fa0*/  IMAD R0, R0, c[0x0][0x1c0], RZ ;  /* 0x0000700000007a24 */ /* 0x000fe200078e02ff */
[----:B------:R-:W-:Y:S01]  /*1fb0*/  IADD3 R2, R236, -0x61c88647, RZ ;  /* 0x9e3779b9ec027810 */ /* 0x000fe20007ffe0ff */
[----:B------:R-:W-:Y:S01]  /*1fc0*/  IMAD.SHL.U32 R193, R204, 0x2, RZ ;  /* 0x00000002ccc17824 */ /* 0x000fe200078e00ff */
[----:B------:R-:W-:Y:S01]  /*1fd0*/  IADD3 R5, R236, -0x4ab325aa, RZ ;  /* 0xb54cda56ec057810 */ /* 0x000fe20007ffe0ff */
[C---:B------:R-:W-:Y:S01]  /*1fe0*/  IMAD.SHL.U32 R214, R0.reuse, 0x8, RZ ;  /* 0x0000000800d67824 */ /* 0x040fe200078e00ff */
[----:B------:R-:W-:Y:S01]  /*1ff0*/  SHF.L.U32 R251, R0, 0x4, RZ ;  /* 0x0000000400fb7819 */ /* 0x000fe200000006ff */
[----:B------:R-:W-:Y:S01]  /*2000*/  IMAD.IADD R196, R194, 0x1, R201 ;  /* 0x00000001c2c47824 */ /* 0x000fe200078e02c9 */
[----:B------:R-:W-:Y:S01]  /*2010*/  IADD3 R5, R236, -0x255992d5, RZ ;  /* 0xdaa66d2bec057810 */ /* 0x000fe20007ffe0ff */
[--C-:B------:R-:W-:Y:S01]  /*2020*/  IMAD.IADD R195, R201, 0x1, R193.reuse ;  /* 0x00000001c9c37824 */ /* 0x100fe200078e02c1 */
[C---:B------:R-:W-:Y:S01]  /*2030*/  IADD3 R4, R251.reuse, 0x20, RZ ;  /* 0x00000020fb047810 */ /* 0x040fe20007ffe0ff */
[C---:B------:R-:W-:Y:S01]  /*2040*/  IMAD.IADD R198, R192.reuse, 0x1, R193 ;  /* 0x00000001c0c67824 */ /* 0x040fe200078e02c1 */
[C---:B------:R-:W-:Y:S01]  /*2050*/  IADD3 R2, R251.reuse, 0x40, RZ ;  /* 0x00000040fb027810 */ /* 0x040fe20007ffe0ff */
[----:B------:R-:W-:Y:S01]  /*2060*/  IMAD.IADD R200, R192, 0x1, R196 ;  /* 0x00000001c0c87824 */ /* 0x000fe200078e02c4 */
[----:B------:R-:W-:Y:S01]  /*2070*/  IADD3 R5, R251, 0x60, RZ ;  /* 0x00000060fb057810 */ /* 0x000fe20007ffe0ff */
[C---:B------:R-:W-:Y:S01]  /*2080*/  IMAD.IADD R4, R214.reuse, 0x1, R4 ;  /* 0x00000001d6047824 */ /* 0x040fe200078e0204 */
[----:B------:R-:W-:Y:S01]  /*2090*/  LOP3.LUT R3, R3, R241, RZ, 0x3c, !PT ;  /* 0x000000f103037212 */ /* 0x000fe200078e3cff */
[C---:B------:R-:W-:Y:S01]  /*20a0*/  IMAD.IADD R2, R214.reuse, 0x1, R2 ;  /* 0x00000001d6027824 */ /* 0x040fe200078e0202 */
[C---:B------:R-:W-:Y:S01]  /*20b0*/  IADD3 R252, R214.reuse, R5, RZ ;  /* 0x00000005d6fc7210 */ /* 0x040fe20007ffe0ff */
[C---:B------:R-:W-:Y:S01]  /*20c0*/  IMAD.IADD R5, R214.reuse, 0x1, R4 ;  /* 0x00000001d6057824 */ /* 0x040fe200078e0204 */
[C---:B------:R-:W-:Y:S01]  /*20d0*/  IADD3 R247, R237.reuse, 0x646e171e, RZ ;  /* 0x646e171eedf77810 */ /* 0x040fe20007ffe0ff */
[C---:B------:R-:W-:Y:S01]  /*20e0*/  IMAD.IADD R4, R214.reuse, 0x1, R2 ;  /* 0x00000001d6047824 */ /* 0x040fe200078e0202 */
[C---:B------:R-:W-:Y:S01]  /*20f0*/  IADD3 R2, R214.reuse, R252, RZ ;  /* 0x000000fcd6027210 */ /* 0x040fe20007ffe0ff */
[C---:B------:R-:W-:Y:S01]  /*2100*/  IMAD.IADD R234, R214.reuse, 0x1, R5 ;  /* 0x00000001d6ea7824 */ /* 0x040fe200078e0205 */
[C---:B------:R-:W-:Y:S01]  /*2110*/  IADD3 R246, R237.reuse, -0x56f99767, RZ ;  /* 0xa9066899edf67810 */ /* 0x040fe20007ffe0ff */
[C---:B------:R-:W-:Y:S01]  /*2120*/  IMAD.IADD R232, R214.reuse, 0x1, R4 ;  /* 0x00000001d6e87824 */ /* 0x040fe200078e0204 */
[C---:B------:R-:W-:Y:S01]  /*2130*/  IADD3 R230, R214.reuse, R2, RZ ;  /* 0x00000002d6e67210 */ /* 0x040fe20007ffe0ff */
[----:B------:R-:W-:Y:S01]  /*2140*/  IMAD.IADD R233, R214, 0x1, R234 ;  /* 0x00000001d6e97824 */ /* 0x000fe200078e02ea */
[C---:B------:R-:W-:Y:S01]  /*2150*/  IADD3 R245, R237.reuse, -0x126145ec, RZ ;  /* 0xed9eba14edf57810 */ /* 0x040fe20007ffe0ff */
[----:B------:R-:W-:Y:S01]  /*2160*/  IMAD.IADD R197, R192, 0x1, R195 ;  /* 0x00000001c0c57824 */ /* 0x000fe200078e02c3 */
[C---:B------:R-:W-:Y:S01]  /*2170*/  IADD3 R231, R214.reuse, R232, RZ ;  /* 0x000000e8d6e77210 */ /* 0x040fe20007ffe0ff */
[----:B------:R-:W-:Y:S01]  /*2180*/  IMAD.IADD R227, R214, 0x1, R230 ;  /* 0x00000001d6e37824 */ /* 0x000fe200078e02e6 */
[----:B------:R-:W-:Y:S01]  /*2190*/  IADD3 R244, R237, 0x32370b8f, RZ ;  /* 0x32370b8fedf47810 */ /* 0x000fe20007ffe0ff */
[----:B------:R-:W-:Y:S01]  /*21a0*/  IMAD.WIDE.U32 R228, R3, -0x326172a9, RZ ;  /* 0xcd9e8d5703e47825 */ /* 0x000fe200078e00ff */
[----:B------:R-:W-:-:S02]  /*21b0*/  IADD3 R243, R237, 0x76cf5d0a, RZ ;  /* 0x76cf5d0aedf37810 */ /* 0x000fc40007ffe0ff */
[----:B------:R-:W-:Y:S01]  /*21c0*/  IADD3 R242, R237, -0x4498517b, RZ ;  /* 0xbb67ae85edf27810 */ /* 0x000fe20007ffe0ff */
[----:B------:R-:W-:Y:S01]  /*21d0*/  IMAD.IADD R239, R214, 0x1, R233 ;  /* 0x00000001d6ef7824 */ /* 0x000fe200078e02e9 */
[----:B------:R-:W-:Y:S01]  /*21e0*/  IADD3 R199, R194, R192, RZ ;  /* 0x000000c0c2c77210 */ /* 0x000fe20007ffe0ff */
[C---:B------:R-:W-:Y:S01]  /*21f0*/  IMAD.IADD R237, R214.reuse, 0x1, R227 ;  /* 0x00000001d6ed7824 */ /* 0x040fe200078e02e3 */
[----:B------:R-:W-:Y:S02]  /*2200*/  IADD3 R238, R214, R231, RZ ;  /* 0x000000e7d6ee7210 */ /* 0x000fe40007ffe0ff */
.L_x_443:
[----:B------:R-:W0:Y:S01]  /*2210*/  LDGDEPBAR ;  /* 0x00000000000079af */ /* 0x000e220000000000 */
[----:B------:R-:W-:Y:S01]  /*2220*/  IMAD.IADD R0, R187, 0x1, R201 ;  /* 0x00000001bb007824 */ /* 0x000fe200078e02c9 */
[----:B-----5:R-:W-:Y:S01]  /*2230*/  FSETP.NEU.FTZ.AND P0, PT, R223, -INF , PT ;  /* 0xff800000df00780b */ /* 0x020fe20003f1d000 */
[--C-:B------:R-:W-:Y:S01]  /*2240*/  IMAD.IADD R3, R187, 0x1, R192.reuse ;  /* 0x00000001bb037824 */ /* 0x100fe200078e02c0 */
[----:B------:R-:W-:Y:S01]  /*2250*/  ULDC.U8 UR5, c[0x0][0x2d8] ;  /* 0x0000b60000057ab9 */ /* 0x000fe20000000000 */
[----:B------:R-:W-:Y:S02]  /*2260*/  IMAD.IADD R2, R0, 0x1, R192 ;  /* 0x0000000100027824 */ /* 0x000fe400078e02c0 */
[----:B------:R-:W-:Y:S01]  /*2270*/  IMAD.MOV.U32 R170, RZ, RZ, 0x1 ;  /* 0x00000001ffaa7424 */ /* 0x000fe200078e00ff */
        /* <DEDUP_REMOVED lines=9> */
[----:B------:R-:W4:Y:S01]  /*2310*/  LDSM.16.M88.4 R64, [R189+0xc800] ;  /* 0x00c80000bd40783b */ /* 0x000f220000000200 */
[C---:B-1----:R-:W-:Y:S07]  /*2320*/  HMMA.16816.F32 R4, R16.reuse, R8, RZ ;  /* 0x000000081004723c */ /* 0x042fee00000018ff */
[----:B------:R-:W-:Y:S01]  /*2330*/  LDSM.16.M88.4 R100, [R188+0xe000] ;  /* 0x00e00000bc64783b */ /* 0x000fe20000000200 */
[C---:B------:R-:W-:Y:S08]  /*2340*/  HMMA.16816.F32 R8, R16.reuse, R10, RZ ;  /* 0x0000000a1008723c */ /* 0x040ff000000018ff */
[C---:B----4-:R-:W-:Y:S08]  /*2350*/  HMMA.16816.F32 R12, R16.reuse, R52, RZ ;  /* 0x00000034100c723c */ /* 0x050ff000000018ff */
[----:B------:R-:W-:Y:S01]  /*2360*/  HMMA.16816.F32 R16, R16, R54, RZ ;  /* 0x000000361010723c */ /* 0x000fe200000018ff */
[----:B------:R-:W-:Y:S07]  /*2370*/  LDSM.16.M88.4 R52, [R3] ;  /* 0x000000000334783b */ /* 0x000fee0000000200 */
[C---:B------:R-:W-:Y:S08]  /*2380*/  HMMA.16816.F32 R4, R56.reuse, R60, R4 ;  /* 0x0000003c3804723c */ /* 0x040ff00000001804 */
[C---:B------:R-:W-:Y:S01]  /*2390*/  HMMA.16816.F32 R8, R56.reuse, R62, R8 ;  /* 0x0000003e3808723c */ /* 0x040fe20000001808 */
[----:B------:R-:W1:Y:S07]  /*23a0*/  LDSM.16.M88.4 R60, [R188+0xc000] ;  /* 0x00c00000bc3c783b */ /* 0x000e6e0000000200 */
[C---:B------:R-:W-:Y:S08]  /*23b0*/  HMMA.16816.F32 R12, R56.reuse, R64, R12 ;  /* 0x00000040380c723c */ /* 0x040ff0000000180c */
[----:B------:R-:W-:Y:S01]  /*23c0*/  HMMA.16816.F32 R16, R56, R66, R16 ;  /* 0x000000423810723c */ /* 0x000fe20000001810 */
[----:B------:R-:W4:Y:S08]  /*23d0*/  LDSM.16.M88.4 R56, [R188+0xc800] ;  /* 0x00c80000bc38783b */ /* 0x000f300000000200 */
[----:B------:R-:W-:Y:S01]  /*23e0*/  LDSM.16.M88.4 R64, [R191+0xc000] ;  /* 0x00c00000bf40783b */ /* 0x000fe20000000200 */
[C---:B-1----:R-:W-:Y:S08]  /*23f0*/  HMMA.16816.F32 R4, R52.reuse, R60, R4 ;  /* 0x0000003c3404723c */ /* 0x042ff00000001804 */
[C---:B------:R-:W-:Y:S01]  /*2400*/  HMMA.16816.F32 R8, R52.reuse, R62, R8 ;  /* 0x0000003e3408723c */ /* 0x040fe20000001808 */
[----:B------:R-:W1:Y:S07]  /*2410*/  LDSM.16.M88.4 R60, [R2] ;  /* 0x00000000023c783b */ /* 0x000e6e0000000200 */
[C---:B----4-:R-:W-:Y:S08]  /*2420*/  HMMA.16816.F32 R12, R52.reuse, R56, R12 ;  /* 0x00000038340c723c */ /* 0x050ff0000000180c */
[----:B------:R-:W-:Y:S01]  /*2430*/  HMMA.16816.F32 R16, R52, R58, R16 ;  /* 0x0000003a3410723c */ /* 0x000fe20000001810 */
[----:B------:R-:W4:Y:S08]  /*2440*/  LDSM.16.M88.4 R52, [R191+0xc800] ;  /* 0x00c80000bf34783b */ /* 0x000f300000000200 */
[----:B------:R-:W-:Y:S01]  /*2450*/  LDSM.16.M88.4 R56, [R187+0x2000] ;  /* 0x00200000bb38783b */ /* 0x000fe20000000200 */
[C---:B-1----:R-:W-:Y:S08]  /*2460*/  HMMA.16816.F32 R4, R60.reuse, R64, R4 ;  /* 0x000000403c04723c */ /* 0x042ff00000001804 */
[C---:B------:R-:W-:Y:S01]  /*2470*/  HMMA.16816.F32 R8, R60.reuse, R66, R8 ;  /* 0x000000423c08723c */ /* 0x040fe20000001808 */
[----:B------:R-:W1:Y:S07]  /*2480*/  LDSM.16.M88.4 R64, [R190+0xe000] ;  /* 0x00e00000be40783b */ /* 0x000e6e0000000200 */
        /* <DEDUP_REMOVED lines=10> */
[----:B------:R-:W2:Y:S01]  /*2530*/  LDSM.16.M88.4 R56, [R3+0x2000] ;  /* 0x002000000338783b */ /* 0x000ea20000000200 */
[C---:B-1----:R-:W-:Y:S08]  /*2540*/  HMMA.16816.F32 R4, R60.reuse, R64, R4 ;  /* 0x000000403c04723c */ /* 0x042ff00000001804 */
[C---:B------:R-:W-:Y:S01]  /*2550*/  HMMA.16816.F32 R8, R60.reuse, R66, R8 ;  /* 0x000000423c08723c */ /* 0x040fe20000001808 */
[----:B------:R-:W-:Y:S07]  /*2560*/  LDSM.16.M88.4 R64, [R191+0xe000] ;  /* 0x00e00000bf40783b */ /* 0x000fee0000000200 */
[C---:B----4-:R-:W-:Y:S08]  /*2570*/  HMMA.16816.F32 R12, R60.reuse, R52, R12 ;  /* 0x000000343c0c723c */ /* 0x050ff0000000180c */
[----:B------:R-:W-:Y:S01]  /*2580*/  HMMA.16816.F32 R16, R60, R54, R16 ;  /* 0x000000363c10723c */ /* 0x000fe20000001810 */
[----:B------:R1:W-:Y:S07]  /*2590*/  LDSM.16.M88.4 R60, [R2+0x2000] ;  /* 0x00200000023c783b */ /* 0x0003ee0000000200 */
[C---:B--2---:R-:W-:Y:S01]  /*25a0*/  HMMA.16816.F32 R4, R56.reuse, R100, R4 ;  /* 0x000000643804723c */ /* 0x044fe20000001804 */
[----:B------:R-:W2:Y:S07]  /*25b0*/  LDSM.16.M88.4 R52, [R188+0xe800] ;  /* 0x00e80000bc34783b */ /* 0x000eae0000000200 */
[C---:B------:R-:W-:Y:S04]  /*25c0*/  HMMA.16816.F32 R8, R56.reuse, R102, R8 ;  /* 0x000000663808723c */ /* 0x040fe80000001808 */
[----:B-1----:R-:W-:Y:S05]  /*25d0*/  IMAD.SHL.U32 R2, R205, 0x40, RZ ;  /* 0x00000040cd027824 */ /* 0x002fea00078e00ff */
[C---:B------:R-:W-:Y:S11]  /*25e0*/  ISETP.GE.AND P6, PT, R2.reuse, R248, PT ;  /* 0x000000f80200720c */ /* 0x040ff60003fc6270 */
[----:B------:R-:W-:Y:S02]  /*25f0*/  @!UPT UIADD3 URZ, URZ, URZ, URZ ;  /* 0x0000003f3f3ff290 */ /* 0x000fe4000fffe03f */
[----:B------:R-:W-:Y:S01]  /*2600*/  @!P6 IADD3 R0, R215, -c[0x0][0x214], R170 ;  /* 0x80008500d700ea10 */ /* 0x000fe20007ffe0aa */
[----:B------:R-:W1:Y:S03]  /*2610*/  @!P6 S2R R3, SR_TID.X ;  /* 0x000000000003e919 */ /* 0x000e660000002100 */
[----:B------:R-:W-:Y:S01]  /*2620*/  @!P6 IADD3 R2, R2, R0, R226 ;  /* 0x000000000202e210 */ /* 0x000fe20007ffe0e2 */
[C---:B--2---:R-:W-:Y:S08]  /*2630*/  HMMA.16816.F32 R12, R56.reuse, R52, R12 ;  /* 0x00000034380c723c */ /* 0x044ff0000000180c */
[----:B------:R-:W-:Y:S01]  /*2640*/  HMMA.16816.F32 R16, R56, R54, R16 ;  /* 0x000000363810723c */ /* 0x000fe20000001810 */
[----:B------:R-:W2:Y:S06]  /*2650*/  LDSM.16.M88.4 R52, [R191+0xe800] ;  /* 0x00e80000bf34783b */ /* 0x000eac0000000200 */
[CC--:B------:R-:W-:Y:S01]  /*2660*/  @!P6 IMNMX R56, R2.reuse, R226.reuse, PT ;  /* 0x000000e20238e217 */ /* 0x0c0fe20003800200 */
[C---:B------:R-:W-:Y:S05]  /*2670*/  HMMA.16816.F32 R4, R60.reuse, R64, R4 ;  /* 0x000000403c04723c */ /* 0x040fea0000001804 */
[----:B------:R-:W-:Y:S01]  /*2680*/  @!P6 IADD3 R2, R2, 0x8, RZ ;  /* 0x000000080202e810 */ /* 0x000fe20007ffe0ff */
[----:B-1----:R-:W-:Y:S01]  /*2690*/  @!P6 IMAD.SHL.U32 R3, R3, 0x2, RZ ;  /* 0x000000020303e824 */ /* 0x002fe200078e00ff */
[----:B------:R-:W-:Y:S01]  /*26a0*/  IADD3 R59, R236, -0x61c88647, RZ ;  /* 0x9e3779b9ec3b7810 */ /* 0x000fe20007ffe0ff */
[----:B------:R-:W-:Y:S01]  /*26b0*/  FMUL.FTZ R57, R223, 1.4426950216293334961 ;  /* 0x3fb8aa3bdf397820 */ /* 0x000fe20000410000 */
[----:B------:R-:W-:Y:S01]  /*26c0*/  @!P6 IMNMX R2, R2, R226, PT ;  /* 0x000000e20202e217 */ /* 0x000fe20003800200 */
[C---:B------:R-:W-:Y:S03]  /*26d0*/  HMMA.16816.F32 R8, R60.reuse, R66, R8 ;  /* 0x000000423c08723c */ /* 0x040fe60000001808 */
[----:B------:R-:W-:Y:S01]  /*26e0*/  @!P6 LOP3.LUT R0, R168, 0x6, R3, 0xf8, !PT ;  /* 0x00000006a800e812 */ /* 0x000fe200078ef803 */
[----:B------:R-:W-:Y:S01]  /*26f0*/  FMUL.FTZ R3, R222, 1.4426950216293334961 ;  /* 0x3fb8aa3bde037820 */ /* 0x000fe20000410000 */
[----:B------:R-:W-:Y:S02]  /*2700*/  FSEL R57, R57, RZ, P0 ;  /* 0x000000ff39397208 */ /* 0x000fe40000000000 */
[----:B------:R-:W-:Y:S01]  /*2710*/  IADD3 R66, R236, 0x3c6ef372, RZ ;  /* 0x3c6ef372ec427810 */ /* 0x000fe20007ffe0ff */
[----:B------:R-:W-:Y:S05]  /*2720*/  @!P6 IMAD R0, R250, 0x40, R0 ;  /* 0x00000040fa00e824 */ /* 0x000fea00078e0200 */
[CC--:B------:R-:W-:Y:S02]  /*2730*/  @!P6 ISETP.GE.AND P1, PT, R0.reuse, R56.reuse, PT ;  /* 0x000000380000e20c */ /* 0x0c0fe40003f26270 */
[----:B------:R-:W-:Y:S02]  /*2740*/  @!P6 IADD3 R58, R0, 0x1, RZ ;  /* 0x00000001003ae810 */ /* 0x000fe40007ffe0ff */
[----:B------:R-:W-:Y:S02]  /*2750*/  @!P6 FSEL R4, R4, -INF , !P1 ;  /* 0xff8000000404e808 */ /* 0x000fe40004800000 */
[----:B------:R-:W-:Y:S02]  /*2760*/  @!P6 ISETP.GE.AND P0, PT, R58, R56, PT ;  /* 0x000000383a00e20c */ /* 0x000fe40003f06270 */
[-C--:B------:R-:W-:Y:S01]  /*2770*/  @!P6 ISETP.GE.AND P1, PT, R0, R2.reuse, PT ;  /* 0x000000020000e20c */ /* 0x080fe20003f26270 */
[--C-:B------:R-:W-:Y:S01]  /*2780*/  FFMA.FTZ R4, R4, c[0x0][0x23c], -R57.reuse ;  /* 0x00008f0004047a23 */ /* 0x100fe20000010839 */
[----:B------:R-:W-:Y:S01]  /*2790*/  @!P6 FSEL R5, R5, -INF , !P0 ;  /* 0xff8000000505e808 */ /* 0x000fe20004000000 */
[C---:B--2---:R-:W-:Y:S02]  /*27a0*/  HMMA.16816.F32 R12, R60.reuse, R52, R12 ;  /* 0x000000343c0c723c */ /* 0x044fe4000000180c */
[----:B------:R3:W1:Y:S01]  /*27b0*/  MUFU.EX2 R168, R4 ;  /* 0x0000000400a87308 */ /* 0x0006620000000800 */
[----:B------:R-:W-:Y:S01]  /*27c0*/  FSETP.NEU.FTZ.AND P0, PT, R222, -INF , PT ;  /* 0xff800000de00780b */ /* 0x000fe20003f1d000 */
[----:B------:R-:W-:Y:S01]  /*27d0*/  FFMA.FTZ R5, R5, c[0x0][0x23c], -R57 ;  /* 0x00008f0005057a23 */ /* 0x000fe20000010839 */
[----:B------:R-:W-:Y:S02]  /*27e0*/  @!P6 FSEL R6, R6, -INF , !P1 ;  /* 0xff8000000606e808 */ /* 0x000fe40004800000 */
[----:B------:R-:W-:Y:S01]  /*27f0*/  FSEL R3, R3, RZ, P0 ;  /* 0x000000ff03037208 */ /* 0x000fe20000000000 */
[----:B------:R-:W-:Y:S03]  /*2800*/  HMMA.16816.F32 R16, R60, R54, R16 ;  /* 0x000000363c10723c */ /* 0x000fe60000001810 */
[----:B------:R-:W-:Y:S01]  /*2810*/  @!P6 ISETP.GE.AND P0, PT, R58, R2, PT ;  /* 0x000000023a00e20c */ /* 0x000fe20003f06270 */
[----:B------:R2:W4:Y:S01]  /*2820*/  MUFU.EX2 R103, R5 ;  /* 0x0000000500677308 */ /* 0x0005220000000800 */
[--C-:B------:R-:W-:Y:S01]  /*2830*/  FFMA.FTZ R102, R6, c[0x0][0x23c], -R3.reuse ;  /* 0x00008f0006667a23 */ /* 0x100fe20000010803 */
[----:B------:R-:W-:Y:S01]  /*2840*/  @!P6 IADD3 R6, R0, 0x8, RZ ;  /* 0x000000080006e810 */ /* 0x000fe20007ffe0ff */
[----:B------:R-:W-:Y:S01]  /*2850*/  IMAD.MOV.U32 R63, RZ, RZ, c[0x0][0x1c0] ;  /* 0x00007000ff3f7624 */ /* 0x000fe200078e00ff */
[----:B------:R-:W-:Y:S02]  /*2860*/  @!P6 FSEL R7, R7, -INF , !P0 ;  /* 0xff8000000707e808 */ /* 0x000fe40004000000 */
[C---:B------:R-:W-:Y:S02]  /*2870*/  @!P6 ISETP.GE.AND P1, PT, R6.reuse, R56, PT ;  /* 0x000000380600e20c */ /* 0x040fe40003f26270 */
[----:B------:R-:W-:Y:S01]  /*2880*/  @!P6 ISETP.GE.AND P0, PT, R6, R2, PT ;  /* 0x000000020600e20c */ /* 0x000fe20003f06270 */
[----:B------:R-:W-:Y:S01]  /*2890*/  FFMA.FTZ R7, R7, c[0x0][0x23c], -R3 ;  /* 0x00008f0007077a23 */ /* 0x000fe20000010803 */
[----:B------:R-:W-:Y:S01]  /*28a0*/  @!P6 FSEL R8, R8, -INF , !P1 ;  /* 0xff8000000808e808 */ /* 0x000fe20004800000 */
[----:B------:R-:W-:Y:S01]  /*28b0*/  MUFU.EX2 R102, R102 ;  /* 0x0000006600667308 */ /* 0x000fe20000000800 */
[----:B------:R-:W-:Y:S01]  /*28c0*/  @!P6 FSEL R10, R10, -INF , !P0 ;  /* 0xff8000000a0ae808 */ /* 0x000fe20004000000 */
[----:B------:R-:W-:Y:S02]  /*28d0*/  IMAD R63, R63, c[0x0][0x22c], RZ ;  /* 0x00008b003f3f7a24 */ /* 0x000fe400078e02ff */
[----:B---3--:R-:W-:Y:S01]  /*28e0*/  IMAD R4, R205, 0x4, R169 ;  /* 0x00000004cd047824 */ /* 0x008fe200078e02a9 */
[----:B------:R-:W-:Y:S01]  /*28f0*/  IADD3 R169, R236, 0x78dde6e4, RZ ;  /* 0x78dde6e4eca97810 */ /* 0x000fe20007ffe0ff */
[----:B------:R-:W-:Y:S01]  /*2900*/  FFMA.FTZ R100, R8, c[0x0][0x23c], -R57 ;  /* 0x00008f0008647a23 */ /* 0x000fe20000010839 */
[----:B------:R-:W-:Y:S01]  /*2910*/  @!P6 IADD3 R8, R0, 0x10, RZ ;  /* 0x000000100008e810 */ /* 0x000fe20007ffe0ff */
[----:B------:R-:W-:Y:S02]  /*2920*/  FFMA.FTZ R10, R10, c[0x0][0x23c], -R3 ;  /* 0x00008f000a0a7a23 */ /* 0x000fe40000010803 */
[----:B------:R3:W1:Y:S01]  /*2930*/  MUFU.EX2 R101, R7 ;  /* 0x0000000700657308 */ /* 0x0006620000000800 */
[C---:B------:R-:W-:Y:S01]  /*2940*/  @!P6 ISETP.GE.AND P4, PT, R8.reuse, R56, PT ;  /* 0x000000380800e20c */ /* 0x040fe20003f86270 */
[----:B------:R-:W-:Y:S01]  /*2950*/  IMAD.U32 R63, R63, -0x40, RZ ;  /* 0xffffffc03f3f7824 */ /* 0x000fe200078e00ff */
[----:B------:R-:W-:Y:S01]  /*2960*/  @!P6 ISETP.GE.AND P3, PT, R8, R2, PT ;  /* 0x000000020800e20c */ /* 0x000fe20003f66270 */
[----:B--2---:R-:W-:Y:S01]  /*2970*/  IMAD.WIDE.U32 R4, R4, -0x326172a9, RZ ;  /* 0xcd9e8d5704047825 */ /* 0x004fe200078e00ff */
[----:B------:R-:W-:Y:S02]  /*2980*/  @!P6 FSEL R12, R12, -INF , !P4 ;  /* 0xff8000000c0ce808 */ /* 0x000fe40006000000 */
[----:B------:R-:W-:Y:S02]  /*2990*/  @!P6 FSEL R14, R14, -INF , !P3 ;  /* 0xff8000000e0ee808 */ /* 0x000fe40005800000 */
[----:B------:R-:W-:Y:S01]  /*29a0*/  LOP3.LUT R5, R5, R249, R236, 0x96, !PT ;  /* 0x000000f905057212 */ /* 0x000fe200078e96ec */
[----:B------:R-:W-:Y:S01]  /*29b0*/  FFMA.FTZ R12, R12, c[0x0][0x23c], -R57 ;  /* 0x00008f000c0c7a23 */ /* 0x000fe20000010839 */
[----:B------:R-:W-:Y:S01]  /*29c0*/  LOP3.LUT R58, R229, R4, R59, 0x96, !PT ;  /* 0x00000004e53a7212 */ /* 0x000fe200078e963b */
[----:B------:R-:W2:Y:S01]  /*29d0*/  MUFU.EX2 R100, R100 ;  /* 0x0000006400647308 */ /* 0x000ea20000000800 */
[----:B------:R-:W-:Y:S01]  /*29e0*/  IADD3 R59, R236, -0x255992d5, RZ ;  /* 0xdaa66d2bec3b7810 */ /* 0x000fe20007ffe0ff */
[----:B------:R-:W-:Y:S04]  /*29f0*/  IMAD.WIDE.U32 R4, R5, -0x2daee0ad, RZ ;  /* 0xd2511f5305047825 */ /* 0x000fe800078e00ff */
[----:B------:R-:W-:Y:S01]  /*2a00*/  IMAD.WIDE.U32 R64, R58, -0x2daee0ad, RZ ;  /* 0xd2511f533a407825 */ /* 0x000fe200078e00ff */
[----:B------:R-:W-:Y:S02]  /*2a10*/  LOP3.LUT R58, R5, R240, R242, 0x96, !PT ;  /* 0x000000f0053a7212 */ /* 0x000fe400078e96f2 */
[----:B------:R-:W-:Y:S01]  /*2a20*/  @!P6 IADD3 R5, R0, 0x9, RZ ;  /* 0x000000090005e810 */ /* 0x000fe20007ffe0ff */
[----:B------:R-:W-:Y:S01]  /*2a30*/  FFMA.FTZ R14, R14, c[0x0][0x23c], -R3 ;  /* 0x00008f000e0e7a23 */ /* 0x000fe20000010803 */
[----:B------:R-:W-:Y:S02]  /*2a40*/  LOP3.LUT R6, R65, R4, R243, 0x96, !PT ;  /* 0x0000000441067212 */ /* 0x000fe400078e96f3 */
[C---:B------:R-:W-:Y:S01]  /*2a50*/  @!P6 ISETP.GE.AND P2, PT, R5.reuse, R56, PT ;  /* 0x000000380500e20c */ /* 0x040fe20003f46270 */
[----:B------:R-:W-:Y:S01]  /*2a60*/  MUFU.EX2 R61, R14 ;  /* 0x0000000e003d7308 */ /* 0x000fe20000000800 */
[----:B------:R-:W-:Y:S01]  /*2a70*/  @!P6 ISETP.GE.AND P1, PT, R5, R2, PT ;  /* 0x000000020500e20c */ /* 0x000fe20003f26270 */
[----:B------:R-:W-:Y:S01]  /*2a80*/  IMAD.WIDE.U32 R4, R58, -0x326172a9, RZ ;  /* 0xcd9e8d573a047825 */ /* 0x000fe200078e00ff */
[----:B------:R-:W-:Y:S02]  /*2a90*/  @!P6 FSEL R9, R9, -INF , !P2 ;  /* 0xff8000000909e808 */ /* 0x000fe40005000000 */
[----:B------:R-:W-:Y:S01]  /*2aa0*/  @!P6 FSEL R11, R11, -INF , !P1 ;  /* 0xff8000000b0be808 */ /* 0x000fe20004800000 */
[----:B---3--:R-:W-:Y:S01]  /*2ab0*/  IMAD.WIDE.U32 R6, R6, -0x326172a9, RZ ;  /* 0xcd9e8d5706067825 */ /* 0x008fe200078e00ff */
[----:B------:R-:W-:Y:S03]  /*2ac0*/  LOP3.LUT R5, R5, R228, R66, 0x96, !PT ;  /* 0x000000e405057212 */ /* 0x000fe600078e9642 */
[----:B------:R-:W-:Y:S01]  /*2ad0*/  FFMA.FTZ R11, R11, c[0x0][0x23c], -R3 ;  /* 0x00008f000b0b7a23 */ /* 0x000fe20000010803 */
[----:B------:R-:W-:Y:S01]  /*2ae0*/  LOP3.LUT R7, R7, R4, R59, 0x96, !PT ;  /* 0x0000000407077212 */ /* 0x000fe200078e963b */
[----:B------:R-:W-:Y:S01]  /*2af0*/  IMAD.WIDE.U32 R4, R5, -0x2daee0ad, RZ ;  /* 0xd2511f5305047825 */ /* 0x000fe200078e00ff */
[----:B------:R3:W-:Y:S01]  /*2b00*/  MUFU.EX2 R66, R10 ;  /* 0x0000000a00427308 */ /* 0x0007e20000000800 */
[----:B------:R-:W-:Y:S02]  /*2b10*/  IADD3 R59, R236, 0x1715609d, RZ ;  /* 0x1715609dec3b7810 */ /* 0x000fe40007ffe0ff */
[----:B------:R-:W-:Y:S02]  /*2b20*/  FFMA.FTZ R67, R9, c[0x0][0x23c], -R57 ;  /* 0x00008f0009437a23 */ /* 0x000fe40000010839 */
[----:B------:R-:W-:Y:S01]  /*2b30*/  IMAD.WIDE.U32 R8, R7, -0x2daee0ad, RZ ;  /* 0xd2511f5307087825 */ /* 0x000fe200078e00ff */
[----:B------:R-:W-:Y:S02]  /*2b40*/  LOP3.LUT R7, R5, R64, R244, 0x96, !PT ;  /* 0x0000004005077212 */ /* 0x000fe400078e96f4 */
[----:B------:R-:W-:Y:S02]  /*2b50*/  @!P6 IADD3 R5, R0, 0x11, RZ ;  /* 0x000000110005e810 */ /* 0x000fe40007ffe0ff */
[----:B------:R-:W-:Y:S01]  /*2b60*/  MUFU.EX2 R65, R11 ;  /* 0x0000000b00417308 */ /* 0x000fe20000000800 */
[----:B------:R-:W-:Y:S02]  /*2b70*/  LOP3.LUT R52, R9, R4, R245, 0x96, !PT ;  /* 0x0000000409347212 */ /* 0x000fe400078e96f5 */
[C---:B------:R-:W-:Y:S02]  /*2b80*/  @!P6 ISETP.GE.AND P0, PT, R5.reuse, R2, PT ;  /* 0x000000020500e20c */ /* 0x040fe40003f06270 */
[----:B------:R-:W-:Y:S01]  /*2b90*/  @!P6 ISETP.GE.AND P2, PT, R5, R56, PT ;  /* 0x000000380500e20c */ /* 0x000fe20003f46270 */
[----:B------:R-:W-:Y:S01]  /*2ba0*/  IMAD.WIDE.U32 R4, R7, -0x326172a9, RZ ;  /* 0xcd9e8d5707047825 */ /* 0x000fe200078e00ff */
[----:B------:R-:W-:Y:S02]  /*2bb0*/  @!P6 FSEL R15, R15, -INF , !P0 ;  /* 0xff8000000f0fe808 */ /* 0x000fe40004000000 */
[----:B------:R-:W-:Y:S01]  /*2bc0*/  @!P6 FSEL R13, R13, -INF , !P2 ;  /* 0xff8000000d0de808 */ /* 0x000fe20005000000 */
[----:B------:R1:W-:Y:S01]  /*2bd0*/  MUFU.EX2 R64, R12 ;  /* 0x0000000c00407308 */ /* 0x0003e20000000800 */
[----:B------:R-:W-:Y:S01]  /*2be0*/  IMAD.WIDE.U32 R52, R52, -0x326172a9, RZ ;  /* 0xcd9e8d5734347825 */ /* 0x000fe200078e00ff */
[----:B------:R-:W-:Y:S02]  /*2bf0*/  LOP3.LUT R6, R5, R6, R169, 0x96, !PT ;  /* 0x0000000605067212 */ /* 0x000fe400078e96a9 */
[----:B---3--:R-:W-:Y:S01]  /*2c00*/  IADD3 R10, R236, -0x4ab325aa, RZ ;  /* 0xb54cda56ec0a7810 */ /* 0x008fe20007ffe0ff */
[----:B------:R-:W-:Y:S01]  /*2c10*/  FFMA.FTZ R15, R15, c[0x0][0x23c], -R3 ;  /* 0x00008f000f0f7a23 */ /* 0x000fe20000010803 */
[----:B------:R-:W-:Y:S01]  /*2c20*/  LOP3.LUT R5, R53, R4, R59, 0x96, !PT ;  /* 0x0000000435057212 */ /* 0x000fe200078e963b */
[----:B------:R-:W-:Y:S01]  /*2c30*/  IMAD.WIDE.U32 R6, R6, -0x2daee0ad, RZ ;  /* 0xd2511f5306067825 */ /* 0x000fe200078e00ff */
[C---:B------:R-:W-:Y:S02]  /*2c40*/  @!P6 IADD3 R4, R0.reuse, 0x18, RZ ;  /* 0x000000180004e810 */ /* 0x040fe40007ffe0ff */
[----:B------:R-:W-:Y:S01]  /*2c50*/  @!P6 IADD3 R0, R0, 0x19, RZ ;  /* 0x000000190000e810 */ /* 0x000fe20007ffe0ff */
[----:B------:R-:W-:Y:S01]  /*2c60*/  MUFU.EX2 R67, R67 ;  /* 0x0000004300437308 */ /* 0x000fe20000000800 */
[C---:B------:R-:W-:Y:S01]  /*2c70*/  @!P6 ISETP.GE.AND P1, PT, R4.reuse, R56, PT ;  /* 0x000000380400e20c */ /* 0x040fe20003f26270 */
[----:B------:R-:W-:Y:S01]  /*2c80*/  FFMA.FTZ R13, R13, c[0x0][0x23c], -R57 ;  /* 0x00008f000d0d7a23 */ /* 0x000fe20000010839 */
[----:B------:R-:W-:Y:S01]  /*2c90*/  @!P6 ISETP.GE.AND P5, PT, R4, R2, PT ;  /* 0x000000020400e20c */ /* 0x000fe20003fa6270 */
[----:B------:R-:W-:Y:S01]  /*2ca0*/  IMAD.WIDE.U32 R4, R5, -0x2daee0ad, RZ ;  /* 0xd2511f5305047825 */ /* 0x000fe200078e00ff */
[----:B------:R-:W-:Y:S02]  /*2cb0*/  LOP3.LUT R8, R7, R8, R246, 0x96, !PT ;  /* 0x0000000807087212 */ /* 0x000fe400078e96f6 */
[C---:B------:R-:W-:Y:S02]  /*2cc0*/  @!P6 ISETP.GE.AND P4, PT, R0.reuse, R56, PT ;  /* 0x000000380000e20c */ /* 0x040fe40003f86270 */
[----:B------:R-:W-:Y:S01]  /*2cd0*/  @!P6 ISETP.GE.AND P2, PT, R0, R2, PT ;  /* 0x000000020000e20c */ /* 0x000fe20003f46270 */
[----:B------:R-:W-:Y:S01]  /*2ce0*/  MUFU.EX2 R62, R13 ;  /* 0x0000000d003e7308 */ /* 0x000fe20000000800 */
[--C-:B------:R-:W-:Y:S02]  /*2cf0*/  SHF.R.U32.HI R0, RZ, 0x18, R4.reuse ;  /* 0x00000018ff007819 */ /* 0x100fe40000011604 */
[----:B------:R-:W-:Y:S02]  /*2d00*/  LOP3.LUT R2, R5, R6, R247, 0x96, !PT ;  /* 0x0000000605027212 */ /* 0x000fe400078e96f7 */
[C---:B------:R-:W-:Y:S02]  /*2d10*/  LOP3.LUT R6, R4.reuse, 0xff, RZ, 0xc0, !PT ;  /* 0x000000ff04067812 */ /* 0x040fe400078ec0ff */
[----:B-1----:R-:W-:Y:S02]  /*2d20*/  LOP3.LUT R12, R4, 0xffff, RZ, 0xc0, !PT ;  /* 0x0000ffff040c7812 */ /* 0x002fe400078ec0ff */
[----:B------:R-:W-:Y:S01]  /*2d30*/  SHF.R.U32.HI R11, RZ, 0x10, R4 ;  /* 0x00000010ff0b7819 */ /* 0x000fe20000011604 */
[----:B------:R-:W-:Y:S01]  /*2d40*/  IMAD.WIDE.U32 R4, R8, -0x326172a9, RZ ;  /* 0xcd9e8d5708047825 */ /* 0x000fe200078e00ff */
[----:B------:R-:W-:Y:S01]  /*2d50*/  ISETP.LE.U32.AND P0, PT, R0, UR5, PT ;  /* 0x0000000500007c0c */ /* 0x000fe2000bf03070 */
[----:B------:R-:W-:Y:S01]  /*2d60*/  MUFU.EX2 R60, R15 ;  /* 0x0000000f003c7308 */ /* 0x000fe20000000800 */
[----:B------:R-:W-:Y:S02]  /*2d70*/  ISETP.LE.U32.AND P3, PT, R6, UR5, PT ;  /* 0x0000000506007c0c */ /* 0x000fe4000bf63070 */
[----:B------:R-:W-:Y:S02]  /*2d80*/  LOP3.LUT R0, R5, R52, R10, 0x96, !PT ;  /* 0x0000003405007212 */ /* 0x000fe400078e960a */
[----:B------:R-:W-:Y:S02]  /*2d90*/  LOP3.LUT R7, R4, 0xffff, RZ, 0xc0, !PT ;  /* 0x0000ffff04077812 */ /* 0x000fe400078ec0ff */
[----:B------:R-:W-:Y:S02]  /*2da0*/  LOP3.LUT R6, R0, 0xff, RZ, 0xc0, !PT ;  /* 0x000000ff00067812 */ /* 0x000fe400078ec0ff */
[----:B------:R-:W-:Y:S02]  /*2db0*/  LOP3.LUT R8, R4, 0xff, RZ, 0xc0, !PT ;  /* 0x000000ff04087812 */ /* 0x000fe400078ec0ff */
[--C-:B------:R-:W-:Y:S02]  /*2dc0*/  SHF.R.U32.HI R9, RZ, 0x10, R4.reuse ;  /* 0x00000010ff097819 */ /* 0x100fe40000011604 */
[----:B------:R-:W-:Y:S02]  /*2dd0*/  SHF.R.U32.HI R10, RZ, 0x18, R4 ;  /* 0x00000018ff0a7819 */ /* 0x000fe40000011604 */
[----:B------:R-:W-:Y:S02]  /*2de0*/  LOP3.LUT R4, R0, 0xffff, RZ, 0xc0, !PT ;  /* 0x0000ffff00047812 */ /* 0x000fe400078ec0ff */
[----:B------:R-:W-:Y:S02]  /*2df0*/  @!P6 FSEL R16, R16, -INF , !P1 ;  /* 0xff8000001010e808 */ /* 0x000fe40004800000 */
[----:B------:R-:W-:Y:S02]  /*2e00*/  ISETP.LE.U32.AND P1, PT, R6, UR5, PT ;  /* 0x0000000506007c0c */ /* 0x000fe4000bf23070 */
[----:B------:R-:W-:Y:S01]  /*2e10*/  SHF.R.U32.HI R4, RZ, 0x8, R4 ;  /* 0x00000008ff047819 */ /* 0x000fe20000011604 */
[----:B------:R-:W-:Y:S01]  /*2e20*/  FFMA.FTZ R16, R16, c[0x0][0x23c], -R57 ;  /* 0x00008f0010107a23 */ /* 0x000fe20000010839 */
[----:B------:R-:W-:Y:S02]  /*2e30*/  @!P6 FSEL R19, R19, -INF , !P2 ;  /* 0xff8000001313e808 */ /* 0x000fe40005000000 */
[----:B------:R-:W-:Y:S01]  /*2e40*/  @!P6 FSEL R18, R18, -INF , !P5 ;  /* 0xff8000001212e808 */ /* 0x000fe20006800000 */
[----:B------:R-:W1:Y:S01]  /*2e50*/  MUFU.EX2 R59, R16 ;  /* 0x00000010003b7308 */ /* 0x000e620000000800 */
[----:B------:R-:W-:Y:S02]  /*2e60*/  LOP3.LUT R4, R4, 0xffff, RZ, 0xc0, !PT ;  /* 0x0000ffff04047812 */ /* 0x000fe400078ec0ff */
[--C-:B------:R-:W-:Y:S01]  /*2e70*/  SHF.R.U32.HI R5, RZ, 0x10, R0.reuse ;  /* 0x00000010ff057819 */ /* 0x100fe20000011600 */
[--C-:B------:R-:W-:Y:S01]  /*2e80*/  FFMA.FTZ R18, R18, c[0x0][0x23c], -R3.reuse ;  /* 0x00008f0012127a23 */ /* 0x100fe20000010803 */
[----:B------:R-:W-:Y:S01]  /*2e90*/  ISETP.LE.U32.AND P5, PT, R4, UR5, PT ;  /* 0x0000000504007c0c */ /* 0x000fe2000bfa3070 */
[----:B------:R-:W-:Y:S01]  /*2ea0*/  FFMA.FTZ R3, R19, c[0x0][0x23c], -R3 ;  /* 0x00008f0013037a23 */ /* 0x000fe20000010803 */
[----:B------:R-:W-:Y:S01]  /*2eb0*/  SHF.R.U32.HI R0, RZ, 0x18, R0 ;  /* 0x00000018ff007819 */ /* 0x000fe20000011600 */
[----:B------:R-:W-:Y:S01]  /*2ec0*/  @!P1 FADD.FTZ R168, -R168, -RZ ;  /* 0x800000ffa8a89221 */ /* 0x000fe20000010100 */
[----:B------:R-:W-:Y:S01]  /*2ed0*/  @!P6 FSEL R17, R17, -INF , !P4 ;  /* 0xff8000001111e808 */ /* 0x000fe20006000000 */
[----:B------:R-:W3:Y:S01]  /*2ee0*/  MUFU.EX2 R56, R3 ;  /* 0x0000000300387308 */ /* 0x000ee20000000800 */
[----:B------:R-:W-:Y:S02]  /*2ef0*/  ISETP.LE.U32.AND P6, PT, R0, UR5, PT ;  /* 0x0000000500007c0c */ /* 0x000fe4000bfc3070 */
[----:B------:R-:W-:Y:S01]  /*2f00*/  ISETP.LE.U32.AND P1, PT, R8, UR5, PT ;  /* 0x0000000508007c0c */ /* 0x000fe2000bf23070 */
[----:B------:R-:W-:Y:S01]  /*2f10*/  FFMA.FTZ R57, R17, c[0x0][0x23c], -R57 ;  /* 0x00008f0011397a23 */ /* 0x000fe20000010839 */
[----:B------:R-:W-:Y:S02]  /*2f20*/  SHF.R.U32.HI R0, RZ, 0x8, R7 ;  /* 0x00000008ff007819 */ /* 0x000fe40000011607 */
[----:B------:R-:W-:Y:S01]  /*2f30*/  LOP3.LUT R5, R5, 0xff, RZ, 0xc0, !PT ;  /* 0x000000ff05057812 */ /* 0x000fe200078ec0ff */
[----:B----4-:R-:W-:Y:S01]  /*2f40*/  @!P5 FADD.FTZ R103, -R103, -RZ ;  /* 0x800000ff6767d221 */ /* 0x010fe20000010100 */
[----:B------:R-:W-:Y:S01]  /*2f50*/  LOP3.LUT R0, R0, 0xffff, RZ, 0xc0, !PT ;  /* 0x0000ffff00007812 */ /* 0x000fe200078ec0ff */
[----:B------:R-:W-:Y:S01]  /*2f60*/  MUFU.EX2 R58, R57 ;  /* 0x00000039003a7308 */ /* 0x000fe20000000800 */
[----:B------:R-:W-:Y:S02]  /*2f70*/  ISETP.LE.U32.AND P4, PT, R5, UR5, PT ;  /* 0x0000000505007c0c */ /* 0x000fe4000bf83070 */
[----:B------:R-:W-:Y:S01]  /*2f80*/  ISETP.LE.U32.AND P5, PT, R0, UR5, PT ;  /* 0x0000000500007c0c */ /* 0x000fe2000bfa3070 */
[----:B------:R-:W-:Y:S01]  /*2f90*/  @!P6 FADD.FTZ R101, -R101, -RZ ;  /* 0x800000ff6565e221 */ /* 0x000fe20000010100 */
[----:B------:R-:W-:Y:S01]  /*2fa0*/  LOP3.LUT R0, R9, 0xff, RZ, 0xc0, !PT ;  /* 0x000000ff09007812 */ /* 0x000fe200078ec0ff */
[----:B--2---:R-:W-:Y:S01]  /*2fb0*/  @!P1 FADD.FTZ R100, -R100, -RZ ;  /* 0x800000ff64649221 */ /* 0x004fe20000010100 */
[----:B------:R-:W-:Y:S01]  /*2fc0*/  LOP3.LUT R4, R2, 0xff, RZ, 0xc0, !PT ;  /* 0x000000ff02047812 */ /* 0x000fe200078ec0ff */
[----:B-1----:R-:W-:Y:S01]  /*2fd0*/  @!P3 FADD.FTZ R59, -R59, -RZ ;  /* 0x800000ff3b3bb221 */ /* 0x002fe20000010100 */
[----:B------:R-:W-:Y:S01]  /*2fe0*/  ISETP.LE.U32.AND P6, PT, R0, UR5, PT ;  /* 0x0000000500007c0c */ /* 0x000fe2000bfc3070 */
[----:B------:R-:W1:Y:S01]  /*2ff0*/  MUFU.EX2 R57, R18 ;  /* 0x0000001200397308 */ /* 0x000e620000000800 */
[----:B------:R-:W-:Y:S02]  /*3000*/  ISETP.LE.U32.AND P1, PT, R10, UR5, PT ;  /* 0x000000050a007c0c */ /* 0x000fe4000bf23070 */
[----:B------:R-:W-:Y:S01]  /*3010*/  ISETP.LE.U32.AND P2, PT, R4, UR5, PT ;  /* 0x0000000504007c0c */ /* 0x000fe2000bf43070 */
[----:B------:R-:W-:Y:S01]  /*3020*/  @!P4 FADD.FTZ R102, -R102, -RZ ;  /* 0x800000ff6666c221 */ /* 0x000fe20000010100 */
[--C-:B------:R-:W-:Y:S01]  /*3030*/  SHF.R.U32.HI R4, RZ, 0x18, R2.reuse ;  /* 0x00000018ff047819 */ /* 0x100fe20000011602 */
[----:B------:R-:W-:Y:S01]  /*3040*/  @!P5 FADD.FTZ R67, -R67, -RZ ;  /* 0x800000ff4343d221 */ /* 0x000fe20000010100 */
[----:B------:R-:W-:Y:S01]  /*3050*/  SHF.R.U32.HI R0, RZ, 0x10, R2 ;  /* 0x00000010ff007819 */ /* 0x000fe20000011602 */
[----:B---3--:R-:W-:Y:S01]  /*3060*/  @!P0 FADD.FTZ R56, -R56, -RZ ;  /* 0x800000ff38388221 */ /* 0x008fe20000010100 */
[----:B------:R-:W-:Y:S02]  /*3070*/  LOP3.LUT R2, R2, 0xffff, RZ, 0xc0, !PT ;  /* 0x0000ffff02027812 */ /* 0x000fe400078ec0ff */
[----:B------:R-:W-:Y:S01]  /*3080*/  LOP3.LUT R0, R0, 0xff, RZ, 0xc0, !PT ;  /* 0x000000ff00007812 */ /* 0x000fe200078ec0ff */
[----:B------:R-:W-:Y:S01]  /*3090*/  @!P6 FADD.FTZ R66, -R66, -RZ ;  /* 0x800000ff4242e221 */ /* 0x000fe20000010100 */
[----:B------:R-:W-:Y:S01]  /*30a0*/  SHF.R.U32.HI R2, RZ, 0x8, R2 ;  /* 0x00000008ff027819 */ /* 0x000fe20000011602 */
[----:B------:R-:W-:Y:S01]  /*30b0*/  @!P1 FADD.FTZ R65, -R65, -RZ ;  /* 0x800000ff41419221 */ /* 0x000fe20000010100 */
[----:B------:R-:W-:Y:S01]  /*30c0*/  LOP3.LUT R3, R11, 0xff, RZ, 0xc0, !PT ;  /* 0x000000ff0b037812 */ /* 0x000fe200078ec0ff */
[----:B------:R-:W-:Y:S01]  /*30d0*/  @!P2 FADD.FTZ R64, -R64, -RZ ;  /* 0x800000ff4040a221 */ /* 0x000fe20000010100 */
[----:B------:R-:W-:Y:S02]  /*30e0*/  LOP3.LUT R2, R2, 0xffff, RZ, 0xc0, !PT ;  /* 0x0000ffff02027812 */ /* 0x000fe400078ec0ff */
[----:B------:R-:W-:Y:S02]  /*30f0*/  ISETP.LE.U32.AND P5, PT, R0, UR5, PT ;  /* 0x0000000500007c0c */ /* 0x000fe4000bfa3070 */
[----:B------:R-:W-:Y:S02]  /*3100*/  SHF.R.U32.HI R0, RZ, 0x8, R12 ;  /* 0x00000008ff007819 */ /* 0x000fe4000001160c */
[----:B------:R-:W-:Y:S02]  /*3110*/  ISETP.LE.U32.AND P1, PT, R3, UR5, PT ;  /* 0x0000000503007c0c */ /* 0x000fe4000bf23070 */
[----:B------:R-:W-:Y:S02]  /*3120*/  F2FP.RELU.PACK_AB R3, R103, R168 ;  /* 0x000000a86703723e */ /* 0x000fe400000008ff */
[----:B------:R-:W-:Y:S02]  /*3130*/  LOP3.LUT R0, R0, 0xffff, RZ, 0xc0, !PT ;  /* 0x0000ffff00007812 */ /* 0x000fe400078ec0ff */
[----:B------:R-:W-:Y:S01]  /*3140*/  ISETP.LE.U32.AND P6, PT, R2, UR5, PT ;  /* 0x0000000502007c0c */ /* 0x000fe2000bfc3070 */
[----:B------:R2:W-:Y:S01]  /*3150*/  STS [R218+0x12000], R3 ;  /* 0x01200003da007388 */ /* 0x0005e20000000800 */
[----:B------:R-:W-:Y:S01]  /*3160*/  F2FP.RELU.PACK_AB R2, R101, R102 ;  /* 0x000000666502723e */ /* 0x000fe200000008ff */
[----:B------:R-:W-:Y:S01]  /*3170*/  @!P5 FADD.FTZ R61, -R61, -RZ ;  /* 0x800000ff3d3dd221 */ /* 0x000fe20000010100 */
[----:B------:R-:W-:Y:S02]  /*3180*/  ISETP.LE.U32.AND P2, PT, R0, UR5, PT ;  /* 0x0000000500007c0c */ /* 0x000fe4000bf43070 */
[----:B------:R-:W-:Y:S01]  /*3190*/  F2FP.RELU.PACK_AB R0, R67, R100 ;  /* 0x000000644300723e */ /* 0x000fe200000008ff */
[----:B------:R3:W-:Y:S01]  /*31a0*/  STS [R218+0x12400], R2 ;  /* 0x01240002da007388 */ /* 0x0007e20000000800 */
[----:B------:R-:W-:Y:S01]  /*31b0*/  ISETP.LE.U32.AND P4, PT, R4, UR5, PT ;  /* 0x0000000504007c0c */ /* 0x000fe2000bf83070 */
[----:B-1----:R-:W-:Y:S01]  /*31c0*/  @!P1 FADD.FTZ R57, -R57, -RZ ;  /* 0x800000ff39399221 */ /* 0x002fe20000010100 */
[----:B------:R-:W-:Y:S01]  /*31d0*/  F2FP.RELU.PACK_AB R5, R65, R66 ;  /* 0x000000424105723e */ /* 0x000fe200000008ff */
[----:B------:R1:W-:Y:S01]  /*31e0*/  STS [R221+0x12000], R0 ;  /* 0x01200000dd007388 */ /* 0x0003e20000000800 */
[----:B------:R-:W-:Y:S01]  /*31f0*/  FSETP.GE.FTZ.AND P1, PT, R103, RZ, PT ;  /* 0x000000ff6700720b */ /* 0x000fe20003f36000 */
[----:B------:R-:W-:Y:S01]  /*3200*/  @!P6 FADD.FTZ R62, -R62, -RZ ;  /* 0x800000ff3e3ee221 */ /* 0x000fe20000010100 */
[----:B------:R-:W-:Y:S01]  /*3210*/  FSETP.GE.FTZ.AND P5, PT, R100, RZ, PT ;  /* 0x000000ff6400720b */ /* 0x000fe20003fb6000 */
[----:B------:R-:W-:Y:S01]  /*3220*/  STS [R221+0x12400], R5 ;  /* 0x01240005dd007388 */ /* 0x000fe20000000800 */
[----:B------:R-:W-:Y:S01]  /*3230*/  FSETP.GE.FTZ.AND P3, PT, R64, RZ, PT ;  /* 0x000000ff4000720b */ /* 0x000fe20003f76000 */
[----:B------:R-:W-:Y:S01]  /*3240*/  @!P2 FADD.FTZ R58, -R58, -RZ ;  /* 0x800000ff3a3aa221 */ /* 0x000fe20000010100 */
[----:B------:R-:W-:Y:S02]  /*3250*/  F2FP.RELU.PACK_AB R4, R62, R64 ;  /* 0x000000403e04723e */ /* 0x000fe400000008ff */
[----:B------:R-:W-:Y:S01]  /*3260*/  FSETP.GE.FTZ.AND P2, PT, R168, RZ, PT ;  /* 0x000000ffa800720b */ /* 0x000fe20003f56000 */
[----:B------:R-:W-:Y:S01]  /*3270*/  @!P4 FADD.FTZ R60, -R60, -RZ ;  /* 0x800000ff3c3cc221 */ /* 0x000fe20000010100 */
[----:B------:R-:W-:Y:S01]  /*3280*/  FSETP.GE.FTZ.AND P4, PT, R67, RZ, PT ;  /* 0x000000ff4300720b */ /* 0x000fe20003f96000 */
[----:B------:R-:W-:Y:S03]  /*3290*/  STS [R219+0x12000], R4 ;  /* 0x01200004db007388 */ /* 0x000fe60000000800 */
[----:B--2---:R-:W-:Y:S05]  /*32a0*/  F2FP.RELU.PACK_AB R3, R60, R61 ;  /* 0x0000003d3c03723e */ /* 0x004fea00000008ff */
[----:B------:R2:W-:Y:S01]  /*32b0*/  STS [R219+0x12400], R3 ;  /* 0x01240003db007388 */ /* 0x0005e20000000800 */
[----:B---3--:R-:W-:Y:S02]  /*32c0*/  F2FP.RELU.PACK_AB R2, R58, R59 ;  /* 0x0000003b3a02723e */ /* 0x008fe400000008ff */
[----:B-1----:R-:W-:Y:S03]  /*32d0*/  F2FP.RELU.PACK_AB R0, R56, R57 ;  /* 0x000000393800723e */ /* 0x002fe600000008ff */
[----:B------:R1:W-:Y:S04]  /*32e0*/  STS [R220+0x12000], R2 ;  /* 0x01200002dc007388 */ /* 0x0003e80000000800 */
[----:B------:R-:W-:Y:S04]  /*32f0*/  STS [R220+0x12400], R0 ;  /* 0x01240000dc007388 */ /* 0x000fe80000000800 */
[----:B------:R-:W3:Y:S08]  /*3300*/  LDSM.16.M88.4 R16, [R193+0x8000] ;  /* 0x00800000c110783b */ /* 0x000ef00000000200 */
[----:B------:R-:W4:Y:S01]  /*3310*/  LDSM.16.M88.4 R52, [R195+0x8000] ;  /* 0x00800000c334783b */ /* 0x000f220000000200 */
[----:B--2---:R-:W-:Y:S02]  /*3320*/  IMAD.MOV.U32 R3, RZ, RZ, R224 ;  /* 0x000000ffff037224 */ /* 0x004fe400078e00e0 */
[----:B-1----:R-:W-:Y:S01]  /*3330*/  IMAD.MOV.U32 R2, RZ, RZ, R225 ;  /* 0x000000ffff027224 */ /* 0x002fe200078e00e1 */
        /* <DEDUP_REMOVED lines=81> */
[C---:B------:R-:W-:Y:S01]  /*3850*/  FADD.FTZ R4, -R0.reuse, R14 ;  /* 0x0000000e00047221 */ /* 0x040fe20000010100 */
        /* <DEDUP_REMOVED lines=24> */
[----:B------:R-:W-:Y:S05]  /*39e0*/  IMAD.U32 R2, R4, -0x40, RZ ;  /* 0xffffffc004027824 */ /* 0x000fea00078e00ff */
[C---:B------:R-:W-:Y:S04]  /*39f0*/  LEA R3, P0, R2.reuse, R208, 0x1 ;  /* 0x000000d002037211 */ /* 0x040fe800078008ff */
[----:B------:R-:W-:Y:S01]  /*3a00*/  LEA.HI.X.SX32 R2, R2, R209, 0x1, P0 ;  /* 0x000000d102027211 */ /* 0x000fe200000f0eff */
[----:B------:R-:W-:Y:S01]  /*3a10*/  IMAD.MOV.U32 R208, RZ, RZ, R3 ;  /* 0x000000ffffd07224 */ /* 0x000fe200078e0003 */
[----:B------:R-:W-:Y:S02]  /*3a20*/  ISETP.NE.U32.AND P0, PT, R0, 0x1, PT ;  /* 0x000000010000780c */ /* 0x000fe40003f05070 */
[----:B------:R-:W-:Y:S02]  /*3a30*/  MOV R209, R2 ;  /* 0x0000000200d17202 */ /* 0x000fe40000000f00 */
[----:B------:R-:W-:Y:S02]  /*3a40*/  SEL R0, R5, 0x4000, !P0 ;  /* 0x0000400005007807 */ /* 0x000fe40004000000 */
[----:B------:R-:W-:Y:S02]  /*3a50*/  LEA R2, P0, R4, R208, 0x6 ;  /* 0x000000d004027211 */ /* 0x000fe400078030ff */
[----:B------:R-:W-:Y:S01]  /*3a60*/  IADD3 R187, R187, R0, RZ ;  /* 0x00000000bbbb7210 */ /* 0x000fe20007ffe0ff */
[----:B------:R-:W-:Y:S02]  /*3a70*/  IMAD.IADD R212, R212, 0x1, R0 ;  /* 0x00000001d4d47824 */ /* 0x000fe400078e0200 */
[----:B------:R-:W-:Y:S03]  /*3a80*/  IMAD.MOV.U32 R0, RZ, RZ, c[0x0][0x194] ;  /* 0x00006500ff007624 */ /* 0x000fe600078e00ff */
[----:B------:R-:W-:Y:S01]  /*3a90*/  @!PT LDS RZ, [RZ] ;  /* 0x00000000fffff984 */ /* 0x000fe20000000800 */
[----:B------:R-:W-:Y:S01]  /*3aa0*/  @!PT LDS RZ, [RZ] ;  /* 0x00000000fffff984 */ /* 0x000fe20000000800 */
[----:B------:R-:W-:Y:S01]  /*3ab0*/  @!PT LDS RZ, [RZ] ;  /* 0x00000000fffff984 */ /* 0x000fe20000000800 */
[----:B------:R1:W-:Y:S02]  /*3ac0*/  LDGSTS.E.BYPASS.LTC128B.128 [R212], [R208.64] ;  /* 0x00000000d0d47fae */ /* 0x0003e4000b901d52 */
[----:B------:R-:W-:Y:S02]  /*3ad0*/  LEA.HI.X R3, R4, R209, R0, 0x6, P0 ;  /* 0x000000d104037211 */ /* 0x000fe400000f3400 */
[----:B------:R1:W-:Y:S04]  /*3ae0*/  LDGSTS.E.BYPASS.LTC128B.128 [R212+0x2000], [R208.64+0x80] ;  /* 0x02000080d0d47fae */ /* 0x0003e8000b901d52 */
[----:B------:R1:W-:Y:S04]  /*3af0*/  LDGSTS.E.BYPASS.LTC128B.128 [R212+0x1000], [R2.64] ;  /* 0x0100000002d47fae */ /* 0x0003e8000b901d52 */
[----:B------:R1:W-:Y:S04]  /*3b00*/  LDGSTS.E.BYPASS.LTC128B.128 [R212+0x3000], [R2.64+0x80] ;  /* 0x0300008002d47fae */ /* 0x0003e8000b901d52 */
[----:B------:R-:W0:Y:S02]  /*3b10*/  LDGDEPBAR ;  /* 0x00000000000079af */ /* 0x000e240000000000 */
.L_x_441:
        /* <DEDUP_REMOVED lines=85> */
.L_x_442:
        /* <DEDUP_REMOVED lines=54> */
[----:B------:R-:W-:Y:S01]  /*43d0*/  @P4 IMAD.MOV.U32 R217, RZ, RZ, R0 ;  /* 0x000000ffffd94224 */ /* 0x000fe200078e0000 */
[----:B------:R-:W-:Y:S01]  /*43e0*/  IADD3 R0, R251, 0x40, RZ ;  /* 0x00000040fb007810 */ /* 0x000fe20007ffe0ff */
[----:B------:R-:W-:Y:S01]  /*43f0*/  IMAD R171, R171, c[0x0][0x1c0], RZ ;  /* 0x00007000abab7a24 */ /* 0x000fe200078e02ff */
[-C--:B-1----:R-:W-:Y:S05]  /*4400*/  HMMA.16816.F32 R4, R172, R176.reuse, R4 ;  /* 0x000000b0ac04723c */ /* 0x082fea0000001804 */
[----:B------:R-:W-:Y:S02]  /*4410*/  IMAD R171, R171, 0x38, RZ ;  /* 0x00000038abab7824 */ /* 0x000fe400078e02ff */
[C---:B------:R-:W-:Y:S01]  /*4420*/  IMAD.IADD R0, R214.reuse, 0x1, R0 ;  /* 0x00000001d6007824 */ /* 0x040fe200078e0200 */
[C---:B------:R-:W-:Y:S04]  /*4430*/  HMMA.16816.F32 R8, R180.reuse, R176, R8 ;  /* 0x000000b0b408723c */ /* 0x040fe80000001808 */
[----:B------:R-:W-:Y:S03]  /*4440*/  IMAD.IADD R0, R214, 0x1, R0 ;  /* 0x00000001d6007824 */ /* 0x000fe600078e0200 */
        /* <DEDUP_REMOVED lines=18> */
[CC--:B------:R-:W-:Y:S02]  /*4570*/  LEA.HI.X.SX32 R101, R251.reuse, R207.reuse, 0x2, P0 ;  /* 0x000000cffb657211 */ /* 0x0c0fe400000f16ff */
        /* <DEDUP_REMOVED lines=34> */
[C---:B------:R-:W-:Y:S02]  /*47a0*/  IADD3 R170, R251.reuse, 0x40, RZ ;  /* 0x00000040fbaa7810 */ /* 0x040fe40007ffe0ff */
[----:B----4-:R-:W-:Y:S01]  /*47b0*/  IADD3 R16, R251, 0x60, RZ ;  /* 0x00000060fb107810 */ /* 0x010fe20007ffe0ff */
[----:B------:R-:W-:Y:S02]  /*47c0*/  RED.E.ADD.F32.FTZ.RN.STRONG.GPU [R10.64], R12 ;  /* 0x0000000c0a00798e */ /* 0x000fe4000c10e792 */
[----:B------:R-:W-:Y:S02]  /*47d0*/  IMAD.IADD R170, R214, 0x1, R170 ;  /* 0x00000001d6aa7824 */ /* 0x000fe400078e02aa */
        /* <DEDUP_REMOVED lines=35> */
[C---:B------:R-:W-:Y:S03]  /*4a10*/  LOP3.LUT R0, R205.reuse, 0x1, RZ, 0xc0, !PT ;  /* 0x00000001cd007812 */ /* 0x040fe600078ec0ff */
[----:B------:R3:W-:Y:S04]  /*4a20*/  RED.E.ADD.F32.FTZ.RN.STRONG.GPU [R2.64+0x180], R65 ;  /* 0x000180410200798e */ /* 0x0007e8000c10e792 */
[----:B------:R-:W-:Y:S01]  /*4a30*/  LDSM.16.MT88.4 R56, [R184+0x800] ;  /* 0x00080000b838783b */ /* 0x000fe20000004200 */
[CC--:B-1----:R-:W-:Y:S04]  /*4a40*/  LEA R4, P1, R16.reuse, R206.reuse, 0x2 ;  /* 0x000000ce10047211 */ /* 0x0c2fe800078210ff */
[-C--:B------:R-:W-:Y:S02]  /*4a50*/  LEA.HI.X.SX32 R5, R16, R207.reuse, 0x2, P1 ;  /* 0x000000cf10057211 */ /* 0x080fe400008f16ff */
[CC--:B--2---:R-:W-:Y:S01]  /*4a60*/  LEA R6, P2, R230.reuse, R206.reuse, 0x2 ;  /* 0x000000cee6067211 */ /* 0x0c4fe200078410ff */
[----:B------:R-:W-:Y:S03]  /*4a70*/  LDSM.16.MT88.4 R16, [R184+0x2000] ;  /* 0x00200000b810783b */ /* 0x000fe60000004200 */
[----:B------:R-:W-:Y:S01]  /*4a80*/  LEA.HI.X.SX32 R7, R230, R207, 0x2, P2 ;  /* 0x000000cfe6077211 */ /* 0x000fe200010f16ff */
        /* <DEDUP_REMOVED lines=63> */
.L_x_440:
[----:B--234-:R-:W2:Y:S04]  /*4e80*/  LDL.LU R60, [R1+0x18] ;  /* 0x00001800013c7983 */ /* 0x01cea80000300800 */
[----:B------:R-:W3:Y:S04]  /*4e90*/  LDL.64 R58, [R1+0x10] ;  /* 0x00001000013a7983 */ /* 0x000ee80000100a00 */
[----:B------:R-:W4:Y:S04]  /*4ea0*/  LDL.LU R57, [R1+0xc] ;  /* 0x00000c0001397983 */ /* 0x000f280000300800 */
[----:B------:R-:W4:Y:S04]  /*4eb0*/  LDL R56, [R1] ;  /* 0x0000000001387983 */ /* 0x000f280000100800 */
[----:B------:R-:W4:Y:S01]  /*4ec0*/  LDL R55, [R1+0x4] ;  /* 0x0000040001377983 */ /* 0x000f220000100800 */
[----:B------:R-:W-:-:S02]  /*4ed0*/  FMUL.FTZ R68, R68, c[0x0][0x2e0] ;  /* 0x0000b80044447a20 */ /* 0x000fc40000410000 */
[----:B------:R-:W-:Y:S02]  /*4ee0*/  FMUL.FTZ R0, R69, c[0x0][0x2e0] ;  /* 0x0000b80045007a20 */ /* 0x000fe40000410000 */
[----:B------:R-:W-:Y:S02]  /*4ef0*/  FMUL.FTZ R70, R70, c[0x0][0x2e0] ;  /* 0x0000b80046467a20 */ /* 0x000fe40000410000 */
[----:B------:R-:W-:Y:S01]  /*4f00*/  FMUL.FTZ R2, R71, c[0x0][0x2e0] ;  /* 0x0000b80047027a20 */ /* 0x000fe20000410000 */
[----:B------:R-:W-:Y:S01]  /*4f10*/  F2FP.PACK_AB R0, R0, R68 ;  /* 0x000000440000723e */ /* 0x000fe200000000ff */
[----:B------:R-:W-:Y:S01]  /*4f20*/  BAR.SYNC.DEFER_BLOCKING 0x0 ;  /* 0x0000000000007b1d */ /* 0x000fe20000010000 */
        /* <DEDUP_REMOVED lines=32> */
[----:B------:R-:W-:Y:S02]  /*5130*/  FMUL.FTZ R30, R30, c[0x0][0x2dc] ;  /* 0x0000b7001e1e7a20 */ /* 0x000fe40000410000 */
[----:B------:R-:W-:Y:S01]  /*5140*/  FMUL.FTZ R20, R31, c[0x0][0x2dc] ;  /* 0x0000b7001f147a20 */ /* 0x000fe20000410000 */
[----:B------:R-:W-:Y:S01]  /*5150*/  F2FP.PACK_AB R98, R99, R98 ;  /* 0x000000626362723e */ /* 0x000fe200000000ff */
[----:B------:R-:W-:Y:S02]  /*5160*/  FMUL.FTZ R88, R88, c[0x0][0x2e0] ;  /* 0x0000b80058587a20 */ /* 0x000fe40000410000 */
[----:B------:R-:W-:Y:S01]  /*5170*/  FMUL.FTZ R89, R89, c[0x0][0x2e0] ;  /* 0x0000b80059597a20 */ /* 0x000fe20000410000 */
[----:B------:R-:W-:Y:S01]  /*5180*/  F2FP.PACK_AB R20, R20, R30 ;  /* 0x0000001e1414723e */ /* 0x000fe200000000ff */
[----:B------:R-:W-:Y:S01]  /*5190*/  FMUL.FTZ R90, R90, c[0x0][0x2e0] ;  /* 0x0000b8005a5a7a20 */ /* 0x000fe20000410000 */
[----:B------:R-:W1:Y:S01]  /*51a0*/  S2R R30, SR_CTAID.Y ;  /* 0x00000000001e7919 */ /* 0x000e620000002600 */
        /* <DEDUP_REMOVED lines=13> */
[----:B------:R-:W-:Y:S02]  /*5280*/  FMUL.FTZ R23, R33, c[0x0][0x2dc] ;  /* 0x0000b70021177a20 */ /* 0x000fe40000410000 */
[----:B------:R-:W-:Y:S02]  /*5290*/  FMUL.FTZ R5, R24, c[0x0][0x2dc] ;  /* 0x0000b70018057a20 */ /* 0x000fe40000410000 */
[----:B------:R-:W-:Y:S01]  /*52a0*/  FMUL.FTZ R34, R34, c[0x0][0x2dc] ;  /* 0x0000b70022227a20 */ /* 0x000fe20000410000 */
[----:B------:R-:W-:Y:S01]  /*52b0*/  F2FP.PACK_AB R23, R23, R32 ;  /* 0x000000201717723e */ /* 0x000fe200000000ff */
[----:B------:R-:W-:Y:S02]  /*52c0*/  FMUL.FTZ R22, R35, c[0x0][0x2dc] ;  /* 0x0000b70023167a20 */ /* 0x000fe40000410000 */
[----:B------:R-:W-:-:S02]  /*52d0*/  FMUL.FTZ R25, R25, c[0x0][0x2dc] ;  /* 0x0000b70019197a20 */ /* 0x000fc40000410000 */
        /* <DEDUP_REMOVED lines=15> */
[----:B------:R-:W1:Y:S01]  /*53d0*/  S2R R29, SR_CTAID.Z ;  /* 0x00000000001d7919 */ /* 0x000e620000002700 */
        /* <DEDUP_REMOVED lines=15> */
[----:B------:R-:W1:Y:S01]  /*54d0*/  S2R R45, SR_TID.X ;  /* 0x00000000002d7919 */ /* 0x000e620000002100 */
[----:B------:R-:W-:Y:S01]  /*54e0*/  FMUL.FTZ R12, R47, c[0x0][0x2dc] ;  /* 0x0000b7002f0c7a20 */ /* 0x000fe20000410000 */
[----:B------:R-:W-:Y:S02]  /*54f0*/  F2FP.PACK_AB R13, R13, R44 ;  /* 0x0000002c0d0d723e */ /* 0x000fe400000000ff */
[----:B------:R-:W1:Y:S02]  /*5500*/  S2R R44, SR_TID.X ;  /* 0x00000000002c7919 */ /* 0x000e640000002100 */
[----:B------:R-:W-:Y:S02]  /*5510*/  F2FP.PACK_AB R12, R12, R46 ;  /* 0x0000002e0c0c723e */ /* 0x000fe400000000ff */
[----:B-1----:R-:W-:-:S04]  /*5520*/  SHF.R.S32.HI R44, RZ, 0x1f, R44 ;  /* 0x0000001fff2c7819 */ /* 0x002fc8000001142c */
[----:B------:R-:W-:-:S04]  /*5530*/  LEA.HI R44, R44, R45, RZ, 0x3 ;  /* 0x0000002d2c2c7211 */ /* 0x000fc800078f18ff */
[----:B------:R-:W-:Y:S01]  /*5540*/  SHF.R.S32.HI R44, RZ, 0x3, R44 ;  /* 0x00000003ff2c7819 */ /* 0x000fe2000001142c */
[----:B--2---:R-:W-:Y:S01]  /*5550*/  IMAD R11, R60, c[0x0][0x3a8], RZ ;  /* 0x0000ea003c0b7a24 */ /* 0x004fe200078e02ff */
[----:B---3--:R-:W-:-:S03]  /*5560*/  SHF.R.S32.HI R3, RZ, 0x1f, R58 ;  /* 0x0000001fff037819 */ /* 0x008fc6000001143a */
[----:B----4-:R-:W-:Y:S01]  /*5570*/  IMAD R11, R57, c[0x0][0x3ac], R11 ;  /* 0x0000eb00390b7a24 */ /* 0x010fe200078e020b */
[----:B------:R1:W-:Y:S04]  /*5580*/  STS [R56], R0 ;  /* 0x0000000038007388 */ /* 0x0003e80000000800 */
[----:B------:R2:W-:Y:S04]  /*5590*/  STS [R56+0x400], R2 ;  /* 0x0004000238007388 */ /* 0x0005e80000000800 */
[----:B------:R3:W-:Y:S04]  /*55a0*/  STS [R55], R7 ;  /* 0x0000000737007388 */ /* 0x0007e80000000800 */
[----:B------:R4:W-:Y:S04]  /*55b0*/  STS [R55+0x400], R6 ;  /* 0x0004000637007388 */ /* 0x0009e80000000800 */
[----:B------:R-:W-:Y:S04]  /*55c0*/  STS [R56+0x1000], R8 ;  /* 0x0010000838007388 */ /* 0x000fe80000000800 */
[----:B------:R3:W-:Y:S04]  /*55d0*/  STS [R56+0x1400], R10 ;  /* 0x0014000a38007388 */ /* 0x0007e80000000800 */
[----:B------:R3:W-:Y:S01]  /*55e0*/  STS [R55+0x1000], R9 ;  /* 0x0010000937007388 */ /* 0x0007e20000000800 */
[----:B-1----:R-:W-:-:S03]  /*55f0*/  IMAD R0, R60, c[0x0][0x3a0], RZ ;  /* 0x0000e8003c007a24 */ /* 0x002fc600078e02ff */
[----:B------:R-:W-:Y:S01]  /*5600*/  STS [R55+0x1400], R28 ;  /* 0x0014001c37007388 */ /* 0x000fe20000000800 */
[----:B--2---:R-:W-:Y:S01]  /*5610*/  MOV R2, R58 ;  /* 0x0000003a00027202 */ /* 0x004fe20000000f00 */
[C---:B------:R-:W-:Y:S02]  /*5620*/  IMAD R0, R57.reuse, c[0x0][0x3a4], R0 ;  /* 0x0000e90039007a24 */ /* 0x040fe400078e0200 */
[----:B------:R-:W-:Y:S02]  /*5630*/  STS [R56+0x2000], R85 ;  /* 0x0020005538007388 */ /* 0x000fe40000000800 */
[C-C-:B------:R-:W-:Y:S02]  /*5640*/  IMAD.WIDE.U32 R4, R57.reuse, c[0x0][0x3a0], R2.reuse ;  /* 0x0000e80039047a25 */ /* 0x140fe400078e0002 */
[----:B------:R-:W-:Y:S02]  /*5650*/  STS [R56+0x2400], R86 ;  /* 0x0024005638007388 */ /* 0x000fe40000000800 */
[----:B------:R-:W-:Y:S01]  /*5660*/  IMAD.WIDE.U32 R2, R57, c[0x0][0x3a8], R2 ;  /* 0x0000ea0039027a25 */ /* 0x000fe200078e0002 */
[----:B------:R-:W-:Y:S01]  /*5670*/  IADD3 R5, R5, R0, RZ ;  /* 0x0000000005057210 */ /* 0x000fe20007ffe0ff */
[----:B------:R-:W-:Y:S01]  /*5680*/  STS [R55+0x2000], R96 ;  /* 0x0020006037007388 */ /* 0x000fe20000000800 */
[----:B------:R-:W-:-:S02]  /*5690*/  SHF.R.S32.HI R0, RZ, 0x1f, R30 ;  /* 0x0000001fff007819 */ /* 0x000fc4000001141e */
[----:B------:R-:W-:Y:S01]  /*56a0*/  IADD3 R3, R3, R11, RZ ;  /* 0x0000000b03037210 */ /* 0x000fe20007ffe0ff */
[----:B------:R-:W-:Y:S01]  /*56b0*/  STS [R55+0x2400], R98 ;  /* 0x0024006237007388 */ /* 0x000fe20000000800 */
[----:B------:R-:W-:-:S03]  /*56c0*/  IMAD.WIDE.U32 R4, R30, c[0x0][0x388], R4 ;  /* 0x0000e2001e047a25 */ /* 0x000fc600078e0004 */
[----:B------:R-:W-:Y:S01]  /*56d0*/  STS [R56+0x3000], R88 ;  /* 0x0030005838007388 */ /* 0x000fe20000000800 */
[C---:B---3--:R-:W-:Y:S02]  /*56e0*/  IMAD R7, R0.reuse, c[0x0][0x388], RZ ;  /* 0x0000e20000077a24 */ /* 0x048fe400078e02ff */
[----:B----4-:R-:W-:Y:S01]  /*56f0*/  IMAD R6, R0, c[0x0][0x390], RZ ;  /* 0x0000e40000067a24 */ /* 0x010fe200078e02ff */
[----:B------:R-:W-:Y:S01]  /*5700*/  STS [R56+0x3400], R90 ;  /* 0x0034005a38007388 */ /* 0x000fe20000000800 */
[C---:B------:R-:W-:Y:S02]  /*5710*/  IMAD R0, R30.reuse, c[0x0][0x38c], R7 ;  /* 0x0000e3001e007a24 */ /* 0x040fe400078e0207 */
[C---:B------:R-:W-:Y:S01]  /*5720*/  IMAD R6, R30.reuse, c[0x0][0x394], R6 ;  /* 0x0000e5001e067a24 */ /* 0x040fe200078e0206 */
[----:B------:R-:W-:Y:S01]  /*5730*/  STS [R55+0x3000], R92 ;  /* 0x0030005c37007388 */ /* 0x000fe20000000800 */
[----:B------:R-:W-:Y:S01]  /*5740*/  IMAD.WIDE.U32 R2, R30, c[0x0][0x390], R2 ;  /* 0x0000e4001e027a25 */ /* 0x000fe200078e0002 */
[----:B------:R-:W-:-:S02]  /*5750*/  IADD3 R5, R5, R0, RZ ;  /* 0x0000000005057210 */ /* 0x000fc40007ffe0ff */
[----:B------:R-:W-:Y:S01]  /*5760*/  STS [R55+0x3400], R94 ;  /* 0x0034005e37007388 */ /* 0x000fe20000000800 */
[----:B------:R-:W-:Y:S02]  /*5770*/  SHF.R.S32.HI R0, RZ, 0x1f, R29 ;  /* 0x0000001fff007819 */ /* 0x000fe4000001141d */
[----:B------:R-:W-:Y:S01]  /*5780*/  IADD3 R3, R3, R6, RZ ;  /* 0x0000000603037210 */ /* 0x000fe20007ffe0ff */
[----:B------:R-:W-:Y:S01]  /*5790*/  STS [R56+0x4000], R27 ;  /* 0x0040001b38007388 */ /* 0x000fe20000000800 */
[----:B------:R-:W-:-:S03]  /*57a0*/  IMAD.WIDE.U32 R4, R29, c[0x0][0x3b8], R4 ;  /* 0x0000ee001d047a25 */ /* 0x000fc600078e0004 */
[----:B------:R-:W-:Y:S01]  /*57b0*/  STS [R56+0x4400], R26 ;  /* 0x0044001a38007388 */ /* 0x000fe20000000800 */
[C---:B------:R-:W-:Y:S02]  /*57c0*/  IMAD R7, R0.reuse, c[0x0][0x3b8], RZ ;  /* 0x0000ee0000077a24 */ /* 0x040fe400078e02ff */
[----:B------:R-:W-:Y:S01]  /*57d0*/  IMAD R6, R0, c[0x0][0x3c0], RZ ;  /* 0x0000f00000067a24 */ /* 0x000fe200078e02ff */
[----:B------:R-:W-:Y:S01]  /*57e0*/  STS [R55+0x4000], R23 ;  /* 0x0040001737007388 */ /* 0x000fe20000000800 */
[C---:B------:R-:W-:Y:S01]  /*57f0*/  IMAD R0, R29.reuse, c[0x0][0x3bc], R7 ;  /* 0x0000ef001d007a24 */ /* 0x040fe200078e0207 */
[----:B------:R-:W-:Y:S01]  /*5800*/  SHF.R.S32.HI R7, RZ, 0x1f, R44 ;  /* 0x0000001fff077819 */ /* 0x000fe2000001142c */
[C---:B------:R-:W-:Y:S01]  /*5810*/  IMAD R6, R29.reuse, c[0x0][0x3c4], R6 ;  /* 0x0000f1001d067a24 */ /* 0x040fe200078e0206 */
[----:B------:R-:W-:Y:S01]  /*5820*/  STS [R55+0x4400], R22 ;  /* 0x0044001637007388 */ /* 0x000fe20000000800 */
[----:B------:R-:W-:Y:S01]  /*5830*/  IMAD.WIDE.U32 R2, R29, c[0x0][0x3c0], R2 ;  /* 0x0000f0001d027a25 */ /* 0x000fe200078e0002 */
[----:B------:R-:W-:-:S02]  /*5840*/  IADD3 R5, R5, R0, RZ ;  /* 0x0000000005057210 */ /* 0x000fc40007ffe0ff */
[----:B------:R-:W-:Y:S01]  /*5850*/  STS [R56+0x5000], R25 ;  /* 0x0050001938007388 */ /* 0x000fe20000000800 */
[----:B------:R-:W-:Y:S01]  /*5860*/  IMAD R0, R7, c[0x0][0x3a8], RZ ;  /* 0x0000ea0007007a24 */ /* 0x000fe200078e02ff */
[----:B------:R-:W-:Y:S01]  /*5870*/  IADD3 R3, R3, R6, RZ ;  /* 0x0000000603037210 */ /* 0x000fe20007ffe0ff */
[----:B------:R-:W-:Y:S01]  /*5880*/  IMAD R10, R7, c[0x0][0x3a0], RZ ;  /* 0x0000e800070a7a24 */ /* 0x000fe200078e02ff */
[----:B------:R-:W-:Y:S01]  /*5890*/  STS [R56+0x5400], R24 ;  /* 0x0054001838007388 */ /* 0x000fe20000000800 */
[C---:B------:R-:W-:Y:S02]  /*58a0*/  IMAD R0, R44.reuse, c[0x0][0x3ac], R0 ;  /* 0x0000eb002c007a24 */ /* 0x040fe400078e0200 */
[C---:B------:R-:W-:Y:S01]  /*58b0*/  IMAD.WIDE.U32 R6, R44.reuse, c[0x0][0x3a8], R2 ;  /* 0x0000ea002c067a25 */ /* 0x040fe200078e0002 */
[----:B------:R-:W-:Y:S03]  /*58c0*/  STS [R55+0x5000], R21 ;  /* 0x0050001537007388 */ /* 0x000fe60000000800 */
[C---:B------:R-:W-:Y:S01]  /*58d0*/  IMAD R10, R44.reuse, c[0x0][0x3a4], R10 ;  /* 0x0000e9002c0a7a24 */ /* 0x040fe200078e020a */
[----:B------:R-:W-:Y:S01]  /*58e0*/  STS [R55+0x5400], R20 ;  /* 0x0054001437007388 */ /* 0x000fe20000000800 */
[----:B------:R-:W-:Y:S01]  /*58f0*/  IMAD.WIDE.U32 R8, R44, c[0x0][0x3a0], R4 ;  /* 0x0000e8002c087a25 */ /* 0x000fe200078e0004 */
[----:B------:R-:W-:-:S02]  /*5900*/  IADD3 R0, R7, R0, RZ ;  /* 0x0000000007007210 */ /* 0x000fc40007ffe0ff */
[----:B------:R-:W-:Y:S01]  /*5910*/  STS [R56+0x6000], R19 ;  /* 0x0060001338007388 */ /* 0x000fe20000000800 */
[----:B------:R-:W-:Y:S02]  /*5920*/  LEA R2, P0, R6, c[0x0][0x348], 0x1 ;  /* 0x0000d20006027a11 */ /* 0x000fe400078008ff */
[----:B------:R-:W-:Y:S01]  /*5930*/  IADD3 R10, R9, R10, RZ ;  /* 0x0000000a090a7210 */ /* 0x000fe20007ffe0ff */
[----:B------:R-:W-:Y:S01]  /*5940*/  STS [R56+0x6400], R18 ;  /* 0x0064001238007388 */ /* 0x000fe20000000800 */
[----:B------:R-:W-:Y:S02]  /*5950*/  LEA R4, P1, R8, c[0x0][0x340], 0x1 ;  /* 0x0000d00008047a11 */ /* 0x000fe400078208ff */
[----:B------:R-:W-:Y:S01]  /*5960*/  MOV R7, c[0x0][0x3a0] ;  /* 0x0000e80000077a02 */ /* 0x000fe20000000f00 */
[----:B------:R-:W-:Y:S01]  /*5970*/  STS [R55+0x6000], R15 ;  /* 0x0060000f37007388 */ /* 0x000fe20000000800 */
[----:B------:R-:W-:Y:S02]  /*5980*/  LEA.HI.X R3, R6, c[0x0][0x34c], R0, 0x1, P0 ;  /* 0x0000d30006037a11 */ /* 0x000fe400000f0c00 */
[----:B------:R-:W-:Y:S01]  /*5990*/  MOV R0, c[0x0][0x3a8] ;  /* 0x0000ea0000007a02 */ /* 0x000fe20000000f00 */
[----:B------:R-:W-:Y:S01]  /*59a0*/  STS [R55+0x6400], R14 ;  /* 0x0064000e37007388 */ /* 0x000fe20000000800 */
[----:B------:R-:W-:-:S02]  /*59b0*/  LEA.HI.X R5, R8, c[0x0][0x344], R10, 0x1, P1 ;  /* 0x0000d10008057a11 */ /* 0x000fc400008f0c0a */
[----:B------:R-:W-:Y:S01]  /*59c0*/  MOV R9, c[0x0][0x3a4] ;  /* 0x0000e90000097a02 */ /* 0x000fe20000000f00 */
[----:B------:R-:W-:Y:S01]  /*59d0*/  STS [R56+0x7000], R17 ;  /* 0x0070001138007388 */ /* 0x000fe20000000800 */
[C---:B------:R-:W-:Y:S02]  /*59e0*/  LEA R8, P1, R7.reuse, R4, 0x6 ;  /* 0x0000000407087211 */ /* 0x040fe400078230ff */
[----:B------:R-:W-:Y:S01]  /*59f0*/  MOV R10, c[0x0][0x3ac] ;  /* 0x0000eb00000a7a02 */ /* 0x000fe20000000f00 */
[----:B------:R-:W-:Y:S01]  /*5a00*/  STS [R56+0x7400], R16 ;  /* 0x0074001038007388 */ /* 0x000fe20000000800 */
[C---:B------:R-:W-:Y:S02]  /*5a10*/  LEA R6, P0, R0.reuse, R2, 0x6 ;  /* 0x0000000200067211 */ /* 0x040fe400078030ff */
[----:B------:R-:W-:Y:S01]  /*5a20*/  LEA.HI.X R9, R7, R5, R9, 0x6, P1 ;  /* 0x0000000507097211 */ /* 0x000fe200008f3409 */
[----:B------:R-:W-:Y:S01]  /*5a30*/  STS [R55+0x7000], R13 ;  /* 0x0070000d37007388 */ /* 0x000fe20000000800 */
[----:B------:R-:W-:-:S03]  /*5a40*/  LEA.HI.X R7, R0, R3, R10, 0x6, P0 ;  /* 0x0000000300077211 */ /* 0x000fc600000f340a */
[----:B------:R-:W-:Y:S04]  /*5a50*/  STS [R55+0x7400], R12 ;  /* 0x0074000c37007388 */ /* 0x000fe80000000800 */
[----:B------:R-:W-:Y:S06]  /*5a60*/  BAR.SYNC.DEFER_BLOCKING 0x0 ;  /* 0x0000000000007b1d */ /* 0x000fec0000010000 */
[----:B------:R-:W1:Y:S04]  /*5a70*/  LDS.128 R40, [R213+0xc000] ;  /* 0x00c00000d5287984 */ /* 0x000e680000000c00 */
[----:B------:R-:W2:Y:S04]  /*5a80*/  LDS.128 R32, [R213+0xe000] ;  /* 0x00e00000d5207984 */ /* 0x000ea80000000c00 */
[----:B------:R-:W3:Y:S04]  /*5a90*/  LDS.128 R36, [R213+0xd000] ;  /* 0x00d00000d5247984 */ /* 0x000ee80000000c00 */
[----:B------:R-:W4:Y:S04]  /*5aa0*/  LDS.128 R28, [R213+0xf000] ;  /* 0x00f00000d51c7984 */ /* 0x000f280000000c00 */
[----:B------:R-:W4:Y:S04]  /*5ab0*/  LDS.128 R24, [R213+0x10000] ;  /* 0x01000000d5187984 */ /* 0x000f280000000c00 */
[----:B------:R-:W4:Y:S04]  /*5ac0*/  LDS.128 R16, [R213+0x12000] ;  /* 0x01200000d5107984 */ /* 0x000f280000000c00 */
[----:B------:R-:W4:Y:S04]  /*5ad0*/  LDS.128 R20, [R213+0x11000] ;  /* 0x01100000d5147984 */ /* 0x000f280000000c00 */
[----:B------:R-:W4:Y:S04]  /*5ae0*/  LDS.128 R12, [R213+0x13000] ;  /* 0x01300000d50c7984 */ /* 0x000f280000000c00 */
[----:B-1----:R1:W-:Y:S04]  /*5af0*/  STG.E.128 [R4.64], R40 ;  /* 0x0000002804007986 */ /* 0x0023e8000c101d12 */
[----:B--2---:R1:W-:Y:S04]  /*5b00*/  STG.E.128 [R4.64+0x80], R32 ;  /* 0x0000802004007986 */ /* 0x0043e8000c101d12 */
[----:B---3--:R1:W-:Y:S04]  /*5b10*/  STG.E.128 [R8.64], R36 ;  /* 0x0000002408007986 */ /* 0x0083e8000c101d12 */
[----:B----4-:R1:W-:Y:S04]  /*5b20*/  STG.E.128 [R8.64+0x80], R28 ;  /* 0x0000801c08007986 */ /* 0x0103e8000c101d12 */
[----:B------:R1:W-:Y:S04]  /*5b30*/  STG.E.128 [R2.64], R24 ;  /* 0x0000001802007986 */ /* 0x0003e8000c101d12 */
[----:B------:R1:W-:Y:S04]  /*5b40*/  STG.E.128 [R2.64+0x80], R16 ;  /* 0x0000801002007986 */ /* 0x0003e8000c101d12 */
[----:B------:R1:W-:Y:S04]  /*5b50*/  STG.E.128 [R6.64], R20 ;  /* 0x0000001406007986 */ /* 0x0003e8000c101d12 */
[----:B------:R1:W-:Y:S02]  /*5b60*/  STG.E.128 [R6.64+0x80], R12 ;  /* 0x0000800c06007986 */ /* 0x0003e4000c101d12 */
.L_x_437:
        /* <DEDUP_REMOVED lines=9> */
.L_x_444:
[----:B------:R-:W-:Y:S05]  /*5c00*/  EXIT ;  /* 0x000000000000794d */ /* 0x000fea0003800000 */
.L_x_446:
        /* <DEDUP_REMOVED lines=15> */
.L_x_1073:


//--------------------- .text._ZN5flash44flash_bwd_dq_dk_dv_loop_seqk_parallel_kernelI23Flash_bwd_kernel_traitsILi128ELi64ELi64ELi8ELi4ELi2ELi2ELb1ELb0EN7cutlass6half_tE19Flash_kernel_traitsILi128ELi64ELi64ELi8ES3_EELb0ELb1ELb0ELb0ELb1ELb1ELb1EEEvNS_16Flash_bwd_paramsE --------------------------
	.section	.text._ZN5flash44flash_bwd_dq_dk_dv_loop_seqk_parallel_kernelI23Flash_bwd_kernel_traitsILi128ELi64ELi64ELi8ELi4ELi2ELi2ELb1ELb0EN7cutlass6half_tE19Flash_kernel_traitsILi128ELi64ELi64ELi8ES3_EELb0ELb1ELb0ELb0ELb1ELb1ELb1EEEvNS_16Flash_bwd_paramsE,"ax",@progbits
	.sectioninfo	@"SHI_REGISTERS=255"
	.align	128
        .global         _ZN5flash44flash_bwd_dq_dk_dv_loop_seqk_parallel_kernelI23Flash_bwd_kernel_traitsILi128ELi64ELi64ELi8ELi4ELi2ELi2ELb1ELb0EN7cutlass6half_tE19Flash_kernel_traitsILi128ELi64ELi64ELi8ES3_EELb0ELb1ELb0ELb0ELb1ELb1ELb1EEEvNS_16Flash_bwd_paramsE
        .type           _ZN5flash44flash_bwd_dq_dk_dv_loop_seqk_parallel_kernelI23Flash_bwd_kernel_traitsILi128ELi64ELi64ELi8ELi4ELi2ELi2ELb1ELb0EN7cutlass6half_tE19Flash_kernel_traitsILi128ELi64ELi64ELi8ES3_EELb0ELb1ELb0ELb0ELb1ELb1ELb1EEEvNS_16Flash_bwd_paramsE,@function
        .size           _ZN5flash44flash_bwd_dq_dk_dv_loop_seqk_parallel_kernelI23Flash_bwd_kernel_traitsILi128ELi64ELi64ELi8ELi4ELi2ELi2ELb1ELb0EN7cutlass6half_tE19Flash_kernel_traitsILi128ELi64ELi64ELi8ES3_EELb0ELb1ELb0ELb0ELb1ELb1ELb1EEEvNS_16Flash_bwd_paramsE,(.L_x_1074 - _ZN5flash44flash_bwd_dq_dk_dv_loop_seqk_parallel_kernelI23Flash_bwd_kernel_traitsILi128ELi64ELi64ELi8ELi4ELi2ELi2ELb1ELb0EN7cutlass6half_tE19Flash_kernel_traitsILi128ELi64ELi64ELi8ES3_EELb0ELb1ELb0ELb0ELb1ELb1ELb1EEEvNS_16Flash_bwd_paramsE)
        .other          _ZN5flash44flash_bwd_dq_dk_dv_loop_seqk_parallel_kernelI23Flash_bwd_kernel_traitsILi128ELi64ELi64ELi8ELi4ELi2ELi2ELb1ELb0EN7cutlass6half_tE19Flash_kernel_traitsILi128ELi64ELi64ELi8ES3_EELb0ELb1ELb0ELb0ELb1ELb1ELb1EEEvNS_16Flash_bwd_paramsE,@"STO_CUDA_ENTRY STV_DEFAULT"
_ZN5flash44flash_bwd_dq_dk_dv_loop_seqk_parallel_kernelI23Flash_bwd_kernel_traitsILi128ELi64ELi64ELi8ELi4ELi2ELi2ELb1ELb0EN7cutlass6half_tE19Flash_kernel_traitsILi128ELi64ELi64ELi8ES3_EELb0ELb1ELb0ELb0ELb1ELb1ELb1EEEvNS_16Flash_bwd_paramsE:
.text._ZN5flash44flash_bwd_dq_dk_dv_loop_seqk_parallel_kernelI23Flash_bwd_kernel_traitsILi128ELi64ELi64ELi8ELi4ELi2ELi2ELb1ELb0EN7cutlass6half_tE19Flash_kernel_traitsILi128ELi64ELi64ELi8ES3_EELb0ELb1ELb0ELb0ELb1ELb1ELb1EEEvNS_16Flash_bwd_paramsE:
        /* <DEDUP_REMOVED lines=117> */
[C---:B------:R-:W-:Y:S01]  /*0750*/  IMAD R10, R203.reuse, 0x10, R5 ;  /* 0x00000010cb0a7824 */ /* 0x040fe200078e0205 */
[----:B------:R-:W-:Y:S01]  /*0760*/  LOP3.LUT R201, R2, R0, RZ, 0xfc, !PT ;  /* 0x0000000002c97212 */ /* 0x000fe200078efcff */
[--C-:B------:R-:W-:Y:S02]  /*0770*/  IMAD R203, R203, 0x400, R0.reuse ;  /* 0x00000400cbcb7824 */ /* 0x100fe400078e0200 */
[----:B------:R-:W-:Y:S01]  /*0780*/  IMAD R193, R193, 0x400, R0 ;  /* 0x00000400c1c17824 */ /* 0x000fe200078e0200 */
[----:B------:R1:W-:Y:S01]  /*0790*/  STL [R1+0x14], R10 ;  /* 0x0000140a01007387 */ /* 0x0003e20000100800 */
[----:B------:R-:W-:Y:S01]  /*07a0*/  IMAD.IADD R203, R203, 0x1, R3 ;  /* 0x00000001cbcb7824 */ /* 0x000fe200078e0203 */
[----:B------:R-:W-:Y:S01]  /*07b0*/  IADD3 R247, R10, -c[0x0][0x214], R247 ;  /* 0x800085000af77a10 */ /* 0x000fe20007ffe0f7 */
[----:B------:R-:W-:Y:S01]  /*07c0*/  IMAD.IADD R193, R3, 0x1, R193 ;  /* 0x0000000103c17824 */ /* 0x000fe200078e02c1 */
[----:B------:R-:W-:Y:S01]  /*07d0*/  SHF.R.S32.HI R3, RZ, 0x1f, R17 ;  /* 0x0000001fff037819 */ /* 0x000fe20000011411 */
[----:B------:R-:W-:Y:S01]  /*07e0*/  IMAD.MOV.U32 R0, RZ, RZ, 0x40 ;  /* 0x00000040ff007424 */ /* 0x000fe200078e00ff */
[----:B------:R-:W-:Y:S01]  /*07f0*/  SHF.R.S32.HI R238, RZ, 0x1f, R10 ;  /* 0x0000001fffee7819 */ /* 0x000fe2000001140a */
[----:B------:R-:W-:Y:S01]  /*0800*/  IMAD.IADD R4, R4, 0x1, R9 ;  /* 0x0000000104047824 */ /* 0x000fe200078e0209 */
[----:B------:R-:W-:Y:S01]  /*0810*/  LEA R193, R193, 0x10000, 0x1 ;  /* 0x00010000c1c17811 */ /* 0x000fe200078e08ff */
[----:B------:R1:W-:Y:S01]  /*0820*/  STL [R1+0x1c], R3 ;  /* 0x00001c0301007387 */ /* 0x0003e20000100800 */
[----:B------:R-:W-:Y:S01]  /*0830*/  IMAD.MOV.U32 R2, RZ, RZ, 0x20 ;  /* 0x00000020ff027424 */ /* 0x000fe200078e00ff */
[----:B------:R-:W-:-:S02]  /*0840*/  SEL R0, R0, 0xffffffc0, !P3 ;  /* 0xffffffc000007807 */ /* 0x000fc40005800000 */
[----:B------:R1:W-:Y:S01]  /*0850*/  STL.64 [R1+0x8], R18 ;  /* 0x0000081201007387 */ /* 0x0003e20000100a00 */
[----:B------:R-:W-:Y:S02]  /*0860*/  LEA R245, R4, 0xc000, 0x1 ;  /* 0x0000c00004f57811 */ /* 0x000fe400078e08ff */
[----:B------:R-:W-:Y:S01]  /*0870*/  SEL R2, R2, 0xffffffe0, !P4 ;  /* 0xffffffe002027807 */ /* 0x000fe20006000000 */
[--C-:B------:R-:W-:Y:S01]  /*0880*/  IMAD.IADD R189, R187, 0x1, R0.reuse ;  /* 0x00000001bbbd7824 */ /* 0x100fe200078e0200 */
[----:B------:R-:W-:Y:S01]  /*0890*/  IADD3 R246, R245, 0x40, RZ ;  /* 0x00000040f5f67810 */ /* 0x000fe20007ffe0ff */
[C---:B------:R-:W-:Y:S01]  /*08a0*/  IMAD R184, R185.reuse, 0x2, R0 ;  /* 0x00000002b9b87824 */ /* 0x040fe200078e0200 */
[--C-:B------:R-:W-:Y:S01]  /*08b0*/  IADD3 R190, R0, R187, R2.reuse ;  /* 0x000000bb00be7210 */ /* 0x100fe20007ffe002 */
[----:B------:R-:W-:Y:S01]  /*08c0*/  IMAD.SHL.U32 R185, R185, 0x2, RZ ;  /* 0x00000002b9b97824 */ /* 0x000fe200078e00ff */
[----:B------:R-:W-:Y:S01]  /*08d0*/  @P2 IADD3 R246, R245, -0x40, RZ ;  /* 0xffffffc0f5f62810 */ /* 0x000fe20007ffe0ff */
[----:B------:R-:W-:-:S02]  /*08e0*/  IMAD.IADD R188, R187, 0x1, R2 ;  /* 0x00000001bbbc7824 */ /* 0x000fc400078e0202 */
[----:B------:R-:W-:Y:S02]  /*08f0*/  IMAD.IADD R202, R2, 0x1, R189 ;  /* 0x0000000102ca7824 */ /* 0x000fe400078e02bd */
[----:B------:R-:W-:-:S05]  /*0900*/  SHF.L.U64.HI R238, R10, 0x2, R238 ;  /* 0x000000020aee7819 */ /* 0x000fca00000102ee */
.L_x_455:
[----:B------:R-:W-:Y:S01]  /*0910*/  ISETP.NE.U32.AND P1, PT, RZ, c[0x0][0x258], PT ;  /* 0x00009600ff007a0c */ /* 0x000fe20003f25070 */
[----:B--2---:R-:W-:Y:S01]  /*0920*/  IMAD.MOV.U32 R4, RZ, RZ, RZ ;  /* 0x000000ffff047224 */ /* 0x004fe200078e00ff */
[----:B------:R-:W-:Y:S02]  /*0930*/  ISETP.NE.U32.AND P0, PT, RZ, c[0x0][0x250], PT ;  /* 0x00009400ff007a0c */ /* 0x000fe40003f05070 */
[----:B------:R-:W-:Y:S02]  /*0940*/  ISETP.NE.AND.EX P1, PT, RZ, c[0x0][0x25c], PT, P1 ;  /* 0x00009700ff007a0c */ /* 0x000fe40003f25310 */
[----:B------:R-:W-:-:S11]  /*0950*/  ISETP.NE.AND.EX P0, PT, RZ, c[0x0][0x254], PT, P0 ;  /* 0x00009500ff007a0c */ /* 0x000fd60003f05300 */
[----:B-1----:R-:W1:Y:S01]  /*0960*/  @P1 S2R R3, SR_CTAID.Y ;  /* 0x0000000000031919 */ /* 0x002e620000002600 */
        /* <DEDUP_REMOVED lines=15> */
[----:B------:R-:W-:Y:S01]  /*0a60*/  IABS R5, c[0x0][0x1c8] ;  /* 0x0000720000057a13 */ /* 0x000fe20000000000 */
[----:B------:R-:W1:Y:S01]  /*0a70*/  S2R R26, SR_CTAID.Z ;  /* 0x00000000001a7919 */ /* 0x000e620000002700 */
[----:B------:R-:W-:Y:S01]  /*0a80*/  ULDC UR4, c[0x0][0x214] ;  /* 0x0000850000047ab9 */ /* 0x000fe20000000800 */
[----:B------:R-:W-:Y:S01]  /*0a90*/  ISETP.NE.U32.AND P1, PT, RZ, c[0x0][0x240], PT ;  /* 0x00009000ff007a0c */ /* 0x000fe20003f25070 */
[----:B------:R-:W2:Y:S01]  /*0aa0*/  I2F.RP R2, R5 ;  /* 0x0000000500027306 */ /* 0x000ea20000209400 */
[----:B------:R-:W3:Y:S01]  /*0ab0*/  S2R R24, SR_CTAID.Y ;  /* 0x0000000000187919 */ /* 0x000ee20000002600 */
[----:B------:R-:W-:Y:S01]  /*0ac0*/  UIADD3 UR4, UR4, 0x3f, URZ ;  /* 0x0000003f04047890 */ /* 0x000fe2000fffe03f */
[----:B------:R-:W-:Y:S01]  /*0ad0*/  ISETP.NE.AND.EX P1, PT, RZ, c[0x0][0x244], PT, P1 ;  /* 0x00009100ff007a0c */ /* 0x000fe20003f25310 */
[----:B------:R-:W-:Y:S01]  /*0ae0*/  ULDC.U8 UR5, c[0x0][0x3d0] ;  /* 0x0000f40000057ab9 */ /* 0x000fe20000000000 */
[----:B------:R-:W4:Y:S01]  /*0af0*/  S2R R8, SR_CTAID.X ;  /* 0x0000000000087919 */ /* 0x000f220000002500 */
[----:B------:R-:W-:Y:S01]  /*0b00*/  USHF.R.S32.HI UR11, URZ, 0x1f, UR4 ;  /* 0x0000001f3f0b7899 */ /* 0x000fe20008011404 */
[----:B------:R-:W-:Y:S01]  /*0b10*/  ISETP.NE.AND P5, PT, RZ, UR5, PT ;  /* 0x00000005ff007c0c */ /* 0x000fe2000bfa5270 */
[----:B------:R-:W-:Y:S01]  /*0b20*/  ULDC UR7, c[0x0][0x1c0] ;  /* 0x0000700000077ab9 */ /* 0x000fe20000000800 */
[----:B------:R-:W-:Y:S01]  /*0b30*/  SHF.R.S32.HI R9, RZ, 0x1f, R4 ;  /* 0x0000001fff097819 */ /* 0x000fe20000011404 */
[----:B------:R-:W-:-:S02]  /*0b40*/  ULEA.HI UR11, UR11, UR4, URZ, 0x6 ;  /* 0x000000040b0b7291 */ /* 0x000fc4000f8f303f */
[----:B------:R-:W-:Y:S02]  /*0b50*/  USHF.R.S32.HI UR7, URZ, 0x1f, UR7 ;  /* 0x0000001f3f077899 */ /* 0x000fe40008011407 */
[----:B------:R-:W-:Y:S01]  /*0b60*/  ULOP3.LUT UR10, UR11, 0xffffffc0, URZ, 0xc0, !UPT ;  /* 0xffffffc00b0a7892 */ /* 0x000fe2000f8ec03f */
[----:B--2---:R-:W2:Y:S01]  /*0b70*/  MUFU.RCP R2, R2 ;  /* 0x0000000200027308 */ /* 0x004ea20000001000 */
[----:B------:R-:W-:Y:S02]  /*0b80*/  USHF.R.S32.HI UR11, URZ, 0x6, UR11 ;  /* 0x000000063f0b7899 */ /* 0x000fe4000801140b */
[----:B------:R-:W-:Y:S01]  /*0b90*/  UIADD3 UR10, UR10, -0x40, URZ ;  /* 0xffffffc00a0a7890 */ /* 0x000fe2000fffe03f */
[----:B-1----:R-:W-:Y:S01]  /*0ba0*/  IABS R6, R26 ;  /* 0x0000001a00067213 */ /* 0x002fe20000000000 */
[----:B------:R-:W-:Y:S02]  /*0bb0*/  IMAD R29, R26, c[0x0][0x22c], RZ ;  /* 0x00008b001a1d7a24 */ /* 0x000fe400078e02ff */
[----:B------:R-:W-:Y:S01]  /*0bc0*/  USHF.R.S32.HI UR4, URZ, 0x1f, UR10 ;  /* 0x0000001f3f047899 */ /* 0x000fe2000801140a */
[----:B------:R-:W-:Y:S01]  /*0bd0*/  SHF.R.S32.HI R28, RZ, 0x1f, R26 ;  /* 0x0000001fff1c7819 */ /* 0x000fe2000001141a */
[----:B------:R-:W-:Y:S01]  /*0be0*/  IMAD.U32 R18, RZ, RZ, UR10 ;  /* 0x0000000aff127e24 */ /* 0x000fe2000f8e00ff */
[----:B---3--:R-:W-:-:S02]  /*0bf0*/  SHF.R.S32.HI R27, RZ, 0x1f, R24 ;  /* 0x0000001fff1b7819 */ /* 0x008fc40000011418 */
[----:B------:R-:W-:Y:S01]  /*0c00*/  SHF.R.S32.HI R30, RZ, 0x1f, R29 ;  /* 0x0000001fff1e7819 */ /* 0x000fe2000001141d */
[----:B------:R-:W-:Y:S01]  /*0c10*/  IMAD.U32 R19, RZ, RZ, UR4 ;  /* 0x00000004ff137e24 */ /* 0x000fe2000f8e00ff */
[----:B--2---:R-:W-:-:S04]  /*0c20*/  IADD3 R2, R2, 0xffffffe, RZ ;  /* 0x0ffffffe02027810 */ /* 0x004fc80007ffe0ff */
[----:B------:R-:W1:Y:S02]  /*0c30*/  F2I.FTZ.U32.TRUNC.NTZ R3, R2 ;  /* 0x0000000200037305 */ /* 0x000e64000021f000 */
[----:B-1----:R-:W-:Y:S02]  /*0c40*/  IMAD.MOV R0, RZ, RZ, -R3 ;  /* 0x000000ffff007224 */ /* 0x002fe400078e0a03 */
[----:B------:R-:W-:Y:S02]  /*0c50*/  IMAD.MOV.U32 R2, RZ, RZ, RZ ;  /* 0x000000ffff027224 */ /* 0x000fe400078e00ff */
[----:B------:R-:W-:-:S04]  /*0c60*/  IMAD R0, R0, R5, RZ ;  /* 0x0000000500007224 */ /* 0x000fc800078e02ff */
[----:B------:R-:W-:-:S04]  /*0c70*/  IMAD.HI.U32 R0, R3, R0, R2 ;  /* 0x0000000003007227 */ /* 0x000fc800078e0002 */
[----:B------:R-:W-:Y:S02]  /*0c80*/  IMAD.MOV.U32 R3, RZ, RZ, R6 ;  /* 0x000000ffff037224 */ /* 0x000fe400078e0006 */
[----:B------:R-:W1:Y:S02]  /*0c90*/  LDC.U8 R6, c[0x0][0x328] ;  /* 0x0000ca00ff067b82 */ /* 0x000e640000000000 */
[----:B------:R-:W-:-:S04]  /*0ca0*/  IMAD.HI.U32 R0, R0, R3, RZ ;  /* 0x0000000300007227 */ /* 0x000fc800078e00ff */
[----:B------:R-:W-:-:S04]  /*0cb0*/  IMAD.MOV R2, RZ, RZ, -R0 ;  /* 0x000000ffff027224 */ /* 0x000fc800078e0a00 */
[----:B------:R-:W-:Y:S01]  /*0cc0*/  IMAD R2, R5, R2, R3 ;  /* 0x0000000205027224 */ /* 0x000fe200078e0203 */
[----:B------:R-:W-:-:S04]  /*0cd0*/  LOP3.LUT R3, R26, c[0x0][0x1c8], RZ, 0x3c, !PT ;  /* 0x000072001a037a12 */ /* 0x000fc800078e3cff */
[----:B------:R-:W-:Y:S02]  /*0ce0*/  ISETP.GT.U32.AND P2, PT, R5, R2, PT ;  /* 0x000000020500720c */ /* 0x000fe40003f44070 */
[----:B-1----:R-:W-:Y:S01]  /*0cf0*/  ISETP.NE.AND P0, PT, R6, RZ, PT ;  /* 0x000000ff0600720c */ /* 0x002fe20003f05270 */
[----:B------:R-:W-:-:S10]  /*0d00*/  IMAD.WIDE R6, R24, 0x80, RZ ;  /* 0x0000008018067825 */ /* 0x000fd400078e02ff */
[----:B------:R-:W-:Y:S01]  /*0d10*/  @!P2 IADD3 R0, R0, 0x1, RZ ;  /* 0x000000010000a810 */ /* 0x000fe20007ffe0ff */
[----:B------:R-:W-:Y:S01]  /*0d20*/  @!P2 IMAD.IADD R2, R2, 0x1, -R5 ;  /* 0x000000010202a824 */ /* 0x000fe200078e0a05 */
[----:B------:R-:W-:Y:S02]  /*0d30*/  SEL R22, R6, RZ, P1 ;  /* 0x000000ff06167207 */ /* 0x000fe40000800000 */
[----:B------:R-:W-:Y:S01]  /*0d40*/  SEL R23, R7, RZ, P1 ;  /* 0x000000ff07177207 */ /* 0x000fe20000800000 */
[----:B----4-:R-:W-:Y:S01]  /*0d50*/  IMAD.WIDE.U32 R6, R8, c[0x0][0x3d8], RZ ;  /* 0x0000f60008067a25 */ /* 0x010fe200078e00ff */
[----:B------:R-:W-:Y:S02]  /*0d60*/  ISETP.GE.U32.AND P3, PT, R2, R5, PT ;  /* 0x000000050200720c */ /* 0x000fe40003f66070 */
[----:B------:R-:W-:Y:S01]  /*0d70*/  ISETP.GE.AND P1, PT, R3, RZ, PT ;  /* 0x000000ff0300720c */ /* 0x000fe20003f26270 */
[----:B------:R-:W-:Y:S01]  /*0d80*/  @P0 IMAD R2, R24, c[0x0][0x214], RZ ;  /* 0x0000850018020a24 */ /* 0x000fe200078e02ff */
[----:B------:R-:W-:Y:S01]  /*0d90*/  ISETP.NE.AND P2, PT, RZ, c[0x0][0x1c8], PT ;  /* 0x00007200ff007a0c */ /* 0x000fe20003f45270 */
[----:B------:R-:W-:Y:S01]  /*0da0*/  IMAD R3, R8, c[0x0][0x3dc], R7 ;  /* 0x0000f70008037a24 */ /* 0x000fe200078e0207 */
[----:B------:R-:W-:Y:S01]  /*0db0*/  SEL R25, R6, RZ, P5 ;  /* 0x000000ff06197207 */ /* 0x000fe20002800000 */
[----:B------:R-:W-:Y:S01]  /*0dc0*/  @!P0 IMAD R5, R24, c[0x0][0x1c0], R26 ;  /* 0x0000700018058a24 */ /* 0x000fe200078e021a */
[----:B------:R-:W-:Y:S01]  /*0dd0*/  SHF.R.S32.HI R8, RZ, 0x1f, R17 ;  /* 0x0000001fff087819 */ /* 0x000fe20000011411 */
[----:B------:R-:W-:Y:S01]  /*0de0*/  @P0 IMAD R2, R26, c[0x0][0x234], R2 ;  /* 0x00008d001a020a24 */ /* 0x000fe200078e0202 */
[----:B------:R-:W-:Y:S01]  /*0df0*/  SEL R21, R3, RZ, P5 ;  /* 0x000000ff03157207 */ /* 0x000fe20002800000 */
[----:B------:R-:W-:-:S02]  /*0e00*/  @!P0 IMAD R2, R5, c[0x0][0x214], RZ ;  /* 0x0000850005028a24 */ /* 0x000fc400078e02ff */
[----:B------:R-:W-:-:S05]  /*0e10*/  @P3 IADD3 R0, R0, 0x1, RZ ;  /* 0x0000000100003810 */ /* 0x000fca0007ffe0ff */
[----:B------:R-:W-:Y:S01]  /*0e20*/  @!P1 IMAD.MOV R0, RZ, RZ, -R0 ;  /* 0x000000ffff009224 */ /* 0x000fe200078e0a00 */
[----:B------:R-:W-:-:S04]  /*0e30*/  @!P2 LOP3.LUT R0, RZ, c[0x0][0x1c8], RZ, 0x33, !PT ;  /* 0x00007200ff00aa12 */ /* 0x000fc800078e33ff */
[----:B------:R-:W-:Y:S01]  /*0e40*/  SHF.R.S32.HI R16, RZ, 0x1f, R0 ;  /* 0x0000001fff107819 */ /* 0x000fe20000011400 */
        /* <DEDUP_REMOVED lines=8> */
.L_x_448:
[----:B------:R-:W-:-:S04]  /*0ed0*/  IMAD R3, R24, c[0x0][0x1c0], R26 ;  /* 0x0000700018037a24 */ /* 0x000fc800078e021a */
[----:B------:R-:W-:Y:S02]  /*0ee0*/  IMAD R20, R3, c[0x0][0x224], RZ ;  /* 0x0000890003147a24 */ /* 0x000fe400078e02ff */
.L_x_449:
[----:B------:R-:W2:Y:S04]  /*0ef0*/  LDL.64 R10, [R1+0x8] ;  /* 0x00000800010a7983 */ /* 0x000ea80000100a00 */
[----:B------:R-:W3:Y:S01]  /*0f00*/  LDL R33, [R1+0x1c] ;  /* 0x00001c0001217983 */ /* 0x000ee20000100800 */
[----:B------:R-:W-:Y:S01]  /*0f10*/  IMAD R3, R27, c[0x0][0x368], RZ ;  /* 0x0000da001b037a24 */ /* 0x000fe200078e02ff */
[----:B------:R-:W-:Y:S02]  /*0f20*/  IADD3 R5, R2, UR10, RZ ;  /* 0x0000000a02057c10 */ /* 0x000fe4000fffe0ff */
[----:B------:R-:W1:Y:S01]  /*0f30*/  S2R R31, SR_TID.X ;  /* 0x00000000001f7919 */ /* 0x000e620000002100 */
[----:B------:R-:W-:Y:S01]  /*0f40*/  MOV R52, 0x4 ;  /* 0x0000000400347802 */ /* 0x000fe20000000f00 */
[----:B------:R-:W-:Y:S01]  /*0f50*/  IMAD R3, R24, c[0x0][0x36c], R3 ;  /* 0x0000db0018037a24 */ /* 0x000fe200078e0203 */
[----:B------:R-:W-:Y:S01]  /*0f60*/  IADD3 R252, P0, R17, R4, RZ ;  /* 0x0000000411fc7210 */ /* 0x000fe20007f1e0ff */
[----:B------:R-:W4:Y:S02]  /*0f70*/  S2R R32, SR_TID.X ;  /* 0x0000000000207919 */ /* 0x000f240000002100 */
[----:B------:R-:W-:Y:S01]  /*0f80*/  IMAD.WIDE R4, R5, R52, c[0x0][0x200] ;  /* 0x0000800005047625 */ /* 0x000fe200078e0234 */
[----:B------:R-:W-:-:S03]  /*0f90*/  IADD3.X R13, R9, R8, RZ, P0, !PT ;  /* 0x00000008090d7210 */ /* 0x000fc600007fe4ff */
[----:B------:R-:W-:Y:S01]  /*0fa0*/  IMAD.MOV.U32 R226, RZ, RZ, R4 ;  /* 0x000000ffffe27224 */ /* 0x000fe200078e0004 */
[----:B------:R-:W-:Y:S01]  /*0fb0*/  MOV R225, R5 ;  /* 0x0000000500e17202 */ /* 0x000fe20000000f00 */
[----:B------:R4:W-:Y:S01]  /*0fc0*/  STL [R1], R13 ;  /* 0x0000000d01007387 */ /* 0x0009e20000100800 */
[----:B------:R-:W-:-:S04]  /*0fd0*/  IMAD R14, R13, c[0x0][0x1a0], RZ ;  /* 0x000068000d0e7a24 */ /* 0x000fc800078e02ff */
[----:B------:R-:W-:Y:S01]  /*0fe0*/  IMAD R14, R252, c[0x0][0x1a4], R14 ;  /* 0x00006900fc0e7a24 */ /* 0x000fe200078e020e */
[----:B-1----:R-:W-:-:S04]  /*0ff0*/  SHF.R.S32.HI R31, RZ, 0x1f, R31 ;  /* 0x0000001fff1f7819 */ /* 0x002fc8000001141f */
[----:B----4-:R-:W-:-:S04]  /*1000*/  LEA.HI R31, R31, R32, RZ, 0x3 ;  /* 0x000000201f1f7211 */ /* 0x010fc800078f18ff */
[----:B------:R-:W-:-:S04]  /*1010*/  SHF.R.S32.HI R31, RZ, 0x3, R31 ;  /* 0x00000003ff1f7819 */ /* 0x000fc8000001141f */
[----:B------:R-:W-:Y:S01]  /*1020*/  IADD3 R2, P1, R31, UR10, RZ ;  /* 0x0000000a1f027c10 */ /* 0x000fe2000ff3e0ff */
[----:B------:R-:W-:-:S04]  /*1030*/  IMAD R13, R13, c[0x0][0x198], RZ ;  /* 0x000066000d0d7a24 */ /* 0x000fc800078e02ff */
[----:B------:R-:W-:Y:S01]  /*1040*/  IMAD R13, R252, c[0x0][0x19c], R13 ;  /* 0x00006700fc0d7a24 */ /* 0x000fe200078e020d */
[----:B------:R-:W-:Y:S01]  /*1050*/  @P5 BAR.SYNC.DEFER_BLOCKING 0x0 ;  /* 0x0000000000005b1d */ /* 0x000fe20000010000 */
[----:B--2---:R-:W-:-:S04]  /*1060*/  IMAD.WIDE.U32 R6, R24, c[0x0][0x368], R10 ;  /* 0x0000da0018067a25 */ /* 0x004fc800078e000a */
[----:B------:R-:W-:Y:S01]  /*1070*/  IMAD.IADD R7, R7, 0x1, R3 ;  /* 0x0000000107077824 */ /* 0x000fe200078e0203 */
[----:B---3--:R-:W-:Y:S01]  /*1080*/  IADD3.X R3, R33, UR4, RZ, P1, !PT ;  /* 0x0000000421037c10 */ /* 0x008fe20008ffe4ff */
[----:B------:R-:W-:Y:S01]  /*1090*/  UIADD3 UR4, UR11, -0x1, URZ ;  /* 0xffffffff0b047890 */ /* 0x000fe2000fffe03f */
[----:B------:R-:W-:-:S04]  /*10a0*/  IMAD.WIDE.U32 R8, R2, c[0x0][0x190], R10 ;  /* 0x0000640002087a25 */ /* 0x000fc800078e000a */
[----:B------:R-:W-:-:S04]  /*10b0*/  IMAD.WIDE.U32 R4, R252, c[0x0][0x1a0], R10 ;  /* 0x00006800fc047a25 */ /* 0x000fc800078e000a */
[----:B------:R-:W-:Y:S01]  /*10c0*/  IMAD R12, R3, c[0x0][0x190], RZ ;  /* 0x00006400030c7a24 */ /* 0x000fe200078e02ff */
[----:B------:R-:W-:Y:S01]  /*10d0*/  IADD3 R5, R5, R14, RZ ;  /* 0x0000000e05057210 */ /* 0x000fe20007ffe0ff */
[----:B------:R-:W-:-:S04]  /*10e0*/  IMAD.WIDE.U32 R10, R252, c[0x0][0x198], R10 ;  /* 0x00006600fc0a7a25 */ /* 0x000fc800078e000a */
[----:B------:R-:W-:Y:S02]  /*10f0*/  IMAD R15, R3, c[0x0][0x370], RZ ;  /* 0x0000dc00030f7a24 */ /* 0x000fe400078e02ff */
[----:B------:R-:W-:Y:S02]  /*1100*/  IMAD.U32 R210, RZ, RZ, UR4 ;  /* 0x00000004ffd27e24 */ /* 0x000fe4000f8e00ff */
[C---:B------:R-:W-:Y:S02]  /*1110*/  IMAD R12, R2.reuse, c[0x0][0x194], R12 ;  /* 0x00006500020c7a24 */ /* 0x040fe400078e020c */
[C---:B------:R-:W-:Y:S02]  /*1120*/  IMAD R15, R2.reuse, c[0x0][0x374], R15 ;  /* 0x0000dd00020f7a24 */ /* 0x040fe400078e020f */
[----:B------:R-:W-:Y:S01]  /*1130*/  IMAD.WIDE.U32 R6, R2, c[0x0][0x370], R6 ;  /* 0x0000dc0002067a25 */ /* 0x000fe200078e0006 */
[----:B------:R-:W-:Y:S02]  /*1140*/  MOV R2, R10 ;  /* 0x0000000a00027202 */ /* 0x000fe40000000f00 */
[----:B------:R-:W-:Y:S01]  /*1150*/  LEA.HI R10, R210, R210, RZ, 0x1 ;  /* 0x000000d2d20a7211 */ /* 0x000fe200078f08ff */
[----:B------:R-:W-:-:S02]  /*1160*/  IMAD.IADD R3, R11, 0x1, R13 ;  /* 0x000000010b037824 */ /* 0x000fc400078e020d */
[----:B------:R-:W-:Y:S01]  /*1170*/  IMAD R13, R27, c[0x0][0x180], RZ ;  /* 0x000060001b0d7a24 */ /* 0x000fe200078e02ff */
[----:B------:R-:W-:Y:S01]  /*1180*/  LOP3.LUT R10, R10, 0xfffffffe, RZ, 0xc0, !PT ;  /* 0xfffffffe0a0a7812 */ /* 0x000fe200078ec0ff */
[----:B------:R-:W-:Y:S02]  /*1190*/  IMAD.IADD R9, R9, 0x1, R12 ;  /* 0x0000000109097824 */ /* 0x000fe400078e020c */
[C---:B------:R-:W-:Y:S01]  /*11a0*/  IMAD R11, R27.reuse, c[0x0][0x178], RZ ;  /* 0x00005e001b0b7a24 */ /* 0x040fe200078e02ff */
[----:B------:R-:W-:Y:S01]  /*11b0*/  IADD3 R10, R210, -R10, RZ ;  /* 0x8000000ad20a7210 */ /* 0x000fe20007ffe0ff */
[----:B------:R-:W-:Y:S02]  /*11c0*/  IMAD R12, R27, c[0x0][0x188], RZ ;  /* 0x000062001b0c7a24 */ /* 0x000fe400078e02ff */
[----:B------:R-:W-:Y:S01]  /*11d0*/  IMAD R13, R24, c[0x0][0x184], R13 ;  /* 0x00006100180d7a24 */ /* 0x000fe200078e020d */
[----:B------:R-:W-:Y:S01]  /*11e0*/  ISETP.NE.AND P0, PT, R10, 0x1, PT ;  /* 0x000000010a00780c */ /* 0x000fe20003f05270 */
[C---:B------:R-:W-:Y:S01]  /*11f0*/  IMAD.WIDE.U32 R2, R24.reuse, c[0x0][0x180], R2 ;  /* 0x0000600018027a25 */ /* 0x040fe200078e0002 */
[----:B------:R-:W2:Y:S03]  /*1200*/  LDL R27, [R1+0x14] ;  /* 0x00001400011b7983 */ /* 0x000ea60000100800 */
[C---:B------:R-:W-:Y:S01]  /*1210*/  IMAD R11, R24.reuse, c[0x0][0x17c], R11 ;  /* 0x00005f00180b7a24 */ /* 0x040fe200078e020b */
[----:B------:R-:W-:Y:S01]  /*1220*/  IADD3 R3, R3, R13, RZ ;  /* 0x0000000d03037210 */ /* 0x000fe20007ffe0ff */
[----:B------:R-:W-:-:S04]  /*1230*/  IMAD.WIDE.U32 R8, R24, c[0x0][0x178], R8 ;  /* 0x00005e0018087a25 */ /* 0x000fc800078e0008 */
[C---:B------:R-:W-:Y:S01]  /*1240*/  IMAD R12, R24.reuse, c[0x0][0x18c], R12 ;  /* 0x00006300180c7a24 */ /* 0x040fe200078e020c */
[----:B------:R-:W-:Y:S01]  /*1250*/  IADD3 R9, R9, R11, RZ ;  /* 0x0000000b09097210 */ /* 0x000fe20007ffe0ff */
[----:B------:R-:W-:-:S04]  /*1260*/  IMAD.WIDE.U32 R4, R24, c[0x0][0x188], R4 ;  /* 0x0000620018047a25 */ /* 0x000fc800078e0004 */
[C---:B------:R-:W-:Y:S02]  /*1270*/  IMAD R10, R16.reuse, c[0x0][0x1b0], RZ ;  /* 0x00006c00100a7a24 */ /* 0x040fe400078e02ff */
[----:B------:R-:W-:Y:S02]  /*1280*/  IMAD.IADD R5, R5, 0x1, R12 ;  /* 0x0000000105057824 */ /* 0x000fe400078e020c */
[----:B------:R-:W-:Y:S02]  /*1290*/  IMAD R11, R16, c[0x0][0x1b8], RZ ;  /* 0x00006e00100b7a24 */ /* 0x000fe400078e02ff */
[C---:B------:R-:W-:Y:S02]  /*12a0*/  IMAD R10, R0.reuse, c[0x0][0x1b4], R10 ;  /* 0x00006d00000a7a24 */ /* 0x040fe400078e020a */
[----:B------:R-:W-:-:S04]  /*12b0*/  IMAD.WIDE.U32 R2, R0, c[0x0][0x1b0], R2 ;  /* 0x00006c0000027a25 */ /* 0x000fc800078e0002 */
[----:B------:R-:W-:Y:S01]  /*12c0*/  IMAD.IADD R7, R7, 0x1, R15 ;  /* 0x0000000107077824 */ /* 0x000fe200078e020f */
[----:B------:R-:W-:Y:S01]  /*12d0*/  IADD3 R3, R3, R10, RZ ;  /* 0x0000000a03037210 */ /* 0x000fe20007ffe0ff */
[C---:B------:R-:W-:Y:S02]  /*12e0*/  IMAD R11, R0.reuse, c[0x0][0x1bc], R11 ;  /* 0x00006f00000b7a24 */ /* 0x040fe400078e020b */
[----:B------:R-:W-:-:S04]  /*12f0*/  IMAD.WIDE.U32 R4, R0, c[0x0][0x1b8], R4 ;  /* 0x00006e0000047a25 */ /* 0x000fc800078e0004 */
[C---:B------:R-:W-:Y:S02]  /*1300*/  IMAD R16, R28.reuse, c[0x0][0x1a8], RZ ;  /* 0x00006a001c107a24 */ /* 0x040fe400078e02ff */
[----:B------:R-:W-:Y:S02]  /*1310*/  IMAD R15, R28, c[0x0][0x378], RZ ;  /* 0x0000de001c0f7a24 */ /* 0x000fe400078e02ff */
[----:B------:R-:W-:Y:S02]  /*1320*/  IMAD.IADD R5, R5, 0x1, R11 ;  /* 0x0000000105057824 */ /* 0x000fe400078e020b */
[C---:B------:R-:W-:Y:S02]  /*1330*/  IMAD R16, R26.reuse, c[0x0][0x1ac], R16 ;  /* 0x00006b001a107a24 */ /* 0x040fe400078e0210 */
[C---:B------:R-:W-:Y:S02]  /*1340*/  IMAD R15, R26.reuse, c[0x0][0x37c], R15 ;  /* 0x0000df001a0f7a24 */ /* 0x040fe400078e020f */
[----:B------:R-:W-:-:S04]  /*1350*/  IMAD.WIDE.U32 R12, R26, c[0x0][0x378], R6 ;  /* 0x0000de001a0c7a25 */ /* 0x000fc800078e0006 */
[----:B------:R-:W-:Y:S02]  /*1360*/  IMAD.WIDE.U32 R10, R26, c[0x0][0x1a8], R8 ;  /* 0x00006a001a0a7a25 */ /* 0x000fe400078e0008 */
[----:B------:R-:W3:Y:S02]  /*1370*/  LDL R26, [R1+0x10] ;  /* 0x00001000011a7983 */ /* 0x000ee40000100800 */
[----:B------:R-:W-:Y:S02]  /*1380*/  IMAD R14, R33, c[0x0][0x1a0], RZ ;  /* 0x00006800210e7a24 */ /* 0x000fe400078e02ff */
[----:B------:R-:W-:-:S04]  /*1390*/  IMAD.WIDE.U32 R8, R31, c[0x0][0x1a0], R4 ;  /* 0x000068001f087a25 */ /* 0x000fc800078e0004 */
[----:B------:R-:W-:Y:S01]  /*13a0*/  IMAD R14, R31, c[0x0][0x1a4], R14 ;  /* 0x000069001f0e7a24 */ /* 0x000fe200078e020e */
[----:B------:R-:W-:Y:S01]  /*13b0*/  LEA R206, P3, R12, c[0x0][0x330], 0x1 ;  /* 0x0000cc000cce7a11 */ /* 0x000fe200078608ff */
[----:B------:R-:W-:Y:S01]  /*13c0*/  IMAD.IADD R15, R13, 0x1, R15 ;  /* 0x000000010d0f7824 */ /* 0x000fe200078e020f */
[----:B------:R-:W-:Y:S01]  /*13d0*/  LEA R208, P4, R10, c[0x0][0x160], 0x1 ;  /* 0x000058000ad07a11 */ /* 0x000fe200078808ff */
[----:B------:R-:W-:Y:S01]  /*13e0*/  IMAD.WIDE.U32 R6, R31, c[0x0][0x198], R2 ;  /* 0x000066001f067a25 */ /* 0x000fe200078e0002 */
[----:B------:R-:W-:Y:S02]  /*13f0*/  IADD3 R3, R11, R16, RZ ;  /* 0x000000100b037210 */ /* 0x000fe40007ffe0ff */
[----:B------:R-:W-:Y:S01]  /*1400*/  LEA R4, P2, R8, c[0x0][0x170], 0x1 ;  /* 0x00005c0008047a11 */ /* 0x000fe200078408ff */
[----:B------:R-:W-:Y:S02]  /*1410*/  IMAD.IADD R14, R9, 0x1, R14 ;  /* 0x00000001090e7824 */ /* 0x000fe400078e020e */
[----:B------:R-:W-:Y:S01]  /*1420*/  IMAD.MOV.U32 R13, RZ, RZ, c[0x0][0x1a0] ;  /* 0x00006800ff0d7624 */ /* 0x000fe200078e00ff */
[----:B------:R-:W-:Y:S01]  /*1430*/  LEA.HI.X R207, R12, c[0x0][0x334], R15, 0x1, P3 ;  /* 0x0000cd000ccf7a11 */ /* 0x000fe200018f0c0f */
[----:B------:R-:W-:Y:S01]  /*1440*/  IMAD R0, R33, c[0x0][0x198], RZ ;  /* 0x0000660021007a24 */ /* 0x000fe200078e02ff */
[----:B------:R-:W-:-:S02]  /*1450*/  LEA.HI.X R209, R10, c[0x0][0x164], R3, 0x1, P4 ;  /* 0x000059000ad17a11 */ /* 0x000fc400020f0c03 */
[----:B------:R-:W-:Y:S02]  /*1460*/  MOV R16, c[0x0][0x1a4] ;  /* 0x0000690000107a02 */ /* 0x000fe40000000f00 */
[----:B------:R-:W-:Y:S02]  /*1470*/  LEA.HI.X R5, R8, c[0x0][0x174], R14, 0x1, P2 ;  /* 0x00005d0008057a11 */ /* 0x000fe400010f0c0e */
[----:B------:R-:W-:-:S04]  /*1480*/  LEA R12, P4, R13, R4, 0x6 ;  /* 0x000000040d0c7211 */ /* 0x000fc800078830ff */
[----:B------:R-:W-:Y:S02]  /*1490*/  LEA.HI.X R13, R13, R5, R16, 0x6, P4 ;  /* 0x000000050d0d7211 */ /* 0x000fe400020f3410 */
[----:B------:R-:W4:Y:S01]  /*14a0*/  LDL R16, [R1+0x18] ;  /* 0x0000180001107983 */ /* 0x000f220000100800 */
[----:B------:R-:W-:Y:S01]  /*14b0*/  IMAD R0, R31, c[0x0][0x19c], R0 ;  /* 0x000067001f007a24 */ /* 0x000fe200078e0200 */
[----:B------:R-:W-:Y:S01]  /*14c0*/  LEA R2, P1, R6, c[0x0][0x168], 0x1 ;  /* 0x00005a0006027a11 */ /* 0x000fe200078208ff */
[----:B------:R-:W-:-:S03]  /*14d0*/  IMAD.MOV.U32 R9, RZ, RZ, c[0x0][0x370] ;  /* 0x0000dc00ff097624 */ /* 0x000fc600078e00ff */
[----:B------:R-:W-:Y:S01]  /*14e0*/  IADD3 R0, R7, R0, RZ ;  /* 0x0000000007007210 */ /* 0x000fe20007ffe0ff */
[----:B------:R-:W-:-:S03]  /*14f0*/  IMAD.MOV.U32 R7, RZ, RZ, c[0x0][0x190] ;  /* 0x00006400ff077624 */ /* 0x000fc600078e00ff */
[----:B------:R-:W-:Y:S01]  /*1500*/  LEA.HI.X R3, R6, c[0x0][0x16c], R0, 0x1, P1 ;  /* 0x00005b0006037a11 */ /* 0x000fe200008f0c00 */
[----:B------:R-:W-:Y:S01]  /*1510*/  IMAD.MOV.U32 R0, RZ, RZ, c[0x0][0x198] ;  /* 0x00006600ff007624 */ /* 0x000fe200078e00ff */
[----:B------:R-:W-:Y:S02]  /*1520*/  MOV R11, c[0x0][0x374] ;  /* 0x0000dd00000b7a02 */ /* 0x000fe40000000f00 */
[----:B------:R-:W-:Y:S02]  /*1530*/  LEA R10, P3, R9, R206, 0x6 ;  /* 0x000000ce090a7211 */ /* 0x000fe400078630ff */
[----:B------:R-:W-:Y:S02]  /*1540*/  MOV R15, c[0x0][0x194] ;  /* 0x00006500000f7a02 */ /* 0x000fe40000000f00 */
[----:B------:R-:W-:Y:S02]  /*1550*/  MOV R14, c[0x0][0x19c] ;  /* 0x00006700000e7a02 */ /* 0x000fe40000000f00 */
[----:B------:R-:W-:-:S02]  /*1560*/  LEA R8, P2, R7, R208, 0x6 ;  /* 0x000000d007087211 */ /* 0x000fc400078430ff */
[C---:B------:R-:W-:Y:S02]  /*1570*/  LEA R6, P1, R0.reuse, R2, 0x6 ;  /* 0x0000000200067211 */ /* 0x040fe400078230ff */
[----:B------:R-:W-:Y:S02]  /*1580*/  LEA.HI.X R11, R9, R207, R11, 0x6, P3 ;  /* 0x000000cf090b7211 */ /* 0x000fe400018f340b */
[----:B------:R-:W-:Y:S02]  /*1590*/  LEA.HI.X R9, R7, R209, R15, 0x6, P2 ;  /* 0x000000d107097211 */ /* 0x000fe400010f340f */
[----:B------:R-:W-:Y:S02]  /*15a0*/  LEA.HI.X R7, R0, R3, R14, 0x6, P1 ;  /* 0x0000000300077211 */ /* 0x000fe400008f340e */
[----:B------:R-:W1:Y:S04]  /*15b0*/  S2R R14, SR_TID.X ;  /* 0x00000000000e7919 */ /* 0x000e680000002100 */
[----:B------:R-:W1:Y:S01]  /*15c0*/  S2R R15, SR_TID.X ;  /* 0x00000000000f7919 */ /* 0x000e620000002100 */
[----:B------:R-:W-:-:S02]  /*15d0*/  ULDC UR5, c[0x0][0x22c] ;  /* 0x00008b0000057ab9 */ /* 0x000fc40000000800 */
[----:B------:R-:W-:Y:S02]  /*15e0*/  ULDC UR4, c[0x0][0x1c0] ;  /* 0x0000700000047ab9 */ /* 0x000fe40000000800 */
[----:B------:R-:W-:Y:S02]  /*15f0*/  UIMAD UR9, UR5, UR4, URZ ;  /* 0x00000004050972a4 */ /* 0x000fe4000f8e023f */
        /* <DEDUP_REMOVED lines=37> */
[C---:B---3--:R-:W-:Y:S01]  /*1850*/  IMAD.SHL.U32 R212, R26.reuse, 0x2, RZ ;  /* 0x000000021ad47824 */ /* 0x048fe200078e00ff */
[----:B------:R-:W-:-:S04]  /*1860*/  IADD3 R0, R26, 0x2000, RZ ;  /* 0x000020001a007810 */ /* 0x000fc80007ffe0ff */
[----:B------:R-:W-:Y:S01]  /*1870*/  @!PT LDS RZ, [RZ] ;  /* 0x00000000fffff984 */ /* 0x000fe20000000800 */
[----:B------:R-:W-:Y:S01]  /*1880*/  @!PT LDS RZ, [RZ] ;  /* 0x00000000fffff984 */ /* 0x000fe20000000800 */
[----:B------:R-:W-:Y:S01]  /*1890*/  @!PT LDS RZ, [RZ] ;  /* 0x00000000fffff984 */ /* 0x000fe20000000800 */
[----:B------:R1:W-:Y:S01]  /*18a0*/  LDGSTS.E.BYPASS.LTC128B.128 [R212+0x10000], [R4.64] ;  /* 0x1000000004d47fae */ /* 0x0003e2000b901d4e */
[----:B------:R-:W-:-:S03]  /*18b0*/  SEL R0, R0, R26, !P0 ;  /* 0x0000001a00007207 */ /* 0x000fc60004000000 */
[----:B------:R1:W-:Y:S01]  /*18c0*/  LDGSTS.E.BYPASS.LTC128B.128 [R212+0x12000], [R4.64+0x80] ;  /* 0x1200008004d47fae */ /* 0x0003e2000b901d4e */
[----:B------:R-:W-:-:S03]  /*18d0*/  SHF.L.U32 R211, R0, 0x1, RZ ;  /* 0x0000000100d37819 */ /* 0x000fc600000006ff */
[----:B------:R2:W-:Y:S04]  /*18e0*/  LDGSTS.E.BYPASS.LTC128B.128 [R212+0x11000], [R12.64] ;  /* 0x110000000cd47fae */ /* 0x0005e8000b901d4e */
[----:B------:R2:W-:Y:S04]  /*18f0*/  LDGSTS.E.BYPASS.LTC128B.128 [R212+0x13000], [R12.64+0x80] ;  /* 0x130000800cd47fae */ /* 0x0005e8000b901d4e */
[----:B------:R-:W0:Y:S04]  /*1900*/  LDGDEPBAR ;  /* 0x00000000000079af */ /* 0x000e280000000000 */
[----:B------:R2:W-:Y:S04]  /*1910*/  LDGSTS.E.BYPASS.LTC128B.128 [R212+0x8000], [R206.64] ;  /* 0x08000000ced47fae */ /* 0x0005e8000b901d4e */
[----:B------:R2:W-:Y:S04]  /*1920*/  LDGSTS.E.BYPASS.LTC128B.128 [R212+0xa000], [R206.64+0x80] ;  /* 0x0a000080ced47fae */ /* 0x0005e8000b901d4e */
[----:B------:R2:W-:Y:S04]  /*1930*/  LDGSTS.E.BYPASS.LTC128B.128 [R212+0x9000], [R10.64] ;  /* 0x090000000ad47fae */ /* 0x0005e8000b901d4e */
[----:B------:R2:W-:Y:S01]  /*1940*/  LDGSTS.E.BYPASS.LTC128B.128 [R212+0xb000], [R10.64+0x80] ;  /* 0x0b0000800ad47fae */ /* 0x0005e2000b901d4e */
[----:B-1----:R-:W-:-:S03]  /*1950*/  IADD3 R4, P1, R234, R226, RZ ;  /* 0x000000e2ea047210 */ /* 0x002fc60007f3e0ff */
[----:B------:R2:W-:Y:S01]  /*1960*/  LDGSTS.E.BYPASS.LTC128B.128 [R211], [R208.64] ;  /* 0x00000000d0d37fae */ /* 0x0005e2000b901d4e */
[----:B----4-:R-:W-:-:S03]  /*1970*/  IMAD R0, R14, UR9, R16 ;  /* 0x000000090e007c24 */ /* 0x010fc6000f8e0210 */
[----:B------:R2:W-:Y:S04]  /*1980*/  LDGSTS.E.BYPASS.LTC128B.128 [R211+0x2000], [R208.64+0x80] ;  /* 0x02000080d0d37fae */ /* 0x0005e8000b901d4e */
[----:B------:R2:W-:Y:S04]  /*1990*/  LDGSTS.E.BYPASS.LTC128B.128 [R211+0x1000], [R8.64] ;  /* 0x0100000008d37fae */ /* 0x0005e8000b901d4e */
[----:B------:R2:W-:Y:S04]  /*19a0*/  LDGSTS.E.BYPASS.LTC128B.128 [R211+0x3000], [R8.64+0x80] ;  /* 0x0300008008d37fae */ /* 0x0005e8000b901d4e */
[----:B------:R1:W-:Y:S01]  /*19b0*/  LDGSTS.E.BYPASS.LTC128B.128 [R212+0xc000], [R2.64] ;  /* 0x0c00000002d47fae */ /* 0x0003e2000b901d4e */
[----:B------:R-:W-:-:S03]  /*19c0*/  IMAD.X R5, R238, 0x1, R225, P1 ;  /* 0x00000001ee057824 */ /* 0x000fc600008e06e1 */
[----:B------:R1:W-:Y:S04]  /*19d0*/  LDGSTS.E.BYPASS.LTC128B.128 [R212+0xe000], [R2.64+0x80] ;  /* 0x0e00008002d47fae */ /* 0x0003e8000b901d4e */
[----:B------:R3:W-:Y:S04]  /*19e0*/  LDGSTS.E.BYPASS.LTC128B.128 [R212+0xd000], [R6.64] ;  /* 0x0d00000006d47fae */ /* 0x0007e8000b901d4e */
[----:B------:R3:W-:Y:S04]  /*19f0*/  LDGSTS.E.BYPASS.LTC128B.128 [R212+0xf000], [R6.64+0x80] ;  /* 0x0f00008006d47fae */ /* 0x0007e8000b901d4e */
[----:B------:R-:W0:Y:S04]  /*1a00*/  LDGDEPBAR ;  /* 0x00000000000079af */ /* 0x000e280000000000 */
[----:B------:R4:W5:Y:S04]  /*1a10*/  LDG.E R221, [R4.64] ;  /* 0x0000000e04dd7981 */ /* 0x000968000c1e1900 */
[----:B------:R4:W5:Y:S01]  /*1a20*/  LDG.E R220, [R4.64+0x20] ;  /* 0x0000200e04dc7981 */ /* 0x000962000c1e1900 */
[----:B-1----:R-:W-:-:S02]  /*1a30*/  IADD3 R2, P2, P1, R0, UR8, R29 ;  /* 0x0000000800027c10 */ /* 0x002fc4000f95e01d */
[----:B------:R-:W-:-:S04]  /*1a40*/  SHF.R.S32.HI R0, RZ, 0x1f, R0 ;  /* 0x0000001fff007819 */ /* 0x000fc80000011400 */
[----:B------:R-:W-:Y:S02]  /*1a50*/  IADD3.X R3, R0, UR4, R30, P2, P1 ;  /* 0x0000000400037c10 */ /* 0x000fe400097e241e */
[----:B------:R-:W-:Y:S01]  /*1a60*/  IADD3 R2, P1, R2, R25, RZ ;  /* 0x0000001902027210 */ /* 0x000fe20007f3e0ff */
[----:B------:R-:W-:-:S04]  /*1a70*/  DEPBAR.LE SB0, 0x1 ;  /* 0x000080400000791a */ /* 0x000fc80000000000 */
[----:B------:R-:W-:Y:S01]  /*1a80*/  IADD3.X R3, R3, R21, RZ, P1, !PT ;  /* 0x0000001503037210 */ /* 0x000fe20000ffe4ff */
[----:B------:R-:W-:Y:S01]  /*1a90*/  BAR.SYNC.DEFER_BLOCKING 0x0 ;  /* 0x0000000000007b1d */ /* 0x000fe20000010000 */
[----:B----4-:R-:W-:Y:S01]  /*1aa0*/  IMAD.WIDE R4, R24, c[0x0][0x224], R18 ;  /* 0x0000890018047a25 */ /* 0x010fe200078e0212 */
[----:B---3--:R-:W-:-:S04]  /*1ab0*/  IADD3 R6, -R224, c[0x0][0x214], R17 ;  /* 0x00008500e0067a10 */ /* 0x008fc80007ffe111 */
[----:B------:R-:W-:-:S05]  /*1ac0*/  IADD3 R0, P2, R4, R22, RZ ;  /* 0x0000001604007210 */ /* 0x000fca0007f5e0ff */
[----:B------:R-:W-:Y:S02]  /*1ad0*/  IMAD.X R5, R5, 0x1, R23, P2 ;  /* 0x0000000105057824 */ /* 0x000fe400010e0617 */
[C---:B------:R-:W-:Y:S02]  /*1ae0*/  IMAD R4, R0.reuse, UR6, RZ ;  /* 0x0000000600047c24 */ /* 0x040fe4000f8e02ff */
[----:B------:R-:W-:Y:S01]  /*1af0*/  IMAD.WIDE.U32 R2, R0, UR12, R2 ;  /* 0x0000000c00027c25 */ /* 0x000fe2000f8e0002 */
[----:B------:R-:W-:-:S03]  /*1b00*/  IADD3 R0, R6, -c[0x0][0x2e8], RZ ;  /* 0x8000ba0006007a10 */ /* 0x000fc60007ffe0ff */
[----:B------:R-:W-:Y:S01]  /*1b10*/  IMAD R5, R5, UR12, R4 ;  /* 0x0000000c05057c24 */ /* 0x000fe2000f8e0204 */
[----:B------:R-:W-:Y:S01]  /*1b20*/  SHF.R.S32.HI R4, RZ, 0x1f, R0 ;  /* 0x0000001fff047819 */ /* 0x000fe20000011400 */
[----:B------:R2:W1:Y:S03]  /*1b30*/  LDSM.16.M88.4 R116, [R187+0x10000] ;  /* 0x01000000bb74783b */ /* 0x0004660000000200 */
[----:B------:R-:W-:Y:S01]  /*1b40*/  LEA.HI R4, R4, R0, RZ, 0x6 ;  /* 0x0000000004047211 */ /* 0x000fe200078f30ff */
[----:B------:R2:W3:Y:S03]  /*1b50*/  LDSM.16.M88.4 R120, [R187+0x10800] ;  /* 0x01080000bb78783b */ /* 0x0004e60000000200 */
[----:B------:R-:W-:Y:S01]  /*1b60*/  SHF.R.S32.HI R233, RZ, 0x6, R4 ;  /* 0x00000006ffe97819 */ /* 0x000fe20000011404 */
[----:B------:R2:W4:Y:S01]  /*1b70*/  LDSM.16.M88.4 R124, [R188+0x10000] ;  /* 0x01000000bc7c783b */ /* 0x0005220000000200 */
[----:B------:R-:W-:-:S02]  /*1b80*/  IADD3 R3, R3, R5, RZ ;  /* 0x0000000503037210 */ /* 0x000fc40007ffe0ff */
[C---:B------:R-:W-:Y:S01]  /*1b90*/  LEA R204, P1, R2.reuse, c[0x0][0x350], 0x2 ;  /* 0x0000d40002cc7a11 */ /* 0x040fe200078210ff */
[----:B------:R2:W1:Y:S01]  /*1ba0*/  LDSM.16.M88.4 R128, [R188+0x10800] ;  /* 0x01080000bc80783b */ /* 0x0004620000000200 */
[----:B------:R-:W-:Y:S02]  /*1bb0*/  IMNMX R233, RZ, R233, !PT ;  /* 0x000000e9ffe97217 */ /* 0x000fe40007800200 */
[----:B------:R-:W-:Y:S01]  /*1bc0*/  LEA.HI.X R205, R2, c[0x0][0x354], R3, 0x2, P1 ;  /* 0x0000d50002cd7a11 */ /* 0x000fe200008f1403 */
[----:B------:R2:W1:Y:S01]  /*1bd0*/  LDSM.16.M88.4 R132, [R189+0x10000] ;  /* 0x01000000bd84783b */ /* 0x0004620000000200 */
[----:B------:R-:W-:Y:S02]  /*1be0*/  ISETP.LT.AND P1, PT, R233, UR11, PT ;  /* 0x0000000be9007c0c */ /* 0x000fe4000bf21270 */
[----:B------:R-:W-:Y:S01]  /*1bf0*/  IADD3 R0, R20, UR10, RZ ;  /* 0x0000000a14007c10 */ /* 0x000fe2000fffe0ff */
        /* <DEDUP_REMOVED lines=41> */
[C---:B------:R-:W-:Y:S01]  /*1e90*/  IADD3 R197, R191.reuse, R192, RZ ;  /* 0x000000c0bfc57210 */ /* 0x040fe20007ffe0ff */
        /* <DEDUP_REMOVED lines=23> */
.L_x_453:
[----:B------:R-:W0:Y:S01]  /*2010*/  LDGDEPBAR ;  /* 0x00000000000079af */ /* 0x000e220000000000 */
[C---:B------:R-:W-:Y:S02]  /*2020*/  IADD3 R0, R186.reuse, R200, RZ ;  /* 0x000000c8ba007210 */ /* 0x040fe40007ffe0ff */
[-C--:B------:R-:W-:Y:S02]  /*2030*/  IADD3 R2, R186, R191.reuse, RZ ;  /* 0x000000bfba027210 */ /* 0x080fe40007ffe0ff */
[----:B------:R-:W-:Y:S02]  /*2040*/  IADD3 R180, R0, R191, RZ ;  /* 0x000000bf00b47210 */ /* 0x000fe40007ffe0ff */
[----:B-----5:R-:W-:Y:S02]  /*2050*/  FSETP.NEU.FTZ.AND P0, PT, R221, -INF , PT ;  /* 0xff800000dd00780b */ /* 0x020fe40003f1d000 */
[C---:B------:R-:W-:Y:S01]  /*2060*/  ISETP.GT.AND P4, PT, R210.reuse, R233, PT ;  /* 0x000000e9d200720c */ /* 0x040fe20003f84270 */
[----:B------:R-:W-:Y:S04]  /*2070*/  DEPBAR.LE SB0, 0x0 ;  /* 0x000080000000791a */ /* 0x000fe80000000000 */
[----:B------:R-:W-:Y:S08]  /*2080*/  BAR.SYNC.DEFER_BLOCKING 0x0 ;  /* 0x0000000000007b1d */ /* 0x000ff00000010000 */
[----:B------:R-:W-:Y:S08]  /*2090*/  LDSM.16.M88.4 R16, [R186] ;  /* 0x00000000ba10783b */ /* 0x000ff00000000200 */
[----:B--2---:R-:W2:Y:S08]  /*20a0*/  LDSM.16.M88.4 R8, [R187+0xc000] ;  /* 0x00c00000bb08783b */ /* 0x004eb00000000200 */
[----:B------:R-:W3:Y:S08]  /*20b0*/  LDSM.16.M88.4 R52, [R187+0xc800] ;  /* 0x00c80000bb34783b */ /* 0x000ef00000000200 */
[----:B------:R-:W-:Y:S08]  /*20c0*/  LDSM.16.M88.4 R56, [R0] ;  /* 0x000000000038783b */ /* 0x000ff00000000200 */
[----:B------:R-:W4:Y:S08]  /*20d0*/  LDSM.16.M88.4 R60, [R188+0xc000] ;  /* 0x00c00000bc3c783b */ /* 0x000f300000000200 */
[----:B------:R-:W1:Y:S01]  /*20e0*/  LDSM.16.M88.4 R64, [R188+0xc800] ;  /* 0x00c80000bc40783b */ /* 0x000e620000000200 */
[C---:B--2---:R-:W-:Y:S07]  /*20f0*/  HMMA.16816.F32 R4, R16.reuse, R8, RZ ;  /* 0x000000081004723c */ /* 0x044fee00000018ff */
[----:B------:R-:W-:Y:S01]  /*2100*/  LDSM.16.M88.4 R100, [R2] ;  /* 0x000000000264783b */ /* 0x000fe20000000200 */
[C---:B------:R-:W-:Y:S07]  /*2110*/  HMMA.16816.F32 R8, R16.reuse, R10, RZ ;  /* 0x0000000a1008723c */ /* 0x040fee00000018ff */
[----:B------:R-:W2:Y:S01]  /*2120*/  LDSM.16.M88.4 R104, [R189+0xc000] ;  /* 0x00c00000bd68783b */ /* 0x000ea20000000200 */
[C---:B---3--:R-:W-:Y:S07]  /*2130*/  HMMA.16816.F32 R12, R16.reuse, R52, RZ ;  /* 0x00000034100c723c */ /* 0x048fee00000018ff */
[----:B------:R-:W-:Y:S01]  /*2140*/  LDSM.16.M88.4 R108, [R180] ;  /* 0x00000000b46c783b */ /* 0x000fe20000000200 */
[----:B------:R-:W-:Y:S07]  /*2150*/  HMMA.16816.F32 R16, R16, R54, RZ ;  /* 0x000000361010723c */ /* 0x000fee00000018ff */
[----:B------:R-:W3:Y:S01]  /*2160*/  LDSM.16.M88.4 R52, [R189+0xc800] ;  /* 0x00c80000bd34783b */ /* 0x000ee20000000200 */
[C---:B----4-:R-:W-:Y:S07]  /*2170*/  HMMA.16816.F32 R4, R56.reuse, R60, R4 ;  /* 0x0000003c3804723c */ /* 0x050fee0000001804 */
[----:B------:R-:W4:Y:S01]  /*2180*/  LDSM.16.M88.4 R112, [R190+0xc000] ;  /* 0x00c00000be70783b */ /* 0x000f220000000200 */
[C---:B------:R-:W-:Y:S07]  /*2190*/  HMMA.16816.F32 R8, R56.reuse, R62, R8 ;  /* 0x0000003e3808723c */ /* 0x040fee0000001808 */
[----:B------:R-:W-:Y:S01]  /*21a0*/  LDSM.16.M88.4 R60, [R186+0x2000] ;  /* 0x00200000ba3c783b */ /* 0x000fe20000000200 */
[C---:B-1----:R-:W-:Y:S08]  /*21b0*/  HMMA.16816.F32 R12, R56.reuse, R64, R12 ;  /* 0x00000040380c723c */ /* 0x042ff0000000180c */
[----:B------:R-:W-:Y:S01]  /*21c0*/  HMMA.16816.F32 R16, R56, R66, R16 ;  /* 0x000000423810723c */ /* 0x000fe20000001810 */
[----:B------:R-:W1:Y:S07]  /*21d0*/  LDSM.16.M88.4 R56, [R190+0xc800] ;  /* 0x00c80000be38783b */ /* 0x000e6e0000000200 */
[C---:B--2---:R-:W-:Y:S01]  /*21e0*/  HMMA.16816.F32 R4, R100.reuse, R104, R4 ;  /* 0x000000686404723c */ /* 0x044fe20000001804 */
[----:B------:R-:W2:Y:S07]  /*21f0*/  LDSM.16.M88.4 R64, [R187+0xe000] ;  /* 0x00e00000bb40783b */ /* 0x000eae0000000200 */
[C---:B------:R-:W-:Y:S01]  /*2200*/  HMMA.16816.F32 R8, R100.reuse, R106, R8 ;  /* 0x0000006a6408723c */ /* 0x040fe20000001808 */
[----:B------:R-:W-:Y:S07]  /*2210*/  LDSM.16.M88.4 R104, [R188+0xe000] ;  /* 0x00e00000bc68783b */ /* 0x000fee0000000200 */
[C---:B---3--:R-:W-:Y:S08]  /*2220*/  HMMA.16816.F32 R12, R100.reuse, R52, R12 ;  /* 0x00000034640c723c */ /* 0x048ff0000000180c */
[----:B------:R-:W-:Y:S01]  /*2230*/  HMMA.16816.F32 R16, R100, R54, R16 ;  /* 0x000000366410723c */ /* 0x000fe20000001810 */
[----:B------:R-:W3:Y:S07]  /*2240*/  LDSM.16.M88.4 R52, [R187+0xe800] ;  /* 0x00e80000bb34783b */ /* 0x000eee0000000200 */
[C---:B----4-:R-:W-:Y:S01]  /*2250*/  HMMA.16816.F32 R4, R108.reuse, R112, R4 ;  /* 0x000000706c04723c */ /* 0x050fe20000001804 */
[----:B------:R4:W3:Y:S07]  /*2260*/  LDSM.16.M88.4 R100, [R0+0x2000] ;  /* 0x002000000064783b */ /* 0x0008ee0000000200 */
[C---:B------:R-:W-:Y:S01]  /*2270*/  HMMA.16816.F32 R8, R108.reuse, R114, R8 ;  /* 0x000000726c08723c */ /* 0x040fe20000001808 */
[----:B------:R-:W-:Y:S07]  /*2280*/  LDSM.16.M88.4 R112, [R189+0xe000] ;  /* 0x00e00000bd70783b */ /* 0x000fee0000000200 */
[C---:B-1----:R-:W-:Y:S08]  /*2290*/  HMMA.16816.F32 R12, R108.reuse, R56, R12 ;  /* 0x000000386c0c723c */ /* 0x042ff0000000180c */
[----:B------:R-:W-:Y:S01]  /*22a0*/  HMMA.16816.F32 R16, R108, R58, R16 ;  /* 0x0000003a6c10723c */ /* 0x000fe20000001810 */
[----:B------:R-:W1:Y:S03]  /*22b0*/  LDSM.16.M88.4 R56, [R188+0xe800] ;  /* 0x00e80000bc38783b */ /* 0x000e660000000200 */
[----:B----4-:R-:W-:Y:S04]  /*22c0*/  SHF.L.U32 R0, R210, 0x6, RZ ;  /* 0x00000006d2007819 */ /* 0x010fe800000006ff */
[C---:B--2---:R-:W-:Y:S01]  /*22d0*/  HMMA.16816.F32 R4, R60.reuse, R64, R4 ;  /* 0x000000403c04723c */ /* 0x044fe20000001804 */
[----:B------:R-:W2:Y:S04]  /*22e0*/  LDSM.16.M88.4 R108, [R2+0x2000] ;  /* 0x00200000026c783b */ /* 0x000ea80000000200 */
[----:B------:R-:W-:Y:S03]  /*22f0*/  ISETP.GE.AND P2, PT, R0, R240, PT ;  /* 0x000000f00000720c */ /* 0x000fe60003f46270 */
[C---:B------:R-:W-:Y:S01]  /*2300*/  HMMA.16816.F32 R8, R60.reuse, R66, R8 ;  /* 0x000000423c08723c */ /* 0x040fe20000001808 */
[----:B------:R-:W-:Y:S07]  /*2310*/  LDSM.16.M88.4 R64, [R190+0xe000] ;  /* 0x00e00000be40783b */ /* 0x000fee0000000200 */
[C---:B---3--:R-:W-:Y:S08]  /*2320*/  HMMA.16816.F32 R12, R60.reuse, R52, R12 ;  /* 0x000000343c0c723c */ /* 0x048ff0000000180c */
[----:B------:R-:W-:Y:S01]  /*2330*/  HMMA.16816.F32 R16, R60, R54, R16 ;  /* 0x000000363c10723c */ /* 0x000fe20000001810 */
[----:B------:R-:W3:Y:S07]  /*2340*/  LDSM.16.M88.4 R52, [R189+0xe800] ;  /* 0x00e80000bd34783b */ /* 0x000eee0000000200 */
[C---:B------:R-:W-:Y:S01]  /*2350*/  HMMA.16816.F32 R4, R100.reuse, R104, R4 ;  /* 0x000000686404723c */ /* 0x040fe20000001804 */
[----:B------:R-:W4:Y:S07]  /*2360*/  LDSM.16.M88.4 R60, [R180+0x2000] ;  /* 0x00200000b43c783b */ /* 0x000f2e0000000200 */
[C---:B------:R-:W-:Y:S08]  /*2370*/  HMMA.16816.F32 R8, R100.reuse, R106, R8 ;  /* 0x0000006a6408723c */ /* 0x040ff00000001808 */
[C---:B-1----:R-:W-:Y:S08]  /*2380*/  HMMA.16816.F32 R12, R100.reuse, R56, R12 ;  /* 0x00000038640c723c */ /* 0x042ff0000000180c */
[----:B------:R-:W-:Y:S08]  /*2390*/  HMMA.16816.F32 R16, R100, R58, R16 ;  /* 0x0000003a6410723c */ /* 0x000ff00000001810 */
[C---:B--2---:R-:W-:Y:S08]  /*23a0*/  HMMA.16816.F32 R4, R108.reuse, R112, R4 ;  /* 0x000000706c04723c */ /* 0x044ff00000001804 */
[C---:B------:R-:W-:Y:S08]  /*23b0*/  HMMA.16816.F32 R8, R108.reuse, R114, R8 ;  /* 0x000000726c08723c */ /* 0x040ff00000001808 */
[C---:B---3--:R-:W-:Y:S08]  /*23c0*/  HMMA.16816.F32 R12, R108.reuse, R52, R12 ;  /* 0x000000346c0c723c */ /* 0x048ff0000000180c */
[----:B------:R-:W-:Y:S01]  /*23d0*/  HMMA.16816.F32 R16, R108, R54, R16 ;  /* 0x000000366c10723c */ /* 0x000fe20000001810 */
[----:B------:R-:W1:Y:S07]  /*23e0*/  LDSM.16.M88.4 R52, [R190+0xe800] ;  /* 0x00e80000be34783b */ /* 0x000e6e0000000200 */
[C---:B----4-:R-:W-:Y:S08]  /*23f0*/  HMMA.16816.F32 R4, R60.reuse, R64, R4 ;  /* 0x000000403c04723c */ /* 0x050ff00000001804 */
[C---:B------:R-:W-:Y:S11]  /*2400*/  HMMA.16816.F32 R8, R60.reuse, R66, R8 ;  /* 0x000000423c08723c */ /* 0x040ff60000001808 */
[----:B------:R-:W-:Y:S05]  /*2410*/  @!UPT UIADD3 URZ, URZ, URZ, URZ ;  /* 0x0000003f3f3ff290 */ /* 0x000fea000fffe03f */
[----:B------:R-:W-:Y:S02]  /*2420*/  FMUL.FTZ R5, R5, c[0x0][0x2ec] ;  /* 0x0000bb0005057a20 */ /* 0x000fe40000410000 */
[----:B------:R-:W-:Y:S02]  /*2430*/  FMUL.FTZ R6, R6, c[0x0][0x2ec] ;  /* 0x0000bb0006067a20 */ /* 0x000fe40000410000 */
[----:B------:R2:W-:Y:S01]  /*2440*/  MUFU.TANH R66, R5 ;  /* 0x0000000500427308 */ /* 0x0005e20000002400 */
[----:B------:R-:W-:Y:S02]  /*2450*/  FMUL.FTZ R4, R4, c[0x0][0x2ec] ;  /* 0x0000bb0004047a20 */ /* 0x000fe40000410000 */
[----:B------:R-:W-:Y:S01]  /*2460*/  FMUL.FTZ R7, R7, c[0x0][0x2ec] ;  /* 0x0000bb0007077a20 */ /* 0x000fe20000410000 */
[C---:B-1----:R-:W-:Y:S03]  /*2470*/  HMMA.16816.F32 R12, R60.reuse, R52, R12 ;  /* 0x000000343c0c723c */ /* 0x042fe6000000180c */
[----:B------:R-:W-:Y:S03]  /*2480*/  FMUL.FTZ R11, R11, c[0x0][0x2ec] ;  /* 0x0000bb000b0b7a20 */ /* 0x000fe60000410000 */
[----:B------:R-:W1:Y:S01]  /*2490*/  MUFU.TANH R100, R4 ;  /* 0x0000000400647308 */ /* 0x000e620000002400 */
[----:B------:R-:W-:Y:S01]  /*24a0*/  FMUL.FTZ R10, R10, c[0x0][0x2ec] ;  /* 0x0000bb000a0a7a20 */ /* 0x000fe20000410000 */
[----:B------:R-:W-:Y:S04]  /*24b0*/  HMMA.16816.F32 R16, R60, R54, R16 ;  /* 0x000000363c10723c */ /* 0x000fe80000001810 */
[----:B------:R-:W-:Y:S02]  /*24c0*/  FMUL.FTZ R8, R8, c[0x0][0x2ec] ;  /* 0x0000bb0008087a20 */ /* 0x000fe40000410000 */
[----:B------:R-:W-:Y:S02]  /*24d0*/  FMUL.FTZ R9, R9, c[0x0][0x2ec] ;  /* 0x0000bb0009097a20 */ /* 0x000fe40000410000 */
[----:B------:R3:W4:Y:S01]  /*24e0*/  MUFU.TANH R105, R6 ;  /* 0x0000000600697308 */ /* 0x0007220000002400 */
[----:B--2---:R-:W-:Y:S03]  /*24f0*/  @!P2 IADD3 R5, R0, R247, R224 ;  /* 0x000000f70005a210 */ /* 0x004fe60007ffe0e0 */
[----:B------:R-:W-:Y:S04]  /*2500*/  @!P2 LEA R0, R239, R248, 0x6 ;  /* 0x000000f8ef00a211 */ /* 0x000fe800078e30ff */
[----:B------:R-:W-:Y:S02]  /*2510*/  FMUL.FTZ R12, R12, c[0x0][0x2ec] ;  /* 0x0000bb000c0c7a20 */ /* 0x000fe40000410000 */
[----:B------:R2:W-:Y:S01]  /*2520*/  MUFU.TANH R65, R8 ;  /* 0x0000000800417308 */ /* 0x0005e20000002400 */
[----:B------:R-:W-:Y:S02]  /*2530*/  FMUL.FTZ R13, R13, c[0x0][0x2ec] ;  /* 0x0000bb000d0d7a20 */ /* 0x000fe40000410000 */
[----:B------:R-:W-:Y:S01]  /*2540*/  FMUL.FTZ R14, R14, c[0x0][0x2ec] ;  /* 0x0000bb000e0e7a20 */ /* 0x000fe20000410000 */
[----:B-1----:R-:W-:Y:S01]  /*2550*/  MOV R2, R100 ;  /* 0x0000006400027202 */ /* 0x002fe20000000f00 */
[----:B------:R-:W-:Y:S02]  /*2560*/  FMUL.FTZ R15, R15, c[0x0][0x2ec] ;  /* 0x0000bb000f0f7a20 */ /* 0x000fe40000410000 */
[----:B------:R-:W-:Y:S02]  /*2570*/  FMUL.FTZ R16, R16, c[0x0][0x2ec] ;  /* 0x0000bb0010107a20 */ /* 0x000fe40000410000 */
[----:B------:R-:W-:Y:S01]  /*2580*/  FMUL.FTZ R17, R17, c[0x0][0x2ec] ;  /* 0x0000bb0011117a20 */ /* 0x000fe20000410000 */
[----:B------:R1:W1:Y:S01]  /*2590*/  MUFU.TANH R104, R7 ;  /* 0x0000000700687308 */ /* 0x0002620000002400 */
[----:B------:R-:W-:Y:S02]  /*25a0*/  FMUL.FTZ R18, R18, c[0x0][0x2ec] ;  /* 0x0000bb0012127a20 */ /* 0x000fe40000410000 */
[----:B------:R-:W-:Y:S01]  /*25b0*/  FMUL.FTZ R19, R19, c[0x0][0x2ec] ;  /* 0x0000bb0013137a20 */ /* 0x000fe20000410000 */
[----:B---3--:R-:W-:Y:S01]  /*25c0*/  @!P2 IMNMX R6, R5, R224, PT ;  /* 0x000000e00506a217 */ /* 0x008fe20003800200 */
[----:B------:R-:W-:Y:S01]  /*25d0*/  FMUL.FTZ R4, R221, 1.4426950216293334961 ;  /* 0x3fb8aa3bdd047820 */ /* 0x000fe20000410000 */
[----:B------:R-:W-:Y:S02]  /*25e0*/  @!P2 IADD3 R5, R5, 0x8, RZ ;  /* 0x000000080505a810 */ /* 0x000fe40007ffe0ff */
[----:B------:R-:W-:Y:S02]  /*25f0*/  @!P2 ISETP.GE.AND P1, PT, R0, R6, PT ;  /* 0x000000060000a20c */ /* 0x000fe40003f26270 */
[----:B------:R3:W3:Y:S01]  /*2600*/  MUFU.TANH R64, R9 ;  /* 0x0000000900407308 */ /* 0x0006e20000002400 */
[----:B------:R-:W-:Y:S02]  /*2610*/  @!P2 IMNMX R5, R5, R224, PT ;  /* 0x000000e00505a217 */ /* 0x000fe40003800200 */
[----:B------:R-:W-:Y:S02]  /*2620*/  @!P2 FSEL R2, R100, -INF , !P1 ;  /* 0xff8000006402a808 */ /* 0x000fe40004800000 */
[-C--:B------:R-:W-:Y:S02]  /*2630*/  @!P2 ISETP.GE.AND P1, PT, R0, R5.reuse, PT ;  /* 0x000000050000a20c */ /* 0x080fe40003f26270 */
[----:B------:R-:W-:Y:S02]  /*2640*/  FSEL R4, R4, RZ, P0 ;  /* 0x000000ff04047208 */ /* 0x000fe40000000000 */
[----:B--2---:R-:W-:Y:S01]  /*2650*/  @!P2 IADD3 R8, R0, 0x1, RZ ;  /* 0x000000010008a810 */ /* 0x004fe20007ffe0ff */
[----:B------:R2:W2:Y:S03]  /*2660*/  MUFU.TANH R103, R10 ;  /* 0x0000000a00677308 */ /* 0x0004a60000002400 */
[----:B------:R-:W-:Y:S01]  /*2670*/  @!P2 ISETP.GE.AND P0, PT, R8, R6, PT ;  /* 0x000000060800a20c */ /* 0x000fe20003f06270 */
[--C-:B-1----:R-:W-:Y:S01]  /*2680*/  FFMA.FTZ R7, R2, c[0x0][0x23c], -R4.reuse ;  /* 0x00008f0002077a23 */ /* 0x102fe20000010804 */
[----:B------:R-:W-:Y:S02]  /*2690*/  MOV R2, R66 ;  /* 0x0000004200027202 */ /* 0x000fe40000000f00 */
[----:B------:R-:W-:Y:S02]  /*26a0*/  @!P2 FSEL R2, R66, -INF , !P0 ;  /* 0xff8000004202a808 */ /* 0x000fe40004000000 */
[C---:B------:R-:W-:Y:S01]  /*26b0*/  FSETP.NEU.FTZ.AND P0, PT, R220.reuse, -INF , PT ;  /* 0xff800000dc00780b */ /* 0x040fe20003f1d000 */
[----:B------:R4:W-:Y:S01]  /*26c0*/  MUFU.EX2 R113, R7 ;  /* 0x0000000700717308 */ /* 0x0009e20000000800 */
[----:B---3--:R-:W-:Y:S09]  /*26d0*/  FMUL.FTZ R9, R220, 1.4426950216293334961 ;  /* 0x3fb8aa3bdc097820 */ /* 0x008ff20000410000 */
        /* <DEDUP_REMOVED lines=33> */
[----:B-1----:R-:W-:Y:S02]  /*28f0*/  MOV R7, R102 ;  /* 0x0000006600077202 */ /* 0x002fe40000000f00 */
[----:B------:R-:W-:Y:S06]  /*2900*/  @!P2 FSEL R7, R102, -INF , !P0 ;  /* 0xff8000006607a808 */ /* 0x000fec0004000000 */
[----:B------:R1:W-:Y:S01]  /*2910*/  MUFU.EX2 R182, R8 ;  /* 0x0000000800b67308 */ /* 0x0003e20000000800 */
[----:B--2---:R-:W-:Y:S01]  /*2920*/  FFMA.FTZ R10, R7, c[0x0][0x23c], -R2 ;  /* 0x00008f00070a7a23 */ /* 0x004fe20000010802 */
[----:B---3--:R-:W-:Y:S08]  /*2930*/  MOV R7, R67 ;  /* 0x0000004300077202 */ /* 0x008ff00000000f00 */
[----:B------:R2:W-:Y:S01]  /*2940*/  MUFU.EX2 R180, R10 ;  /* 0x0000000a00b47308 */ /* 0x0005e20000000800 */
[C---:B----4-:R-:W-:Y:S04]  /*2950*/  @!P2 IADD3 R9, R0.reuse, 0x10, RZ ;  /* 0x000000100009a810 */ /* 0x050fe80007ffe0ff */
[-C--:B------:R-:W-:Y:S05]  /*2960*/  @!P2 ISETP.GE.AND P0, PT, R9, R6.reuse, PT ;  /* 0x000000060900a20c */ /* 0x080fea0003f06270 */
[----:B------:R-:W3:Y:S01]  /*2970*/  MUFU.TANH R63, R15 ;  /* 0x0000000f003f7308 */ /* 0x000ee20000002400 */
[----:B------:R-:W-:Y:S02]  /*2980*/  @!P2 FSEL R7, R67, -INF , !P0 ;  /* 0xff8000004307a808 */ /* 0x000fe40004000000 */
[----:B-1----:R-:W-:Y:S04]  /*2990*/  @!P2 IADD3 R8, R0, 0x11, RZ ;  /* 0x000000110008a810 */ /* 0x002fe80007ffe0ff */
[----:B------:R-:W-:Y:S03]  /*29a0*/  @!P2 ISETP.GE.AND P0, PT, R8, R6, PT ;  /* 0x000000060800a20c */ /* 0x000fe60003f06270 */
[----:B------:R-:W1:Y:S01]  /*29b0*/  MUFU.TANH R59, R16 ;  /* 0x00000010003b7308 */ /* 0x000e620000002400 */
        /* <DEDUP_REMOVED lines=11> */
[----:B---3--:R-:W-:Y:S02]  /*2a70*/  MOV R7, R63 ;  /* 0x0000003f00077202 */ /* 0x008fe40000000f00 */
[----:B------:R-:W-:Y:S06]  /*2a80*/  @!P2 FSEL R7, R63, -INF , !P0 ;  /* 0xff8000003f07a808 */ /* 0x000fec0004000000 */
[----:B------:R3:W-:Y:S01]  /*2a90*/  MUFU.EX2 R214, R8 ;  /* 0x0000000800d67308 */ /* 0x0007e20000000800 */
[----:B--2---:R-:W-:Y:S01]  /*2aa0*/  FFMA.FTZ R10, R7, c[0x0][0x23c], -R2 ;  /* 0x00008f00070a7a23 */ /* 0x004fe20000010802 */
[----:B-1----:R-:W-:Y:S08]  /*2ab0*/  MOV R7, R59 ;  /* 0x0000003b00077202 */ /* 0x002ff00000000f00 */
[----:B------:R-:W1:Y:S01]  /*2ac0*/  MUFU.TANH R58, R17 ;  /* 0x00000011003a7308 */ /* 0x000e620000002400 */
[C---:B----4-:R-:W-:Y:S04]  /*2ad0*/  @!P2 IADD3 R9, R0.reuse, 0x18, RZ ;  /* 0x000000180009a810 */ /* 0x050fe80007ffe0ff */
[-C--:B------:R-:W-:Y:S05]  /*2ae0*/  @!P2 ISETP.GE.AND P0, PT, R9, R6.reuse, PT ;  /* 0x000000060900a20c */ /* 0x080fea0003f06270 */
[----:B------:R-:W2:Y:S01]  /*2af0*/  MUFU.TANH R62, R18 ;  /* 0x00000012003e7308 */ /* 0x000ea20000002400 */
[----:B------:R-:W-:Y:S02]  /*2b00*/  @!P2 FSEL R7, R59, -INF , !P0 ;  /* 0xff8000003b07a808 */ /* 0x000fe40004000000 */
[----:B---3--:R-:W-:Y:S04]  /*2b10*/  @!P2 IADD3 R8, R0, 0x19, RZ ;  /* 0x000000190008a810 */ /* 0x008fe80007ffe0ff */
[----:B------:R-:W-:Y:S01]  /*2b20*/  @!P2 ISETP.GE.AND P0, PT, R8, R6, PT ;  /* 0x000000060800a20c */ /* 0x000fe20003f06270 */
[--C-:B------:R-:W-:Y:S02]  /*2b30*/  FFMA.FTZ R6, R7, c[0x0][0x23c], -R4.reuse ;  /* 0x00008f0007067a23 */ /* 0x100fe40000010804 */
[----:B------:R-:W3:Y:S01]  /*2b40*/  MUFU.TANH R61, R19 ;  /* 0x00000013003d7308 */ /* 0x000ee20000002400 */
[----:B-1----:R-:W-:Y:S02]  /*2b50*/  MOV R0, R58 ;  /* 0x0000003a00007202 */ /* 0x002fe40000000f00 */
[----:B------:R-:W-:Y:S02]  /*2b60*/  @!P2 FSEL R0, R58, -INF , !P0 ;  /* 0xff8000003a00a808 */ /* 0x000fe40004000000 */
[-C--:B------:R-:W-:Y:S05]  /*2b70*/  @!P2 ISETP.GE.AND P0, PT, R9, R5.reuse, PT ;  /* 0x000000050900a20c */ /* 0x080fea0003f06270 */
[----:B------:R1:W-:Y:S01]  /*2b80*/  MUFU.EX2 R107, R6 ;  /* 0x00000006006b7308 */ /* 0x0003e20000000800 */
[----:B------:R-:W-:Y:S01]  /*2b90*/  FFMA.FTZ R4, R0, c[0x0][0x23c], -R4 ;  /* 0x00008f0000047a23 */ /* 0x000fe20000010804 */
[----:B--2---:R-:W-:Y:S02]  /*2ba0*/  MOV R0, R62 ;  /* 0x0000003e00007202 */ /* 0x004fe40000000f00 */
[----:B------:R-:W-:Y:S02]  /*2bb0*/  @!P2 FSEL R0, R62, -INF , !P0 ;  /* 0xff8000003e00a808 */ /* 0x000fe40004000000 */
[----:B------:R-:W-:Y:S04]  /*2bc0*/  @!P2 ISETP.GE.AND P0, PT, R8, R5, PT ;  /* 0x000000050800a20c */ /* 0x000fe80003f06270 */
[----:B------:R2:W-:Y:S01]  /*2bd0*/  MUFU.EX2 R106, R4 ;  /* 0x00000004006a7308 */ /* 0x0005e20000000800 */
[----:B------:R-:W-:Y:S09]  /*2be0*/  F2FP.PACK_AB R5, R109, R112 ;  /* 0x000000706d05723e */ /* 0x000ff200000000ff */
[----:B------:R-:W4:Y:S01]  /*2bf0*/  MUFU.EX2 R181, R10 ;  /* 0x0000000a00b57308 */ /* 0x000f220000000800 */
[----:B-1----:R-:W-:Y:S01]  /*2c00*/  F2FP.PACK_AB R6, R180, R182 ;  /* 0x000000b6b406723e */ /* 0x002fe200000000ff */
[--C-:B--2---:R-:W-:Y:S01]  /*2c10*/  FFMA.FTZ R4, R0, c[0x0][0x23c], -R2.reuse ;  /* 0x00008f0000047a23 */ /* 0x104fe20000010802 */
[----:B---3--:R-:W-:Y:S02]  /*2c20*/  MOV R0, R61 ;  /* 0x0000003d00007202 */ /* 0x008fe40000000f00 */
[----:B------:R-:W-:Y:S05]  /*2c30*/  @!P2 FSEL R0, R61, -INF , !P0 ;  /* 0xff8000003d00a808 */ /* 0x000fea0004000000 */
[----:B------:R1:W-:Y:S01]  /*2c40*/  MUFU.EX2 R115, R4 ;  /* 0x0000000400737308 */ /* 0x0003e20000000800 */
[----:B------:R-:W-:Y:S01]  /*2c50*/  IADD3 R56, P0, R234, R223, RZ ;  /* 0x000000dfea387210 */ /* 0x000fe20007f1e0ff */
[----:B------:R-:W-:Y:S01]  /*2c60*/  FFMA.FTZ R2, R0, c[0x0][0x23c], -R2 ;  /* 0x00008f0000027a23 */ /* 0x000fe20000010802 */
[----:B------:R-:W-:Y:S02]  /*2c70*/  F2FP.PACK_AB R0, R108, R110 ;  /* 0x0000006e6c00723e */ /* 0x000fe400000000ff */
[----:B------:R-:W-:Y:S05]  /*2c80*/  IADD3.X R57, R238, R222, RZ, P0, !PT ;  /* 0x000000deee397210 */ /* 0x000fea00007fe4ff */
[----:B------:R2:W3:Y:S01]  /*2c90*/  MUFU.EX2 R114, R2 ;  /* 0x0000000200727308 */ /* 0x0004e20000000800 */
[----:B-1----:R-:W-:Y:S05]  /*2ca0*/  F2FP.PACK_AB R4, R111, R113 ;  /* 0x000000716f04723e */ /* 0x002fea00000000ff */
[----:B------:R4:W-:Y:S01]  /*2cb0*/  STS [R217+0x12000], R4 ;  /* 0x01200004d9007388 */ /* 0x0009e20000000800 */
[----:B--2---:R-:W-:Y:S05]  /*2cc0*/  F2FP.PACK_AB R2, R183, R215 ;  /* 0x000000d7b702723e */ /* 0x004fea00000000ff */
[----:B------:R1:W-:Y:S04]  /*2cd0*/  STS [R217+0x12400], R2 ;  /* 0x01240002d9007388 */ /* 0x0003e80000000800 */
[----:B------:R3:W-:Y:S04]  /*2ce0*/  STS [R219+0x12000], R0 ;  /* 0x01200000db007388 */ /* 0x0007e80000000800 */
[----:B------:R-:W-:Y:S04]  /*2cf0*/  STS [R219+0x12400], R6 ;  /* 0x01240006db007388 */ /* 0x000fe80000000800 */
[----:B------:R-:W-:Y:S01]  /*2d00*/  STS [R216+0x12000], R5 ;  /* 0x01200005d8007388 */ /* 0x000fe20000000800 */
[----:B----4-:R-:W-:Y:S05]  /*2d10*/  F2FP.PACK_AB R4, R181, R214 ;  /* 0x000000d6b504723e */ /* 0x010fea00000000ff */
[----:B------:R-:W-:Y:S01]  /*2d20*/  STS [R216+0x12400], R4 ;  /* 0x01240004d8007388 */ /* 0x000fe20000000800 */
[----:B-1----:R-:W-:Y:S02]  /*2d30*/  F2FP.PACK_AB R2, R106, R107 ;  /* 0x0000006b6a02723e */ /* 0x002fe400000000ff */
[----:B---3--:R-:W-:Y:S03]  /*2d40*/  F2FP.PACK_AB R0, R114, R115 ;  /* 0x000000737200723e */ /* 0x008fe600000000ff */
[----:B------:R1:W-:Y:S04]  /*2d50*/  STS [R218+0x12000], R2 ;  /* 0x01200002da007388 */ /* 0x0003e80000000800 */
[----:B------:R2:W-:Y:S04]  /*2d60*/  STS [R218+0x12400], R0 ;  /* 0x01240000da007388 */ /* 0x0005e80000000800 */
[----:B------:R-:W3:Y:S08]  /*2d70*/  LDSM.16.M88.4 R16, [R192+0x8000] ;  /* 0x00800000c010783b */ /* 0x000ef00000000200 */
[----:B------:R-:W3:Y:S08]  /*2d80*/  LDSM.16.M88.4 R52, [R194+0x8000] ;  /* 0x00800000c234783b */ /* 0x000ef00000000200 */
[----:B-1----:R1:W4:Y:S04]  /*2d90*/  LDG.E R2, [R56.64] ;  /* 0x0000000e38027981 */ /* 0x002328000c1e1900 */
[----:B--2---:R1:W2:Y:S01]  /*2da0*/  LDG.E R0, [R56.64+0x20] ;  /* 0x0000200e38007981 */ /* 0x0042a2000c1e1900 */
[C---:B---3--:R-:W-:Y:S01]  /*2db0*/  HMMA.16816.F32 R4, R16.reuse, R116, RZ ;  /* 0x000000741004723c */ /* 0x048fe200000018ff */
[----:B-1----:R-:W-:Y:S02]  /*2dc0*/  MOV R57, c[0x0][0x1c0] ;  /* 0x0000700000397a02 */ /* 0x002fe40000000f00 */
[----:B------:R-:W-:Y:S05]  /*2dd0*/  FFMA.FTZ R56, -R66, R66, 1 ;  /* 0x3f80000042387423 */ /* 0x000fea0000010142 */
[C---:B------:R-:W-:Y:S01]  /*2de0*/  HMMA.16816.F32 R8, R16.reuse, R118, RZ ;  /* 0x000000761008723c */ /* 0x040fe200000018ff */
[----:B------:R-:W-:Y:S03]  /*2df0*/  IMAD R57, R57, c[0x0][0x22c], RZ ;  /* 0x00008b0039397a24 */ /* 0x000fe600078e02ff */
[----:B------:R-:W-:Y:S04]  /*2e00*/  FMUL.FTZ R56, R56, c[0x0][0x2ec] ;  /* 0x0000bb0038387a20 */ /* 0x000fe80000410000 */
[C---:B------:R-:W-:Y:S01]  /*2e10*/  HMMA.16816.F32 R12, R16.reuse, R120, RZ ;  /* 0x00000078100c723c */ /* 0x040fe200000018ff */
[----:B------:R-:W-:Y:S04]  /*2e20*/  LEA R57, -R57, RZ, 0x6 ;  /* 0x000000ff39397211 */ /* 0x000fe800078e31ff */
[C---:B------:R-:W-:Y:S03]  /*2e30*/  LEA R204, P0, R57.reuse, R204, 0x2 ;  /* 0x000000cc39cc7211 */ /* 0x040fe600078010ff */
[----:B------:R-:W-:Y:S01]  /*2e40*/  HMMA.16816.F32 R16, R16, R122, RZ ;  /* 0x0000007a1010723c */ /* 0x000fe200000018ff */
[----:B------:R-:W-:Y:S03]  /*2e50*/  LEA.HI.X.SX32 R205, R57, R205, 0x2, P0 ;  /* 0x000000cd39cd7211 */ /* 0x000fe600000f16ff */
[----:B------:R-:W-:Y:S04]  /*2e60*/  FFMA.FTZ R57, -R100, R100, 1 ;  /* 0x3f80000064397423 */ /* 0x000fe80000010164 */
[C---:B------:R-:W-:Y:S05]  /*2e70*/  HMMA.16816.F32 R4, R52.reuse, R124, R4 ;  /* 0x0000007c3404723c */ /* 0x040fea0000001804 */
[----:B------:R-:W-:Y:S03]  /*2e80*/  FMUL.FTZ R57, R57, c[0x0][0x2ec] ;  /* 0x0000bb0039397a20 */ /* 0x000fe60000410000 */
        /* <DEDUP_REMOVED lines=41> */
[----:B------:R-:W-:Y:S02]  /*3120*/  FADD.FTZ R13, -R2, R13 ;  /* 0x0000000d020d7221 */ /* 0x000fe40000010100 */
[----:B------:R-:W-:Y:S02]  /*3130*/  FFMA.FTZ R55, -R67, R67, 1 ;  /* 0x3f80000043377423 */ /* 0x000fe40000010143 */
[----:B------:R-:W-:Y:S02]  /*3140*/  FFMA.FTZ R54, -R60, R60, 1 ;  /* 0x3f8000003c367423 */ /* 0x000fe4000001013c */
[----:B------:R-:W-:Y:S02]  /*3150*/  FADD.FTZ R9, -R2, R9 ;  /* 0x0000000902097221 */ /* 0x000fe40000010100 */
[----:B------:R-:W-:Y:S02]  /*3160*/  FMUL.FTZ R8, R110, R8 ;  /* 0x000000086e087220 */ /* 0x000fe40000410000 */
[----:B------:R-:W-:Y:S02]  /*3170*/  FMUL.FTZ R56, R5, R56 ;  /* 0x0000003805387220 */ /* 0x000fe40000410000 */
[----:B------:R-:W-:Y:S02]  /*3180*/  FFMA.FTZ R5, -R64, R64, 1 ;  /* 0x3f80000040057423 */ /* 0x000fe40000010140 */
[C---:B------:R-:W-:Y:S02]  /*3190*/  FADD.FTZ R53, -R2.reuse, R16 ;  /* 0x0000001002357221 */ /* 0x040fe40000010100 */
[----:B------:R-:W-:Y:S02]  /*31a0*/  FADD.FTZ R52, -R2, R17 ;  /* 0x0000001102347221 */ /* 0x000fe40000010100 */
[----:B------:R-:W-:Y:S02]  /*31b0*/  FMUL.FTZ R17, R4, c[0x0][0x2ec] ;  /* 0x0000bb0004117a20 */ /* 0x000fe40000410000 */
[----:B------:R-:W-:Y:S02]  /*31c0*/  FMUL.FTZ R2, R112, R12 ;  /* 0x0000000c70027220 */ /* 0x000fe40000410000 */
[----:B------:R-:W-:Y:S02]  /*31d0*/  FMUL.FTZ R4, R109, R13 ;  /* 0x0000000d6d047220 */ /* 0x000fe40000410000 */
[----:B------:R-:W-:Y:S02]  /*31e0*/  FMUL.FTZ R55, R55, c[0x0][0x2ec] ;  /* 0x0000bb0037377a20 */ /* 0x000fe40000410000 */
[----:B------:R-:W-:Y:S02]  /*31f0*/  FMUL.FTZ R54, R54, c[0x0][0x2ec] ;  /* 0x0000bb0036367a20 */ /* 0x000fe40000410000 */
[----:B------:R-:W-:Y:S02]  /*3200*/  FMUL.FTZ R16, R5, c[0x0][0x2ec] ;  /* 0x0000bb0005107a20 */ /* 0x000fe40000410000 */
[----:B------:R-:W-:Y:S02]  /*3210*/  FMUL.FTZ R17, R8, R17 ;  /* 0x0000001108117220 */ /* 0x000fe40000410000 */
[----:B------:R-:W-:Y:S02]  /*3220*/  FMUL.FTZ R5, R107, R53 ;  /* 0x000000356b057220 */ /* 0x000fe40000410000 */
[----:B------:R-:W-:Y:S02]  /*3230*/  FMUL.FTZ R8, R106, R52 ;  /* 0x000000346a087220 */ /* 0x000fe40000410000 */
[----:B------:R-:W-:Y:S02]  /*3240*/  FFMA.FTZ R53, -R59, R59, 1 ;  /* 0x3f8000003b357423 */ /* 0x000fe4000001013b */
[----:B------:R-:W-:Y:S02]  /*3250*/  FFMA.FTZ R52, -R58, R58, 1 ;  /* 0x3f8000003a347423 */ /* 0x000fe4000001013a */
[----:B------:R-:W-:Y:S02]  /*3260*/  FMUL.FTZ R55, R2, R55 ;  /* 0x0000003702377220 */ /* 0x000fe40000410000 */
[----:B------:R-:W-:Y:S02]  /*3270*/  FMUL.FTZ R54, R4, R54 ;  /* 0x0000003604367220 */ /* 0x000fe40000410000 */
[C---:B--2---:R-:W-:Y:S02]  /*3280*/  FADD.FTZ R2, -R0.reuse, R6 ;  /* 0x0000000600027221 */ /* 0x044fe40000010100 */
[----:B------:R-:W-:Y:S02]  /*3290*/  FADD.FTZ R4, -R0, R7 ;  /* 0x0000000700047221 */ /* 0x000fe40000010100 */
        /* <DEDUP_REMOVED lines=51> */
[C---:B------:R-:W-:Y:S02]  /*35d0*/  LEA R4, P0, R2.reuse, R208, 0x1 ;  /* 0x000000d002047211 */ /* 0x040fe400078008ff */
        /* <DEDUP_REMOVED lines=16> */
.L_x_451:
[----:B------:R-:W-:Y:S02]  /*36e0*/  F2FP.PACK_AB R7, R56, R57 ;  /* 0x000000393807723e */ /* 0x000fe400000000ff */
[----:B------:R-:W-:Y:S02]  /*36f0*/  F2FP.PACK_AB R6, R6, R12 ;  /* 0x0000000c0606723e */ /* 0x000fe400000000ff */
[----:B-1----:R-:W-:Y:S01]  /*3700*/  F2FP.PACK_AB R5, R16, R17 ;  /* 0x000000111005723e */ /* 0x002fe200000000ff */
        /* <DEDUP_REMOVED lines=67> */
[C---:B------:R-:W-:Y:S05]  /*3b40*/  IMAD.U32 R2, R5.reuse, -0x40, RZ ;  /* 0xffffffc005027824 */ /* 0x040fea00078e00ff */
        /* <DEDUP_REMOVED lines=14> */
.L_x_452:
[----:B------:R-:W-:Y:S01]  /*3c30*/  LDSM.16.M88.4 R64, [R193] ;  /* 0x00000000c140783b */ /* 0x000fe20000000200 */
[----:B------:R-:W-:Y:S02]  /*3c40*/  IMAD.MOV.U32 R2, RZ, RZ, c[0x0][0x22c] ;  /* 0x00008b00ff027624 */ /* 0x000fe400078e00ff */
[----:B------:R-:W-:Y:S01]  /*3c50*/  IMAD.MOV.U32 R215, RZ, RZ, c[0x0][0x22c] ;  /* 0x00008b00ffd77624 */ /* 0x000fe200078e00ff */
[----:B------:R-:W2:Y:S01]  /*3c60*/  LDSM.16.MT88.4 R16, [R0+0xc000] ;  /* 0x00c000000010783b */ /* 0x000ea20000004200 */
[----:B------:R-:W-:Y:S02]  /*3c70*/  IMAD R2, R2, c[0x0][0x1c0], RZ ;  /* 0x0000700002027a24 */ /* 0x000fe400078e02ff */
[----:B------:R-:W-:Y:S01]  /*3c80*/  IMAD R215, R215, c[0x0][0x1c0], RZ ;  /* 0x00007000d7d77a24 */ /* 0x000fe200078e02ff */
[----:B------:R-:W3:Y:S01]  /*3c90*/  LDSM.16.M88.4 R60, [R193+0x1000] ;  /* 0x00100000c13c783b */ /* 0x000ee20000000200 */
[----:B------:R-:W-:Y:S02]  /*3ca0*/  IMAD R2, R2, 0x18, RZ ;  /* 0x0000001802027824 */ /* 0x000fe400078e02ff */
[----:B------:R-:W-:Y:S01]  /*3cb0*/  IMAD R215, R215, 0x28, RZ ;  /* 0x00000028d7d77824 */ /* 0x000fe200078e02ff */
[----:B------:R-:W4:Y:S01]  /*3cc0*/  LDSM.16.MT88.4 R100, [R0+0xe000] ;  /* 0x00e000000064783b */ /* 0x000f220000004200 */
[----:B------:R-:W-:Y:S03]  /*3cd0*/  IMAD.MOV.U32 R214, RZ, RZ, c[0x0][0x22c] ;  /* 0x00008b00ffd67624 */ /* 0x000fe600078e00ff */
[----:B------:R-:W-:Y:S01]  /*3ce0*/  LDSM.16.M88.4 R104, [R195] ;  /* 0x00000000c368783b */ /* 0x000fe20000000200 */
[----:B------:R-:W-:Y:S03]  /*3cf0*/  IMAD R214, R214, c[0x0][0x1c0], RZ ;  /* 0x00007000d6d67a24 */ /* 0x000fe600078e02ff */
[----:B------:R-:W1:Y:S01]  /*3d00*/  LDSM.16.MT88.4 R108, [R0+0xc800] ;  /* 0x00c80000006c783b */ /* 0x000e620000004200 */
[----:B------:R-:W-:Y:S03]  /*3d10*/  IMAD R214, R214, 0x30, RZ ;  /* 0x00000030d6d67824 */ /* 0x000fe600078e02ff */
[----:B------:R-:W1:Y:S04]  /*3d20*/  LDSM.16.M88.4 R112, [R195+0x1000] ;  /* 0x00100000c370783b */ /* 0x000e680000000200 */
        /* <DEDUP_REMOVED lines=28> */
[C---:B------:R-:W-:Y:S07]  /*3ef0*/  HMMA.16816.F32 R56, R112.reuse, R104, R56 ;  /* 0x000000687038723c */ /* 0x040fee0000001838 */
[----:B------:R-:W-:Y:S01]  /*3f00*/  @P4 IADD3 R104, P0, R234, R226, RZ ;  /* 0x000000e2ea684210 */ /* 0x000fe20007f1e0ff */
[-C--:B------:R-:W-:Y:S01]  /*3f10*/  HMMA.16816.F32 R60, R112, R106.reuse, R60 ;  /* 0x0000006a703c723c */ /* 0x080fe2000000183c */
[----:B------:R-:W1:Y:S03]  /*3f20*/  LDSM.16.MT88.4 R112, [R0+0xd800] ;  /* 0x00d800000070783b */ /* 0x000e660000004200 */
[----:B------:R-:W-:Y:S04]  /*3f30*/  @P4 IMAD.X R105, R238, 0x1, R225, P0 ;  /* 0x00000001ee694824 */ /* 0x000fe800000e06e1 */
[----:B------:R-:W-:Y:S01]  /*3f40*/  HMMA.16816.F32 R64, R100, R106, R64 ;  /* 0x0000006a6440723c */ /* 0x000fe20000001840 */
[----:B------:R2:W3:Y:S04]  /*3f50*/  LDSM.16.MT88.4 R100, [R0+0xf800] ;  /* 0x00f800000064783b */ /* 0x0004e80000004200 */
[----:B------:R4:W5:Y:S04]  /*3f60*/  @P4 LDG.E R221, [R104.64+-0x100] ;  /* 0xffff000e68dd4981 */ /* 0x000968000c1e1900 */
[----:B------:R4:W5:Y:S03]  /*3f70*/  @P4 LDG.E R220, [R104.64+-0xe0] ;  /* 0xffff200e68dc4981 */ /* 0x000966000c1e1900 */
[----:B--2---:R-:W-:Y:S04]  /*3f80*/  IMAD.MOV.U32 R0, RZ, RZ, c[0x0][0x22c] ;  /* 0x00008b00ff007624 */ /* 0x004fe800078e00ff */
[----:B------:R-:W-:Y:S04]  /*3f90*/  IMAD R0, R0, c[0x0][0x1c0], RZ ;  /* 0x0000700000007a24 */ /* 0x000fe800078e02ff */
[----:B------:R-:W-:Y:S01]  /*3fa0*/  IMAD.SHL.U32 R0, R0, 0x20, RZ ;  /* 0x0000002000007824 */ /* 0x000fe200078e00ff */
[-C--:B-1----:R-:W-:Y:S08]  /*3fb0*/  HMMA.16816.F32 R4, R108, R112.reuse, R4 ;  /* 0x000000706c04723c */ /* 0x082ff00000001804 */
[C---:B------:R-:W-:Y:S07]  /*3fc0*/  HMMA.16816.F32 R8, R180.reuse, R112, R8 ;  /* 0x00000070b408723c */ /* 0x040fee0000001808 */
[CC--:B------:R-:W-:Y:S01]  /*3fd0*/  LEA R112, P0, R241.reuse, R204.reuse, 0x2 ;  /* 0x000000ccf1707211 */ /* 0x0c0fe200078010ff */
[-C--:B------:R-:W-:Y:S04]  /*3fe0*/  HMMA.16816.F32 R12, R180, R114.reuse, R12 ;  /* 0x00000072b40c723c */ /* 0x080fe8000000180c */
[-C--:B------:R-:W-:Y:S02]  /*3ff0*/  LEA.HI.X.SX32 R113, R241, R205.reuse, 0x2, P0 ;  /* 0x000000cdf1717211 */ /* 0x080fe400000f16ff */
[CC--:B----4-:R-:W-:Y:S01]  /*4000*/  LEA R104, P0, R0.reuse, R204.reuse, 0x2 ;  /* 0x000000cc00687211 */ /* 0x0d0fe200078010ff */
[----:B------:R1:W-:Y:S01]  /*4010*/  RED.E.ADD.F32.FTZ.RN.STRONG.GPU [R204.64], R4 ;  /* 0x00000004cc00798e */ /* 0x0003e2000c10e78e */
[C---:B------:R-:W-:Y:S04]  /*4020*/  HMMA.16816.F32 R16, R108.reuse, R114, R16 ;  /* 0x000000726c10723c */ /* 0x040fe80000001810 */
[-C--:B------:R-:W-:Y:S01]  /*4030*/  LEA.HI.X.SX32 R105, R0, R205.reuse, 0x2, P0 ;  /* 0x000000cd00697211 */ /* 0x080fe200000f16ff */
[C---:B------:R-:W-:Y:S03]  /*4040*/  IMAD.IADD R0, R213.reuse, 0x1, R243 ;  /* 0x00000001d5007824 */ /* 0x040fe600078e02f3 */
[-C--:B---3--:R-:W-:Y:S08]  /*4050*/  HMMA.16816.F32 R52, R108, R100.reuse, R52 ;  /* 0x000000646c34723c */ /* 0x088ff00000001834 */
[C---:B------:R-:W-:Y:S07]  /*4060*/  HMMA.16816.F32 R56, R180.reuse, R100, R56 ;  /* 0x00000064b438723c */ /* 0x040fee0000001838 */
[CC--:B------:R-:W-:Y:S01]  /*4070*/  LEA R100, P1, R213.reuse, R204.reuse, 0x2 ;  /* 0x000000ccd5647211 */ /* 0x0c0fe200078210ff */
[-C--:B------:R-:W-:Y:S04]  /*4080*/  HMMA.16816.F32 R60, R180, R102.reuse, R60 ;  /* 0x00000066b43c723c */ /* 0x080fe8000000183c */
[-C--:B------:R-:W-:Y:S02]  /*4090*/  LEA.HI.X.SX32 R101, R213, R205.reuse, 0x2, P1 ;  /* 0x000000cdd5657211 */ /* 0x080fe400008f16ff */
[CC--:B------:R-:W-:Y:S02]  /*40a0*/  LEA R106, P1, R2.reuse, R204.reuse, 0x2 ;  /* 0x000000cc026a7211 */ /* 0x0c0fe400078210ff */
[----:B------:R-:W-:Y:S01]  /*40b0*/  HMMA.16816.F32 R64, R108, R102, R64 ;  /* 0x000000666c40723c */ /* 0x000fe20000001840 */
[----:B------:R2:W-:Y:S03]  /*40c0*/  RED.E.ADD.F32.FTZ.RN.STRONG.GPU [R100.64], R5 ;  /* 0x000000056400798e */ /* 0x0005e6000c10e78e */
[-C--:B------:R-:W-:Y:S01]  /*40d0*/  LEA.HI.X.SX32 R107, R2, R205.reuse, 0x2, P1 ;  /* 0x000000cd026b7211 */ /* 0x080fe200008f16ff */
[----:B------:R3:W-:Y:S01]  /*40e0*/  RED.E.ADD.F32.FTZ.RN.STRONG.GPU [R112.64], R6 ;  /* 0x000000067000798e */ /* 0x0007e2000c10e78e */
[-C--:B-1----:R-:W-:Y:S01]  /*40f0*/  LEA R4, P1, R214, R204.reuse, 0x2 ;  /* 0x000000ccd6047211 */ /* 0x082fe200078210ff */
[----:B------:R-:W-:Y:S01]  /*4100*/  IMAD.MOV.U32 R2, RZ, RZ, c[0x0][0x22c] ;  /* 0x00008b00ff027624 */ /* 0x000fe200078e00ff */
[CC--:B------:R-:W-:Y:S01]  /*4110*/  LEA R102, P2, R215.reuse, R204.reuse, 0x2 ;  /* 0x000000ccd7667211 */ /* 0x0c0fe200078410ff */
[----:B------:R1:W-:Y:S03]  /*4120*/  RED.E.ADD.F32.FTZ.RN.STRONG.GPU [R106.64], R7 ;  /* 0x000000076a00798e */ /* 0x0003e6000c10e78e */
[-C--:B------:R-:W-:Y:S01]  /*4130*/  LEA.HI.X.SX32 R103, R215, R205.reuse, 0x2, P2 ;  /* 0x000000cdd7677211 */ /* 0x080fe200010f16ff */
[----:B------:R4:W-:Y:S01]  /*4140*/  RED.E.ADD.F32.FTZ.RN.STRONG.GPU [R104.64], R8 ;  /* 0x000000086800798e */ /* 0x0009e2000c10e78e */
[----:B------:R-:W-:Y:S03]  /*4150*/  IMAD R2, R2, c[0x0][0x1c0], RZ ;  /* 0x0000700002027a24 */ /* 0x000fe600078e02ff */
[----:B------:R4:W-:Y:S01]  /*4160*/  RED.E.ADD.F32.FTZ.RN.STRONG.GPU [R102.64], R9 ;  /* 0x000000096600798e */ /* 0x0009e2000c10e78e */
[----:B------:R-:W-:Y:S01]  /*4170*/  IMAD R2, R2, 0x38, RZ ;  /* 0x0000003802027824 */ /* 0x000fe200078e02ff */
[-C--:B--2---:R-:W-:Y:S04]  /*4180*/  LEA.HI.X.SX32 R5, R214, R205.reuse, 0x2, P1 ;  /* 0x000000cdd6057211 */ /* 0x084fe800008f16ff */
[CC--:B---3--:R-:W-:Y:S01]  /*4190*/  LEA R6, P0, R2.reuse, R204.reuse, 0x2 ;  /* 0x000000cc02067211 */ /* 0x0c8fe200078010ff */
[----:B------:R2:W-:Y:S03]  /*41a0*/  RED.E.ADD.F32.FTZ.RN.STRONG.GPU [R4.64], R10 ;  /* 0x0000000a0400798e */ /* 0x0005e6000c10e78e */
[-C--:B-1----:R-:W-:Y:S01]  /*41b0*/  LEA.HI.X.SX32 R7, R2, R205.reuse, 0x2, P0 ;  /* 0x000000cd02077211 */ /* 0x082fe200000f16ff */
[----:B------:R-:W-:Y:S01]  /*41c0*/  IMAD.IADD R2, R213, 0x1, R244 ;  /* 0x00000001d5027824 */ /* 0x000fe200078e02f4 */
[CC--:B----4-:R-:W-:Y:S03]  /*41d0*/  LEA R8, P2, R232.reuse, R204.reuse, 0x2 ;  /* 0x000000cce8087211 */ /* 0x0d0fe600078410ff */
[----:B------:R1:W-:Y:S01]  /*41e0*/  RED.E.ADD.F32.FTZ.RN.STRONG.GPU [R6.64], R11 ;  /* 0x0000000b0600798e */ /* 0x0003e2000c10e78e */
[-C--:B------:R-:W-:Y:S03]  /*41f0*/  LEA.HI.X.SX32 R9, R232, R205.reuse, 0x2, P2 ;  /* 0x000000cde8097211 */ /* 0x080fe600010f16ff */
[----:B------:R-:W-:Y:S04]  /*4200*/  RED.E.ADD.F32.FTZ.RN.STRONG.GPU [R204.64+0x80], R16 ;  /* 0x00008010cc00798e */ /* 0x000fe8000c10e78e */
[----:B------:R-:W-:Y:S01]  /*4210*/  RED.E.ADD.F32.FTZ.RN.STRONG.GPU [R100.64+0x80], R17 ;  /* 0x000080116400798e */ /* 0x000fe2000c10e78e */
[CC--:B--2---:R-:W-:Y:S04]  /*4220*/  LEA R4, P0, R251.reuse, R204.reuse, 0x2 ;  /* 0x000000ccfb047211 */ /* 0x0c4fe800078010ff */
[-C--:B------:R-:W-:Y:S02]  /*4230*/  LEA.HI.X.SX32 R5, R251, R205.reuse, 0x2, P0 ;  /* 0x000000cdfb057211 */ /* 0x080fe400000f16ff */
[-C--:B------:R-:W-:Y:S02]  /*4240*/  LEA R10, P0, R2, R204.reuse, 0x2 ;  /* 0x000000cc020a7211 */ /* 0x080fe400078010ff */
[-C--:B-1----:R-:W-:Y:S01]  /*4250*/  LEA R6, P1, R244, R204.reuse, 0x2 ;  /* 0x000000ccf4067211 */ /* 0x082fe200078210ff */
[----:B------:R1:W-:Y:S01]  /*4260*/  RED.E.ADD.F32.FTZ.RN.STRONG.GPU [R4.64], R18 ;  /* 0x000000120400798e */ /* 0x0003e2000c10e78e */
[-C--:B------:R-:W-:Y:S02]  /*4270*/  LEA.HI.X.SX32 R11, R2, R205.reuse, 0x2, P0 ;  /* 0x000000cd020b7211 */ /* 0x080fe400000f16ff */
[-C--:B------:R-:W-:Y:S05]  /*4280*/  LEA.HI.X.SX32 R7, R244, R205.reuse, 0x2, P1 ;  /* 0x000000cdf4077211 */ /* 0x080fea00008f16ff */
        /* <DEDUP_REMOVED lines=13> */
[----:B------:R-:W-:Y:S01]  /*4360*/  RED.E.ADD.F32.FTZ.RN.STRONG.GPU [R100.64+0x100], R53 ;  /* 0x000100356400798e */ /* 0x000fe2000c10e78e */
[CC--:B-1----:R-:W-:Y:S04]  /*4370*/  LEA R4, P0, R250.reuse, R204.reuse, 0x2 ;  /* 0x000000ccfa047211 */ /* 0x0c2fe800078010ff */
[-C--:B------:R-:W-:Y:S02]  /*4380*/  LEA.HI.X.SX32 R5, R250, R205.reuse, 0x2, P0 ;  /* 0x000000cdfa057211 */ /* 0x080fe400000f16ff */
[CC--:B------:R-:W-:Y:S02]  /*4390*/  LEA R10, P0, R0.reuse, R204.reuse, 0x2 ;  /* 0x000000cc000a7211 */ /* 0x0c0fe400078010ff */
[-C--:B--2---:R-:W-:Y:S01]  /*43a0*/  LEA R6, P1, R243, R204.reuse, 0x2 ;  /* 0x000000ccf3067211 */ /* 0x084fe200078210ff */
[----:B------:R1:W-:Y:S01]  /*43b0*/  RED.E.ADD.F32.FTZ.RN.STRONG.GPU [R4.64], R54 ;  /* 0x000000360400798e */ /* 0x0003e2000c10e78e */
        /* <DEDUP_REMOVED lines=12> */
[-C--:B------:R-:W-:Y:S02]  /*4480*/  LEA R12, P0, R242, R204.reuse, 0x2 ;  /* 0x000000ccf20c7211 */ /* 0x080fe400078010ff */
[-C--:B---3--:R-:W-:Y:S01]  /*4490*/  LEA R10, P3, R0, R204.reuse, 0x2 ;  /* 0x000000cc000a7211 */ /* 0x088fe200078610ff */
[----:B------:R2:W-:Y:S01]  /*44a0*/  RED.E.ADD.F32.FTZ.RN.STRONG.GPU [R6.64], R59 ;  /* 0x0000003b0600798e */ /* 0x0005e2000c10e78e */
[-C--:B------:R-:W-:Y:S02]  /*44b0*/  LEA.HI.X.SX32 R13, R242, R205.reuse, 0x2, P0 ;  /* 0x000000cdf20d7211 */ /* 0x080fe400000f16ff */
[-C--:B----4-:R-:W-:Y:S01]  /*44c0*/  LEA R8, P2, R228, R204.reuse, 0x2 ;  /* 0x000000cce4087211 */ /* 0x090fe200078410ff */
[----:B------:R-:W-:Y:S01]  /*44d0*/  RED.E.ADD.F32.FTZ.RN.STRONG.GPU [R204.64+0x180], R64 ;  /* 0x00018040cc00798e */ /* 0x000fe2000c10e78e */
[-C--:B------:R-:W-:Y:S02]  /*44e0*/  LEA.HI.X.SX32 R11, R0, R205.reuse, 0x2, P3 ;  /* 0x000000cd000b7211 */ /* 0x080fe400018f16ff */
[-C--:B------:R-:W-:Y:S01]  /*44f0*/  LEA.HI.X.SX32 R9, R228, R205.reuse, 0x2, P2 ;  /* 0x000000cde4097211 */ /* 0x080fe200010f16ff */
[----:B------:R-:W-:Y:S01]  /*4500*/  RED.E.ADD.F32.FTZ.RN.STRONG.GPU [R100.64+0x180], R65 ;  /* 0x000180416400798e */ /* 0x000fe2000c10e78e */
[----:B------:R-:W-:Y:S03]  /*4510*/  LOP3.LUT R0, R210, 0x1, RZ, 0xc0, !PT ;  /* 0x00000001d2007812 */ /* 0x000fe600078ec0ff */
[----:B------:R-:W-:Y:S04]  /*4520*/  LDSM.16.MT88.4 R56, [R3+0x800] ;  /* 0x000800000338783b */ /* 0x000fe80000004200 */
[----:B------:R-:W-:Y:S01]  /*4530*/  LDSM.16.MT88.4 R100, [R3+0x2800] ;  /* 0x002800000364783b */ /* 0x000fe20000004200 */
[CC--:B-1----:R-:W-:Y:S04]  /*4540*/  LEA R4, P1, R249.reuse, R204.reuse, 0x2 ;  /* 0x000000ccf9047211 */ /* 0x0c2fe800078210ff */
[-C--:B------:R-:W-:Y:S02]  /*4550*/  LEA.HI.X.SX32 R5, R249, R205.reuse, 0x2, P1 ;  /* 0x000000cdf9057211 */ /* 0x080fe400008f16ff */
[CC--:B--2---:R-:W-:Y:S03]  /*4560*/  LEA R6, P1, R227.reuse, R204.reuse, 0x2 ;  /* 0x000000cce3067211 */ /* 0x0c4fe600078210ff */
[----:B------:R1:W-:Y:S01]  /*4570*/  RED.E.ADD.F32.FTZ.RN.STRONG.GPU [R4.64], R66 ;  /* 0x000000420400798e */ /* 0x0003e2000c10e78e */
[-C--:B------:R-:W-:Y:S03]  /*4580*/  LEA.HI.X.SX32 R7, R227, R205.reuse, 0x2, P1 ;  /* 0x000000cde3077211 */ /* 0x080fe600008f16ff */
[----:B------:R-:W-:Y:S01]  /*4590*/  RED.E.ADD.F32.FTZ.RN.STRONG.GPU [R12.64], R67 ;  /* 0x000000430c00798e */ /* 0x000fe2000c10e78e */
[----:B------:R-:W-:Y:S03]  /*45a0*/  @P4 IADD3 R223, P1, R223, -0x100, RZ ;  /* 0xffffff00dfdf4810 */ /* 0x000fe60007f3e0ff */
[----:B------:R-:W-:Y:S01]  /*45b0*/  RED.E.ADD.F32.FTZ.RN.STRONG.GPU [R10.64], R60 ;  /* 0x0000003c0a00798e */ /* 0x000fe2000c10e78e */
[----:B------:R-:W-:Y:S03]  /*45c0*/  @P4 IADD3.X R222, R222, -0x1, RZ, P1, !PT ;  /* 0xffffffffdede4810 */ /* 0x000fe60000ffe4ff */
[----:B------:R-:W-:Y:S04]  /*45d0*/  RED.E.ADD.F32.FTZ.RN.STRONG.GPU [R8.64], R61 ;  /* 0x0000003d0800798e */ /* 0x000fe8000c10e78e */
[----:B------:R-:W-:Y:S04]  /*45e0*/  RED.E.ADD.F32.FTZ.RN.STRONG.GPU [R6.64], R62 ;  /* 0x0000003e0600798e */ /* 0x000fe8000c10e78e */
[----:B------:R-:W-:Y:S04]  /*45f0*/  LDSM.16.MT88.4 R8, [R3] ;  /* 0x000000000308783b */ /* 0x000fe80000004200 */
[----:B------:R-:W-:Y:S01]  /*4600*/  LDSM.16.MT88.4 R12, [R184+0x10000] ;  /* 0x01000000b80c783b */ /* 0x000fe20000004200 */
[C---:B-1----:R-:W-:Y:S03]  /*4610*/  LEA R4, P0, R235.reuse, R204, 0x2 ;  /* 0x000000cceb047211 */ /* 0x042fe600078010ff */
[----:B------:R-:W-:Y:S01]  /*4620*/  LDSM.16.MT88.4 R64, [R184+0x10800] ;  /* 0x01080000b840783b */ /* 0x000fe20000004200 */
[----:B------:R-:W-:Y:S02]  /*4630*/  LEA.HI.X.SX32 R5, R235, R205, 0x2, P0 ;  /* 0x000000cdeb057211 */ /* 0x000fe400000f16ff */
[----:B------:R-:W-:Y:S02]  /*4640*/  ISETP.NE.U32.AND P0, PT, R0, 0x1, PT ;  /* 0x000000010000780c */ /* 0x000fe40003f05070 */
[----:B------:R-:W-:Y:S01]  /*4650*/  @P4 IADD3 R0, P2, R226, -0x100, RZ ;  /* 0xffffff00e2004810 */ /* 0x000fe20007f5e0ff */
[----:B------:R-:W-:Y:S03]  /*4660*/  RED.E.ADD.F32.FTZ.RN.STRONG.GPU [R4.64], R63 ;  /* 0x0000003f0400798e */ /* 0x000fe6000c10e78e */
[----:B------:R-:W-:Y:S01]  /*4670*/  @P4 IADD3.X R2, R225, -0x1, RZ, P2, !PT ;  /* 0xffffffffe1024810 */ /* 0x000fe200017fe4ff */
[----:B------:R-:W1:Y:S01]  /*4680*/  LDSM.16.MT88.4 R4, [R185+0x10000] ;  /* 0x01000000b904783b */ /* 0x000e620000004200 */
[----:B------:R-:W-:Y:S01]  /*4690*/  @P4 IMAD.MOV.U32 R226, RZ, RZ, R0 ;  /* 0x000000ffffe24224 */ /* 0x000fe200078e0000 */
[C---:B------:R-:W-:Y:S02]  /*46a0*/  ISETP.GT.AND P2, PT, R210.reuse, R233, PT ;  /* 0x000000e9d200720c */ /* 0x040fe40003f44270 */
[----:B------:R-:W-:Y:S01]  /*46b0*/  LDSM.16.MT88.4 R60, [R184+0x11000] ;  /* 0x01100000b83c783b */ /* 0x000fe20000004200 */
[C---:B------:R-:W-:Y:S01]  /*46c0*/  IADD3 R0, R3.reuse, -0x4000, RZ ;  /* 0xffffc00003007810 */ /* 0x040fe20007ffe0ff */
[----:B------:R-:W-:Y:S01]  /*46d0*/  @P4 IMAD.MOV.U32 R225, RZ, RZ, R2 ;  /* 0x000000ffffe14224 */ /* 0x000fe200078e0002 */
[----:B------:R-:W-:Y:S01]  /*46e0*/  @P0 IADD3 R0, R3, 0x4000, RZ ;  /* 0x0000400003000810 */ /* 0x000fe20007ffe0ff */
        /* <DEDUP_REMOVED lines=43> */
.L_x_450:
[----:B---34-:R-:W3:Y:S04]  /*49a0*/  LDL.LU R2, [R1] ;  /* 0x0000000001027983 */ /* 0x018ee80000300800 */
[----:B------:R-:W4:Y:S01]  /*49b0*/  LDL.64 R52, [R1+0x8] ;  /* 0x0000080001347983 */ /* 0x000f220000100a00 */
[----:B------:R-:W-:Y:S01]  /*49c0*/  F2FP.PACK_AB R48, R49, R48 ;  /* 0x000000303130723e */ /* 0x000fe200000000ff */
[----:B------:R-:W-:Y:S01]  /*49d0*/  FMUL.FTZ R68, R68, c[0x0][0x2e0] ;  /* 0x0000b80044447a20 */ /* 0x000fe20000410000 */
[----:B------:R-:W-:Y:S01]  /*49e0*/  F2FP.PACK_AB R20, R21, R20 ;  /* 0x000000141514723e */ /* 0x000fe200000000ff */
[----:B--2---:R-:W2:Y:S01]  /*49f0*/  LDL R49, [R1+0x1c] ;  /* 0x00001c0001317983 */ /* 0x004ea20000100800 */
[----:B------:R-:W-:Y:S01]  /*4a00*/  FMUL.FTZ R6, R69, c[0x0][0x2e0] ;  /* 0x0000b80045067a20 */ /* 0x000fe20000410000 */
[----:B------:R-:W-:Y:S01]  /*4a10*/  F2FP.PACK_AB R22, R23, R22 ;  /* 0x000000161716723e */ /* 0x000fe200000000ff */
[----:B------:R-:W-:Y:S01]  /*4a20*/  FMUL.FTZ R70, R70, c[0x0][0x2e0] ;  /* 0x0000b80046467a20 */ /* 0x000fe20000410000 */
[----:B------:R-:W1:Y:S01]  /*4a30*/  S2R R18, SR_CTAID.Y ;  /* 0x0000000000127919 */ /* 0x000e620000002600 */
[----:B------:R-:W-:Y:S01]  /*4a40*/  FMUL.FTZ R0, R71, c[0x0][0x2e0] ;  /* 0x0000b80047007a20 */ /* 0x000fe20000410000 */
[----:B------:R-:W-:Y:S01]  /*4a50*/  F2FP.PACK_AB R6, R6, R68 ;  /* 0x000000440606723e */ /* 0x000fe200000000ff */
[----:B------:R-:W-:Y:S01]  /*4a60*/  FMUL.FTZ R80, R80, c[0x0][0x2e0] ;  /* 0x0000b80050507a20 */ /* 0x000fe20000410000 */
        /* <DEDUP_REMOVED lines=50> */
[----:B------:R-:W-:Y:S02]  /*4d90*/  FMUL.FTZ R94, R94, c[0x0][0x2e0] ;  /* 0x0000b8005e5e7a20 */ /* 0x000fe40000410000 */
[----:B------:R-:W-:Y:S01]  /*4da0*/  FMUL.FTZ R95, R95, c[0x0][0x2e0] ;  /* 0x0000b8005f5f7a20 */ /* 0x000fe20000410000 */
[----:B------:R-:W-:Y:S01]  /*4db0*/  STS [R245], R6 ;  /* 0x00000006f5007388 */ /* 0x000fe20000000800 */
[----:B------:R-:W-:Y:S02]  /*4dc0*/  F2FP.PACK_AB R89, R89, R88 ;  /* 0x000000585959723e */ /* 0x000fe400000000ff */
[----:B------:R-:W-:Y:S01]  /*4dd0*/  F2FP.PACK_AB R90, R91, R90 ;  /* 0x0000005a5b5a723e */ /* 0x000fe200000000ff */
[----:B------:R1:W-:Y:S01]  /*4de0*/  STS [R245+0x400], R0 ;  /* 0x00040000f5007388 */ /* 0x0003e20000000800 */
[----:B------:R-:W-:Y:S02]  /*4df0*/  F2FP.PACK_AB R92, R93, R92 ;  /* 0x0000005c5d5c723e */ /* 0x000fe400000000ff */
[----:B------:R-:W-:Y:S01]  /*4e00*/  F2FP.PACK_AB R94, R95, R94 ;  /* 0x0000005e5f5e723e */ /* 0x000fe200000000ff */
[----:B------:R1:W-:Y:S04]  /*4e10*/  STS [R246], R7 ;  /* 0x00000007f6007388 */ /* 0x0003e80000000800 */
[----:B------:R-:W-:Y:S04]  /*4e20*/  STS [R246+0x400], R8 ;  /* 0x00040008f6007388 */ /* 0x000fe80000000800 */
[----:B------:R1:W-:Y:S04]  /*4e30*/  STS [R245+0x1000], R9 ;  /* 0x00100009f5007388 */ /* 0x0003e80000000800 */
        /* <DEDUP_REMOVED lines=24> */
[----:B-1----:R-:W-:-:S03]  /*4fc0*/  SHF.R.S32.HI R0, RZ, 0x1f, R18 ;  /* 0x0000001fff007819 */ /* 0x002fc60000011412 */
[----:B------:R-:W-:Y:S04]  /*4fd0*/  STS [R245+0x7000], R40 ;  /* 0x00700028f5007388 */ /* 0x000fe80000000800 */
[----:B------:R-:W-:Y:S04]  /*4fe0*/  STS [R245+0x7400], R42 ;  /* 0x0074002af5007388 */ /* 0x000fe80000000800 */
[----:B------:R-:W-:Y:S04]  /*4ff0*/  STS [R246+0x7000], R44 ;  /* 0x0070002cf6007388 */ /* 0x000fe80000000800 */
[----:B------:R-:W-:Y:S04]  /*5000*/  STS [R246+0x7400], R46 ;  /* 0x0074002ef6007388 */ /* 0x000fe80000000800 */
[----:B------:R-:W-:Y:S01]  /*5010*/  BAR.SYNC.DEFER_BLOCKING 0x0 ;  /* 0x0000000000007b1d */ /* 0x000fe20000010000 */
[----:B------:R-:W-:-:S02]  /*5020*/  IMAD R7, R0, c[0x0][0x388], RZ ;  /* 0x0000e20000077a24 */ /* 0x000fc400078e02ff */
[----:B------:R-:W-:-:S03]  /*5030*/  IMAD R6, R0, c[0x0][0x390], RZ ;  /* 0x0000e40000067a24 */ /* 0x000fc600078e02ff */
[----:B------:R-:W1:Y:S01]  /*5040*/  S2R R45, SR_TID.X ;  /* 0x00000000002d7919 */ /* 0x000e620000002100 */
[----:B------:R-:W-:-:S03]  /*5050*/  IMAD R0, R18, c[0x0][0x38c], R7 ;  /* 0x0000e30012007a24 */ /* 0x000fc600078e0207 */
[----:B------:R-:W1:Y:S01]  /*5060*/  S2R R47, SR_TID.X ;  /* 0x00000000002f7919 */ /* 0x000e620000002100 */
[----:B------:R-:W-:-:S03]  /*5070*/  IMAD R6, R18, c[0x0][0x394], R6 ;  /* 0x0000e50012067a24 */ /* 0x000fc600078e0206 */
[----:B------:R-:W2:Y:S04]  /*5080*/  LDS.128 R40, [R212+0xc000] ;  /* 0x00c00000d4287984 */ /* 0x000ea80000000c00 */
[----:B------:R-:W2:Y:S04]  /*5090*/  LDS.128 R32, [R212+0xe000] ;  /* 0x00e00000d4207984 */ /* 0x000ea80000000c00 */
[----:B------:R-:W2:Y:S04]  /*50a0*/  LDS.128 R36, [R212+0xd000] ;  /* 0x00d00000d4247984 */ /* 0x000ea80000000c00 */
[----:B------:R-:W2:Y:S04]  /*50b0*/  LDS.128 R28, [R212+0xf000] ;  /* 0x00f00000d41c7984 */ /* 0x000ea80000000c00 */
[----:B------:R-:W2:Y:S04]  /*50c0*/  LDS.128 R24, [R212+0x10000] ;  /* 0x01000000d4187984 */ /* 0x000ea80000000c00 */
[----:B------:R-:W-:Y:S04]  /*50d0*/  LDS.128 R20, [R212+0x11000] ;  /* 0x01100000d4147984 */ /* 0x000fe80000000c00 */
[----:B------:R-:W-:Y:S01]  /*50e0*/  LDS.128 R12, [R212+0x13000] ;  /* 0x01300000d40c7984 */ /* 0x000fe20000000c00 */
[----:B-1----:R-:W-:-:S04]  /*50f0*/  SHF.R.S32.HI R45, RZ, 0x1f, R45 ;  /* 0x0000001fff2d7819 */ /* 0x002fc8000001142d */
[----:B------:R-:W-:Y:S01]  /*5100*/  LEA.HI R45, R45, R47, RZ, 0x3 ;  /* 0x0000002f2d2d7211 */ /* 0x000fe200078f18ff */
[C---:B---3--:R-:W-:Y:S02]  /*5110*/  IMAD R4, R2.reuse, c[0x0][0x3a0], RZ ;  /* 0x0000e80002047a24 */ /* 0x048fe400078e02ff */
[----:B------:R-:W-:Y:S01]  /*5120*/  IMAD R10, R2, c[0x0][0x3a8], RZ ;  /* 0x0000ea00020a7a24 */ /* 0x000fe200078e02ff */
[----:B----4-:R-:W-:Y:S02]  /*5130*/  MOV R2, R52 ;  /* 0x0000003400027202 */ /* 0x010fe40000000f00 */
[----:B------:R-:W-:Y:S01]  /*5140*/  MOV R3, R53 ;  /* 0x0000003500037202 */ /* 0x000fe20000000f00 */
[----:B------:R-:W-:-:S04]  /*5150*/  IMAD R11, R252, c[0x0][0x3a4], R4 ;  /* 0x0000e900fc0b7a24 */ /* 0x000fc800078e0204 */
[----:B------:R-:W-:-:S04]  /*5160*/  IMAD.WIDE.U32 R4, R252, c[0x0][0x3a0], R2 ;  /* 0x0000e800fc047a25 */ /* 0x000fc800078e0002 */
[----:B------:R-:W-:Y:S01]  /*5170*/  IMAD.WIDE.U32 R2, R252, c[0x0][0x3a8], R2 ;  /* 0x0000ea00fc027a25 */ /* 0x000fe200078e0002 */
[----:B------:R-:W-:-:S03]  /*5180*/  IADD3 R5, R5, R11, RZ ;  /* 0x0000000b05057210 */ /* 0x000fc60007ffe0ff */
[----:B------:R-:W-:Y:S02]  /*5190*/  IMAD R10, R252, c[0x0][0x3ac], R10 ;  /* 0x0000eb00fc0a7a24 */ /* 0x000fe400078e020a */
[----:B------:R-:W-:-:S03]  /*51a0*/  IMAD.WIDE.U32 R4, R18, c[0x0][0x388], R4 ;  /* 0x0000e20012047a25 */ /* 0x000fc600078e0004 */
[----:B------:R-:W-:Y:S02]  /*51b0*/  IADD3 R3, R3, R10, RZ ;  /* 0x0000000a03037210 */ /* 0x000fe40007ffe0ff */
[----:B------:R-:W-:Y:S02]  /*51c0*/  IADD3 R5, R5, R0, RZ ;  /* 0x0000000005057210 */ /* 0x000fe40007ffe0ff */
[----:B------:R-:W-:Y:S01]  /*51d0*/  SHF.R.S32.HI R0, RZ, 0x1f, R17 ;  /* 0x0000001fff007819 */ /* 0x000fe20000011411 */
[----:B------:R-:W-:-:S04]  /*51e0*/  IMAD.WIDE.U32 R2, R18, c[0x0][0x390], R2 ;  /* 0x0000e40012027a25 */ /* 0x000fc800078e0002 */
[C---:B------:R-:W-:Y:S01]  /*51f0*/  IMAD R7, R0.reuse, c[0x0][0x3b8], RZ ;  /* 0x0000ee0000077a24 */ /* 0x040fe200078e02ff */
[----:B------:R-:W-:Y:S01]  /*5200*/  IADD3 R3, R3, R6, RZ ;  /* 0x0000000603037210 */ /* 0x000fe20007ffe0ff */
[----:B------:R-:W-:Y:S02]  /*5210*/  IMAD R6, R0, c[0x0][0x3c0], RZ ;  /* 0x0000f00000067a24 */ /* 0x000fe400078e02ff */
[C---:B------:R-:W-:Y:S02]  /*5220*/  IMAD R0, R17.reuse, c[0x0][0x3bc], R7 ;  /* 0x0000ef0011007a24 */ /* 0x040fe400078e0207 */
[C---:B------:R-:W-:Y:S02]  /*5230*/  IMAD R6, R17.reuse, c[0x0][0x3c4], R6 ;  /* 0x0000f10011067a24 */ /* 0x040fe400078e0206 */
[----:B------:R-:W-:-:S04]  /*5240*/  IMAD.WIDE.U32 R4, R17, c[0x0][0x3b8], R4 ;  /* 0x0000ee0011047a25 */ /* 0x000fc800078e0004 */
[----:B------:R-:W-:Y:S02]  /*5250*/  IMAD.WIDE.U32 R2, R17, c[0x0][0x3c0], R2 ;  /* 0x0000f00011027a25 */ /* 0x000fe400078e0002 */
[----:B------:R-:W1:Y:S01]  /*5260*/  LDS.128 R16, [R212+0x12000] ;  /* 0x01200000d4107984 */ /* 0x000e620000000c00 */
[----:B------:R-:W-:Y:S01]  /*5270*/  IADD3 R5, R5, R0, RZ ;  /* 0x0000000005057210 */ /* 0x000fe20007ffe0ff */
[----:B--2---:R-:W-:Y:S01]  /*5280*/  IMAD R0, R49, c[0x0][0x3a8], RZ ;  /* 0x0000ea0031007a24 */ /* 0x004fe200078e02ff */
[----:B------:R-:W-:Y:S02]  /*5290*/  IADD3 R3, R3, R6, RZ ;  /* 0x0000000603037210 */ /* 0x000fe40007ffe0ff */
[----:B------:R-:W-:Y:S01]  /*52a0*/  SHF.R.S32.HI R45, RZ, 0x3, R45 ;  /* 0x00000003ff2d7819 */ /* 0x000fe2000001142d */
[----:B------:R-:W-:-:S04]  /*52b0*/  IMAD R10, R49, c[0x0][0x3a0], RZ ;  /* 0x0000e800310a7a24 */ /* 0x000fc800078e02ff */
[C---:B------:R-:W-:Y:S02]  /*52c0*/  IMAD R0, R45.reuse, c[0x0][0x3ac], R0 ;  /* 0x0000eb002d007a24 */ /* 0x040fe400078e0200 */
[----:B------:R-:W-:-:S04]  /*52d0*/  IMAD.WIDE.U32 R6, R45, c[0x0][0x3a8], R2 ;  /* 0x0000ea002d067a25 */ /* 0x000fc800078e0002 */
[C---:B------:R-:W-:Y:S02]  /*52e0*/  IMAD R10, R45.reuse, c[0x0][0x3a4], R10 ;  /* 0x0000e9002d0a7a24 */ /* 0x040fe400078e020a */
[----:B------:R-:W-:Y:S01]  /*52f0*/  IMAD.WIDE.U32 R8, R45, c[0x0][0x3a0], R4 ;  /* 0x0000e8002d087a25 */ /* 0x000fe200078e0004 */
[----:B------:R-:W-:Y:S02]  /*5300*/  IADD3 R0, R7, R0, RZ ;  /* 0x0000000007007210 */ /* 0x000fe40007ffe0ff */
[----:B------:R-:W-:Y:S02]  /*5310*/  LEA R2, P0, R6, c[0x0][0x348], 0x1 ;  /* 0x0000d20006027a11 */ /* 0x000fe400078008ff */
[----:B------:R-:W-:Y:S02]  /*5320*/  IADD3 R10, R9, R10, RZ ;  /* 0x0000000a090a7210 */ /* 0x000fe40007ffe0ff */
[----:B------:R-:W-:Y:S02]  /*5330*/  LEA R4, P1, R8, c[0x0][0x340], 0x1 ;  /* 0x0000d00008047a11 */ /* 0x000fe400078208ff */
[----:B------:R-:W-:-:S02]  /*5340*/  MOV R7, c[0x0][0x3a0] ;  /* 0x0000e80000077a02 */ /* 0x000fc40000000f00 */
[----:B------:R-:W-:Y:S02]  /*5350*/  LEA.HI.X R3, R6, c[0x0][0x34c], R0, 0x1, P0 ;  /* 0x0000d30006037a11 */ /* 0x000fe400000f0c00 */
[----:B------:R-:W-:Y:S02]  /*5360*/  MOV R0, c[0x0][0x3a8] ;  /* 0x0000ea0000007a02 */ /* 0x000fe40000000f00 */
[----:B------:R-:W-:Y:S02]  /*5370*/  LEA.HI.X R5, R8, c[0x0][0x344], R10, 0x1, P1 ;  /* 0x0000d10008057a11 */ /* 0x000fe400008f0c0a */
[----:B------:R-:W-:Y:S02]  /*5380*/  MOV R9, c[0x0][0x3a4] ;  /* 0x0000e90000097a02 */ /* 0x000fe40000000f00 */
[----:B------:R-:W-:Y:S02]  /*5390*/  LEA R8, P1, R7, R4, 0x6 ;  /* 0x0000000407087211 */ /* 0x000fe400078230ff */
[----:B------:R-:W-:-:S02]  /*53a0*/  MOV R10, c[0x0][0x3ac] ;  /* 0x0000eb00000a7a02 */ /* 0x000fc40000000f00 */
[C---:B------:R-:W-:Y:S02]  /*53b0*/  LEA R6, P0, R0.reuse, R2, 0x6 ;  /* 0x0000000200067211 */ /* 0x040fe400078030ff */
[----:B------:R-:W-:Y:S02]  /*53c0*/  LEA.HI.X R9, R7, R5, R9, 0x6, P1 ;  /* 0x0000000507097211 */ /* 0x000fe400008f3409 */
[----:B------:R-:W-:Y:S01]  /*53d0*/  LEA.HI.X R7, R0, R3, R10, 0x6, P0 ;  /* 0x0000000300077211 */ /* 0x000fe200000f340a */
[----:B------:R2:W-:Y:S04]  /*53e0*/  STG.E.128 [R4.64], R40 ;  /* 0x0000002804007986 */ /* 0x0005e8000c101d0e */
[----:B------:R2:W-:Y:S04]  /*53f0*/  STG.E.128 [R4.64+0x80], R32 ;  /* 0x0000802004007986 */ /* 0x0005e8000c101d0e */
[----:B------:R2:W-:Y:S04]  /*5400*/  STG.E.128 [R8.64], R36 ;  /* 0x0000002408007986 */ /* 0x0005e8000c101d0e */
[----:B------:R2:W-:Y:S04]  /*5410*/  STG.E.128 [R8.64+0x80], R28 ;  /* 0x0000801c08007986 */ /* 0x0005e8000c101d0e */
[----:B------:R2:W-:Y:S04]  /*5420*/  STG.E.128 [R2.64], R24 ;  /* 0x0000001802007986 */ /* 0x0005e8000c101d0e */
[----:B-1----:R2:W-:Y:S04]  /*5430*/  STG.E.128 [R2.64+0x80], R16 ;  /* 0x0000801002007986 */ /* 0x0025e8000c101d0e */
[----:B------:R2:W-:Y:S04]  /*5440*/  STG.E.128 [R6.64], R20 ;  /* 0x0000001406007986 */ /* 0x0005e8000c101d0e */
[----:B------:R2:W-:Y:S02]  /*5450*/  STG.E.128 [R6.64+0x80], R12 ;  /* 0x0000800c06007986 */ /* 0x0005e4000c101d0e */
.L_x_447:
        /* <DEDUP_REMOVED lines=9> */
.L_x_454:
[----:B------:R-:W-:Y:S05]  /*54f0*/  EXIT ;  /* 0x000000000000794d */ /* 0x000fea0003800000 */
.L_x_456:
        /* <DEDUP_REMOVED lines=16> */
.L_x_1074:


//--------------------- .text._ZN5flash44flash_bwd_dq_dk_dv_loop_seqk_parallel_kernelI23Flash_bwd_kernel_traitsILi128ELi64ELi64ELi8ELi4ELi2ELi2ELb1ELb0EN7cutlass6half_tE19Flash_kernel_traitsILi128ELi64ELi64ELi8ES3_EELb1ELb1ELb0ELb0ELb0ELb1ELb0EEEvNS_16Flash_bwd_paramsE --------------------------
	.section	.text._ZN5flash44flash_bwd_dq_dk_dv_loop_seqk_parallel_kernelI23Flash_bwd_kernel_traitsILi128ELi64ELi64ELi8ELi4ELi2ELi2ELb1ELb0EN7cutlass6half_tE19Flash_kernel_traitsILi128ELi64ELi64ELi8ES3_EELb1ELb1ELb0ELb0ELb0ELb1ELb0EEEvNS_16Flash_bwd_paramsE,"ax",@progbits
	.sectioninfo	@"SHI_REGISTERS=255"
	.align	128
        .global         _ZN5flash44flash_bwd_dq_dk_dv_loop_seqk_parallel_kernelI23Flash_bwd_kernel_traitsILi128ELi64ELi64ELi8ELi4ELi2ELi2ELb1ELb0EN7cutlass6half_tE19Flash_kernel_traitsILi128ELi64ELi64ELi8ES3_EELb1ELb1ELb0ELb0ELb0ELb1ELb0EEEvNS_16Flash_bwd_paramsE
        .type           _ZN5flash44flash_bwd_dq_dk_dv_loop_seqk_parallel_kernelI23Flash_bwd_kernel_traitsILi128ELi64ELi64ELi8ELi4ELi2ELi2ELb1ELb0EN7cutlass6half_tE19Flash_kernel_traitsILi128ELi64ELi64ELi8ES3_EELb1ELb1ELb0ELb0ELb0ELb1ELb0EEEvNS_16Flash_bwd_paramsE,@function
        .size           _ZN5flash44flash_bwd_dq_dk_dv_loop_seqk_parallel_kernelI23Flash_bwd_kernel_traitsILi128ELi64ELi64ELi8ELi4ELi2ELi2ELb1ELb0EN7cutlass6half_tE19Flash_kernel_traitsILi128ELi64ELi64ELi8ES3_EELb1ELb1ELb0ELb0ELb0ELb1ELb0EEEvNS_16Flash_bwd_paramsE,(.L_x_1075 - _ZN5flash44flash_bwd_dq_dk_dv_loop_seqk_parallel_kernelI23Flash_bwd_kernel_traitsILi128ELi64ELi64ELi8ELi4ELi2ELi2ELb1ELb0EN7cutlass6half_tE19Flash_kernel_traitsILi128ELi64ELi64ELi8ES3_EELb1ELb1ELb0ELb0ELb0ELb1ELb0EEEvNS_16Flash_bwd_paramsE)
        .other          _ZN5flash44flash_bwd_dq_dk_dv_loop_seqk_parallel_kernelI23Flash_bwd_kernel_traitsILi128ELi64ELi64ELi8ELi4ELi2ELi2ELb1ELb0EN7cutlass6half_tE19Flash_kernel_traitsILi128ELi64ELi64ELi8ES3_EELb1ELb1ELb0ELb0ELb0ELb1ELb0EEEvNS_16Flash_bwd_paramsE,@"STO_CUDA_ENTRY STV_DEFAULT"
_ZN5flash44flash_bwd_dq_dk_dv_loop_seqk_parallel_kernelI23Flash_bwd_kernel_traitsILi128ELi64ELi64ELi8ELi4ELi2ELi2ELb1ELb0EN7cutlass6half_tE19Flash_kernel_traitsILi128ELi64ELi64ELi8ES3_EELb1ELb1ELb0ELb0ELb0ELb1ELb0EEEvNS_16Flash_bwd_paramsE:
.text._ZN5flash44flash_bwd_dq_dk_dv_loop_seqk_parallel_kernelI23Flash_bwd_kernel_traitsILi128ELi64ELi64ELi8ELi4ELi2ELi2ELb1ELb0EN7cutlass6half_tE19Flash_kernel_traitsILi128ELi64ELi64ELi8ES3_EELb1ELb1ELb0ELb0ELb0ELb1ELb0EEEvNS_16Flash_bwd_paramsE:
        /* <DEDUP_REMOVED lines=53> */
[----:B------:R-:W-:Y:S01]  /*0350*/  STL [R1+0x8], R15 ;  /* 0x0000080f01007387 */ /* 0x000fe20000100800 */
[----:B------:R-:W-:Y:S01]  /*0360*/  LOP3.LUT R2, R0, 0x38, R16, 0xf8, !PT ;  /* 0x0000003800027812 */ /* 0x000fe200078ef810 */
[C---:B------:R-:W-:Y:S01]  /*0370*/  IMAD.SHL.U32 R0, R5.reuse, 0x40, RZ ;  /* 0x0000004005007824 */ /* 0x040fe200078e00ff */
[C---:B------:R-:W-:Y:S01]  /*0380*/  LOP3.LUT P4, RZ, R5.reuse, 0x2, RZ, 0xc0, !PT ;  /* 0x0000000205ff7812 */ /* 0x040fe2000788c0ff */
[----:B------:R1:W-:Y:S01]  /*0390*/  STL [R1+0x10], R16 ;  /* 0x0000101001007387 */ /* 0x0003e20000100800 */
[----:B------:R-:W-:Y:S01]  /*03a0*/  LOP3.LUT P3, RZ, R5, 0x4, RZ, 0xc0, !PT ;  /* 0x0000000405ff7812 */ /* 0x000fe2000786c0ff */
[----:B------:R-:W-:Y:S01]  /*03b0*/  IMAD.SHL.U32 R7, R13, 0x2, RZ ;  /* 0x000000020d077824 */ /* 0x000fe200078e00ff */
[----:B------:R-:W-:-:S02]  /*03c0*/  LEA.HI R220, R6, R10, RZ, 0x2 ;  /* 0x0000000a06dc7211 */ /* 0x000fc400078f10ff */
[----:B------:R-:W-:Y:S02]  /*03d0*/  SHF.R.S32.HI R5, RZ, 0x1f, R9 ;  /* 0x0000001fff057819 */ /* 0x000fe40000011409 */
[----:B------:R-:W-:Y:S01]  /*03e0*/  LOP3.LUT R6, R2, R3, RZ, 0x3c, !PT ;  /* 0x0000000302067212 */ /* 0x000fe200078e3cff */
[----:B------:R-:W-:Y:S01]  /*03f0*/  IMAD.SHL.U32 R2, R194, 0x10, RZ ;  /* 0x00000010c2027824 */ /* 0x000fe200078e00ff */
[----:B------:R-:W-:Y:S02]  /*0400*/  LOP3.LUT R0, R0, 0x1c0, RZ, 0xc0, !PT ;  /* 0x000001c000007812 */ /* 0x000fe400078ec0ff */
[----:B------:R-:W-:Y:S02]  /*0410*/  LEA.HI R10, R5, R9, RZ, 0x3 ;  /* 0x00000009050a7211 */ /* 0x000fe400078f18ff */
[C---:B------:R-:W-:Y:S02]  /*0420*/  LOP3.LUT R190, R0.reuse, 0x8, R11, 0xf8, !PT ;  /* 0x0000000800be7812 */ /* 0x040fe400078ef80b */
[----:B------:R-:W-:Y:S01]  /*0430*/  LOP3.LUT R5, R0, 0x10, R2, 0xf8, !PT ;  /* 0x0000001000057812 */ /* 0x000fe200078ef802 */
[----:B------:R-:W-:Y:S01]  /*0440*/  IMAD.SHL.U32 R2, R8, 0x200, RZ ;  /* 0x0000020008027824 */ /* 0x000fe200078e00ff */
[----:B------:R-:W-:-:S02]  /*0450*/  SHF.R.U32.HI R186, RZ, 0x3, R0 ;  /* 0x00000003ffba7819 */ /* 0x000fc40000011600 */
[----:B------:R-:W-:Y:S02]  /*0460*/  LOP3.LUT R0, R4, 0x1, RZ, 0xc0, !PT ;  /* 0x0000000104007812 */ /* 0x000fe400078ec0ff */
[----:B------:R-:W-:Y:S02]  /*0470*/  LOP3.LUT R3, R10, 0xfffffff8, RZ, 0xc0, !PT ;  /* 0xfffffff80a037812 */ /* 0x000fe400078ec0ff */
[----:B------:R-:W-:Y:S02]  /*0480*/  SHF.R.S32.HI R252, RZ, 0x7, R252 ;  /* 0x00000007fffc7819 */ /* 0x000fe400000114fc */
[----:B------:R-:W-:Y:S01]  /*0490*/  ISETP.NE.U32.AND P0, PT, R0, 0x1, PT ;  /* 0x000000010000780c */ /* 0x000fe20003f05070 */
[----:B-1----:R-:W-:Y:S01]  /*04a0*/  IMAD.IADD R16, R9, 0x1, -R3 ;  /* 0x0000000109107824 */ /* 0x002fe200078e0a03 */
[----:B------:R-:W-:Y:S01]  /*04b0*/  LOP3.LUT R190, R190, R186, RZ, 0x3c, !PT ;  /* 0x000000babebe7212 */ /* 0x000fe200078e3cff */
[C---:B------:R-:W-:Y:S01]  /*04c0*/  IMAD R3, R252.reuse, 0x800, R2 ;  /* 0x00000800fc037824 */ /* 0x040fe200078e0202 */
[----:B------:R-:W-:Y:S01]  /*04d0*/  SHF.R.S32.HI R0, RZ, 0x6, R12 ;  /* 0x00000006ff007819 */ /* 0x000fe2000001140c */
[----:B------:R-:W-:Y:S01]  /*04e0*/  IMAD.SHL.U32 R17, R252, 0x20, RZ ;  /* 0x00000020fc117824 */ /* 0x000fe200078e00ff */
[C---:B------:R-:W-:Y:S01]  /*04f0*/  R2P PR, R4.reuse, 0x6 ;  /* 0x0000000604007804 */ /* 0x040fe20000000000 */
[----:B------:R-:W-:Y:S01]  /*0500*/  IMAD.SHL.U32 R4, R4, 0x40, RZ ;  /* 0x0000004004047824 */ /* 0x000fe200078e00ff */
[----:B------:R-:W-:Y:S01]  /*0510*/  LOP3.LUT R5, R5, 0x8, R11, 0xf8, !PT ;  /* 0x0000000805057812 */ /* 0x000fe200078ef80b */
[----:B------:R-:W-:Y:S01]  /*0520*/  IMAD.IADD R190, R3, 0x1, R190 ;  /* 0x0000000103be7824 */ /* 0x000fe200078e02be */
[----:B------:R-:W-:Y:S01]  /*0530*/  SEL R185, R185, 0xffffffc0, !P3 ;  /* 0xffffffc0b9b97807 */ /* 0x000fe20005800000 */
[----:B------:R-:W-:Y:S01]  /*0540*/  IMAD.SHL.U32 R3, R0, 0x8, RZ ;  /* 0x0000000800037824 */ /* 0x000fe200078e00ff */
[----:B------:R-:W-:Y:S01]  /*0550*/  LOP3.LUT R186, R2, R5, R186, 0xf6, !PT ;  /* 0x0000000502ba7212 */ /* 0x000fe200078ef6ba */
[----:B------:R-:W-:Y:S01]  /*0560*/  IMAD R14, R0, 0x200, R6 ;  /* 0x00000200000e7824 */ /* 0x000fe200078e0206 */
[----:B------:R-:W-:Y:S01]  /*0570*/  LOP3.LUT R0, R4, 0x1c0, RZ, 0xc0, !PT ;  /* 0x000001c004007812 */ /* 0x000fe200078ec0ff */
[----:B------:R-:W-:Y:S01]  /*0580*/  IMAD.SHL.U32 R4, R8, 0x20, RZ ;  /* 0x0000002008047824 */ /* 0x000fe200078e00ff */
[----:B------:R-:W-:Y:S01]  /*0590*/  LOP3.LUT R2, R3, 0x18, RZ, 0xc0, !PT ;  /* 0x0000001803027812 */ /* 0x000fe200078ec0ff */
[----:B------:R-:W-:Y:S01]  /*05a0*/  IMAD.SHL.U32 R6, R16, 0x40, RZ ;  /* 0x0000004010067824 */ /* 0x000fe200078e00ff */
[----:B------:R-:W-:Y:S01]  /*05b0*/  SHF.R.U32.HI R3, RZ, 0x3, R0 ;  /* 0x00000003ff037819 */ /* 0x000fe20000011600 */
[----:B------:R-:W-:Y:S01]  /*05c0*/  IMAD R188, R190, 0x2, R185 ;  /* 0x00000002bebc7824 */ /* 0x000fe200078e02b9 */
[----:B------:R-:W-:Y:S01]  /*05d0*/  LOP3.LUT R5, R0, 0x20, R17, 0xf8, !PT ;  /* 0x0000002000057812 */ /* 0x000fe200078ef811 */
[----:B------:R1:W-:Y:S01]  /*05e0*/  STL [R1+0x1c], R16 ;  /* 0x00001c1001007387 */ /* 0x0003e20000100800 */
[----:B------:R-:W-:Y:S01]  /*05f0*/  LOP3.LUT R9, R2, 0x20, R4, 0xf8, !PT ;  /* 0x0000002002097812 */ /* 0x000fe200078ef804 */
[--C-:B------:R-:W-:Y:S01]  /*0600*/  IMAD R4, R15, 0x400, R7.reuse ;  /* 0x000004000f047824 */ /* 0x100fe200078e0207 */
[----:B------:R-:W-:Y:S01]  /*0610*/  LOP3.LUT R11, R3, R0, R2, 0x1e, !PT ;  /* 0x00000000030b7212 */ /* 0x000fe200078e1e02 */
[----:B------:R1:W-:Y:S01]  /*0620*/  STL [R1+0x18], R14 ;  /* 0x0000180e01007387 */ /* 0x0003e20000100800 */
        /* <DEDUP_REMOVED lines=18> */
[----:B------:R-:W-:Y:S01]  /*0750*/  IADD3 R222, R221, 0x20, RZ ;  /* 0x00000020ddde7810 */ /* 0x000fe20007ffe0ff */
[----:B------:R-:W-:Y:S01]  /*0760*/  IMAD.IADD R4, R4, 0x1, R11 ;  /* 0x0000000104047824 */ /* 0x000fe200078e020b */
[----:B------:R-:W-:Y:S01]  /*0770*/  SHF.R.S32.HI R220, RZ, 0x2, R220 ;  /* 0x00000002ffdc7819 */ /* 0x000fe200000114dc */
[----:B------:R-:W-:Y:S01]  /*0780*/  IMAD.IADD R194, R3, 0x1, R194 ;  /* 0x0000000103c27824 */ /* 0x000fe200078e02c2 */
[----:B------:R-:W-:Y:S01]  /*0790*/  SEL R0, R0, 0xffffffe0, !P4 ;  /* 0xffffffe000007807 */ /* 0x000fe20006000000 */
[C---:B------:R-:W-:Y:S01]  /*07a0*/  IMAD.IADD R224, R221.reuse, 0x1, R223 ;  /* 0x00000001dde07824 */ /* 0x040fe200078e02df */
[----:B------:R-:W-:Y:S01]  /*07b0*/  LEA R2, R4, 0xc000, 0x1 ;  /* 0x0000c00004027811 */ /* 0x000fe200078e08ff */
[----:B------:R-:W-:Y:S01]  /*07c0*/  IMAD.IADD R204, R204, 0x1, R3 ;  /* 0x00000001cccc7824 */ /* 0x000fe200078e0203 */
[----:B------:R-:W-:Y:S01]  /*07d0*/  @P1 IADD3 R222, R221, -0x20, RZ ;  /* 0xffffffe0ddde1810 */ /* 0x000fe20007ffe0ff */
[----:B------:R-:W-:Y:S01]  /*07e0*/  IMAD R189, R190, 0x2, R0 ;  /* 0x00000002bebd7824 */ /* 0x000fe200078e0200 */
[----:B------:R-:W-:Y:S01]  /*07f0*/  LEA R194, R194, 0x10000, 0x1 ;  /* 0x00010000c2c27811 */ /* 0x000fe200078e08ff */
[----:B------:R-:W-:Y:S01]  /*0800*/  IMAD.IADD R203, R0, 0x1, R188 ;  /* 0x0000000100cb7824 */ /* 0x000fe200078e02bc */
[C---:B------:R-:W-:Y:S01]  /*0810*/  IADD3 R0, R2.reuse, 0x40, RZ ;  /* 0x0000004002007810 */ /* 0x040fe20007ffe0ff */
[----:B------:R1:W-:Y:S01]  /*0820*/  STL [R1], R2 ;  /* 0x0000000201007387 */ /* 0x0003e20000100800 */
[----:B------:R-:W-:Y:S01]  /*0830*/  @P2 IADD3 R0, R2, -0x40, RZ ;  /* 0xffffffc002002810 */ /* 0x000fe20007ffe0ff */
[----:B------:R-:W-:-:S02]  /*0840*/  IMAD.IADD R191, R185, 0x1, R189 ;  /* 0x00000001b9bf7824 */ /* 0x000fc400078e02bd */
[----:B------:R-:W-:Y:S02]  /*0850*/  IMAD R185, R186, 0x2, R185 ;  /* 0x00000002bab97824 */ /* 0x000fe400078e02b9 */
[----:B------:R1:W-:Y:S01]  /*0860*/  STL [R1+0x4], R0 ;  /* 0x0000040001007387 */ /* 0x0003e20000100800 */
[----:B------:R-:W-:Y:S02]  /*0870*/  IMAD R220, R15, 0x10, R220 ;  /* 0x000000100fdc7824 */ /* 0x000fe400078e02dc */
[----:B------:R-:W-:Y:S02]  /*0880*/  IMAD.SHL.U32 R190, R190, 0x2, RZ ;  /* 0x00000002bebe7824 */ /* 0x000fe400078e00ff */
[----:B------:R-:W-:Y:S02]  /*0890*/  IMAD.SHL.U32 R186, R186, 0x2, RZ ;  /* 0x00000002baba7824 */ /* 0x000fe400078e00ff */
[----:B------:R-:W-:Y:S02]  /*08a0*/  IMAD.IADD R223, R223, 0x1, R222 ;  /* 0x00000001dfdf7824 */ /* 0x000fe400078e02de */
.L_x_485:
[----:B-1----:R-:W2:Y:S01]  /*08b0*/  S2R R32, SR_CTAID.Y ;  /* 0x0000000000207919 */ /* 0x002ea20000002600 */
[----:B-1----:R-:W1:Y:S01]  /*08c0*/  LDC.U8 R0, c[0x0][0x312] ;  /* 0x0000c480ff007b82 */ /* 0x002e620000000000 */
[----:B------:R-:W-:-:S02]  /*08d0*/  ISETP.NE.U32.AND P4, PT, RZ, c[0x0][0x240], PT ;  /* 0x00009000ff007a0c */ /* 0x000fc40003f85070 */
[----:B------:R-:W-:Y:S02]  /*08e0*/  ISETP.EQ.U32.AND P5, PT, RZ, c[0x0][0x248], PT ;  /* 0x00009200ff007a0c */ /* 0x000fe40003fa2070 */
[----:B------:R-:W-:Y:S02]  /*08f0*/  ISETP.NE.AND.EX P4, PT, RZ, c[0x0][0x244], PT, P4 ;  /* 0x00009100ff007a0c */ /* 0x000fe40003f85340 */
[----:B------:R-:W-:Y:S01]  /*0900*/  ISETP.NE.U32.AND P2, PT, RZ, c[0x0][0x250], PT ;  /* 0x00009400ff007a0c */ /* 0x000fe20003f45070 */
[----:B------:R-:W-:-:S03]  /*0910*/  IMAD.MOV.U32 R36, RZ, RZ, -0x1 ;  /* 0xffffffffff247424 */ /* 0x000fc600078e00ff */
[----:B------:R-:W-:Y:S01]  /*0920*/  ISETP.NE.AND.EX P2, PT, RZ, c[0x0][0x254], PT, P2 ;  /* 0x00009500ff007a0c */ /* 0x000fe20003f45320 */
[----:B--2---:R-:W-:Y:S01]  /*0930*/  IMAD.SHL.U32 R8, R32, 0x4, RZ ;  /* 0x0000000420087824 */ /* 0x004fe200078e00ff */
[----:B------:R-:W-:Y:S02]  /*0940*/  SHF.R.S32.HI R28, RZ, 0x1f, R32 ;  /* 0x0000001fff1c7819 */ /* 0x000fe40000011420 */
        /* <DEDUP_REMOVED lines=21> */
[----:B------:R-:W-:Y:S05]  /*0aa0*/  @!P0 BRA `(.L_x_457) ;  /* 0x0000003000008947 */ /* 0x000fea0003800000 */
[----:B------:R-:W2:Y:S02]  /*0ab0*/  @P3 LDG.E R4, [R2.64+0x4] ;  /* 0x0000040802043981 */ /* 0x000ea4000c1e1900 */
[----:B--2---:R-:W-:-:S06]  /*0ac0*/  @P3 IADD3 R4, R4, -R36, RZ ;  /* 0x8000002404043210 */ /* 0x004fcc0007ffe0ff */
[----:B------:R2:W5:Y:S02]  /*0ad0*/  @!P3 LDG.E R4, [R2.64] ;  /* 0x000000080204b981 */ /* 0x000564000c1e1900 */
.L_x_457:
        /* <DEDUP_REMOVED lines=45> */
.L_x_459:
        /* <DEDUP_REMOVED lines=15> */
.L_x_460:
        /* <DEDUP_REMOVED lines=39> */
[----:B------:R-:W-:-:S05]  /*1110*/  IMAD R5, R28, c[0x0][0x224], R7 ;  /* 0x000089001c057a24 */ /* 0x000fca00078e0207 */
[----:B------:R-:W-:Y:S01]  /*1120*/  IADD3 R4, R17, R5, RZ ;  /* 0x0000000511047210 */ /* 0x000fe20007ffe0ff */
[-C--:B------:R-:W-:Y:S02]  /*1130*/  IMAD R5, R21, R16.reuse, RZ ;  /* 0x0000001015057224 */ /* 0x080fe400078e02ff */
[----:B------:R-:W-:-:S04]  /*1140*/  IMAD.WIDE.U32 R16, R20, R16, RZ ;  /* 0x0000001014107225 */ /* 0x000fc800078e00ff */
[----:B------:R-:W-:Y:S01]  /*1150*/  IMAD R5, R20, R4, R5 ;  /* 0x0000000414057224 */ /* 0x000fe200078e0205 */
[----:B------:R-:W-:Y:S01]  /*1160*/  SEL R4, R6, RZ, P4 ;  /* 0x000000ff06047207 */ /* 0x000fe20002000000 */
[----:B------:R-:W-:Y:S01]  /*1170*/  IMAD.WIDE.U32 R6, R20, R0, RZ ;  /* 0x0000000014067225 */ /* 0x000fe200078e00ff */
[----:B------:R-:W-:Y:S02]  /*1180*/  @!P5 IADD3 R3, R3, -R12, RZ ;  /* 0x8000000c0303d210 */ /* 0x000fe40007ffe0ff */
[----:B------:R-:W-:Y:S02]  /*1190*/  IADD3 R4, P4, R9, R4, RZ ;  /* 0x0000000409047210 */ /* 0x000fe40007f9e0ff */
[----:B------:R-:W-:Y:S01]  /*11a0*/  ISETP.GE.U32.AND P6, PT, R3, R12, PT ;  /* 0x0000000c0300720c */ /* 0x000fe20003fc6070 */
[----:B------:R-:W-:Y:S01]  /*11b0*/  IMAD R3, R21, R0, RZ ;  /* 0x0000000015037224 */ /* 0x000fe200078e02ff */
[----:B------:R-:W-:Y:S01]  /*11c0*/  SEL R13, R16, R6, !P1 ;  /* 0x00000006100d7207 */ /* 0x000fe20004800000 */
[----:B------:R-:W-:Y:S01]  /*11d0*/  IMAD.X R8, R15, 0x1, R8, P4 ;  /* 0x000000010f087824 */ /* 0x000fe200020e0608 */
[----:B------:R-:W-:Y:S01]  /*11e0*/  ISETP.NE.AND P4, PT, RZ, c[0x0][0x1c8], PT ;  /* 0x00007200ff007a0c */ /* 0x000fe20003f85270 */
[----:B------:R-:W-:Y:S01]  /*11f0*/  @P2 IMAD R6, R32, c[0x0][0x214], RZ ;  /* 0x0000850020062a24 */ /* 0x000fe200078e02ff */
[----:B------:R-:W-:Y:S01]  /*1200*/  @!P5 IADD3 R2, R2, 0x1, RZ ;  /* 0x000000010202d810 */ /* 0x000fe20007ffe0ff */
[----:B------:R-:W-:Y:S01]  /*1210*/  IMAD R14, R21, R4, RZ ;  /* 0x00000004150e7224 */ /* 0x000fe200078e02ff */
[----:B------:R-:W-:Y:S01]  /*1220*/  IADD3 R12, R17, R5, RZ ;  /* 0x00000005110c7210 */ /* 0x000fe20007ffe0ff */
[----:B-----5:R-:W-:-:S04]  /*1230*/  IMAD.WIDE.U32 R16, R27, c[0x0][0x3d8], RZ ;  /* 0x0000f6001b107a25 */ /* 0x020fc800078e00ff */
[----:B------:R-:W-:Y:S01]  /*1240*/  @P6 IADD3 R2, R2, 0x1, RZ ;  /* 0x0000000102026810 */ /* 0x000fe20007ffe0ff */
[----:B------:R-:W-:Y:S01]  /*1250*/  @P1 IMAD.IADD R12, R7, 0x1, R3 ;  /* 0x00000001070c1824 */ /* 0x000fe200078e0203 */
[----:B------:R-:W-:Y:S01]  /*1260*/  @P2 SEL R3, R6, R0, !P1 ;  /* 0x0000000006032207 */ /* 0x000fe20004800000 */
[----:B------:R-:W-:Y:S01]  /*1270*/  IMAD R6, R27, c[0x0][0x3dc], R17 ;  /* 0x0000f7001b067a24 */ /* 0x000fe200078e0211 */
[----:B-1----:R-:W-:Y:S01]  /*1280*/  ISETP.NE.AND P6, PT, R29, RZ, PT ;  /* 0x000000ff1d00720c */ /* 0x002fe20003fc5270 */
[----:B------:R-:W-:Y:S01]  /*1290*/  IMAD.WIDE.U32 R4, R20, R4, RZ ;  /* 0x0000000414047225 */ /* 0x000fe200078e00ff */
[----:B------:R-:W-:Y:S02]  /*12a0*/  @!P3 IADD3 R2, -R2, RZ, RZ ;  /* 0x000000ff0202b210 */ /* 0x000fe40007ffe1ff */
[----:B------:R-:W-:Y:S01]  /*12b0*/  @!P4 LOP3.LUT R2, RZ, c[0x0][0x1c8], RZ, 0x33, !PT ;  /* 0x00007200ff02ca12 */ /* 0x000fe200078e33ff */
[----:B------:R-:W-:Y:S01]  /*12c0*/  IMAD R8, R20, R8, R14 ;  /* 0x0000000814087224 */ /* 0x000fe200078e020e */
[----:B------:R-:W-:Y:S01]  /*12d0*/  SEL R17, R16, RZ, P6 ;  /* 0x000000ff10117207 */ /* 0x000fe20003000000 */
[C---:B------:R-:W-:Y:S01]  /*12e0*/  IMAD R21, R33.reuse, c[0x0][0x22c], RZ ;  /* 0x00008b0021157a24 */ /* 0x040fe200078e02ff */
[----:B------:R-:W-:Y:S01]  /*12f0*/  SEL R14, R6, RZ, P6 ;  /* 0x000000ff060e7207 */ /* 0x000fe20003000000 */
[----:B------:R-:W-:Y:S01]  /*1300*/  @!P2 IMAD R7, R32, c[0x0][0x1c0], R33 ;  /* 0x000070002007aa24 */ /* 0x000fe200078e0221 */
[----:B------:R-:W-:Y:S01]  /*1310*/  SHF.R.S32.HI R16, RZ, 0x1f, R18 ;  /* 0x0000001fff107819 */ /* 0x000fe20000011412 */
[----:B------:R-:W-:Y:S01]  /*1320*/  @P2 IMAD R3, R33, c[0x0][0x234], R3 ;  /* 0x00008d0021032a24 */ /* 0x000fe200078e0203 */
[----:B------:R-:W-:Y:S01]  /*1330*/  SHF.R.S32.HI R27, RZ, 0x1f, R21 ;  /* 0x0000001fff1b7819 */ /* 0x000fe20000011415 */
[----:B------:R-:W-:Y:S01]  /*1340*/  @!P2 IMAD R3, R7, c[0x0][0x214], RZ ;  /* 0x000085000703aa24 */ /* 0x000fe200078e02ff */
[----:B------:R-:W-:-:S02]  /*1350*/  IADD3 R6, R5, R8, RZ ;  /* 0x0000000805067210 */ /* 0x000fc40007ffe0ff */
        /* <DEDUP_REMOVED lines=9> */
.L_x_461:
[----:B------:R-:W-:-:S04]  /*13f0*/  IMAD R0, R32, c[0x0][0x1c0], R33 ;  /* 0x0000700020007a24 */ /* 0x000fc800078e0221 */
[----:B------:R-:W-:Y:S02]  /*1400*/  IMAD R0, R0, c[0x0][0x224], RZ ;  /* 0x0000890000007a24 */ /* 0x000fe400078e02ff */
.L_x_462:
[----:B------:R-:W2:Y:S04]  /*1410*/  LDL.64 R38, [R1+0x10] ;  /* 0x0000100001267983 */ /* 0x000ea80000100a00 */
[----:B------:R1:W2:Y:S01]  /*1420*/  LDL.64 R34, [R1+0x10] ;  /* 0x0000100001227983 */ /* 0x0002a20000100a00 */
[----:B------:R-:W-:Y:S01]  /*1430*/  IMAD R30, R30, c[0x0][0x1c0], RZ ;  /* 0x000070001e1e7a24 */ /* 0x000fe200078e02ff */
[----:B------:R-:W-:Y:S01]  /*1440*/  BSSY B1, `(.L_x_458) ;  /* 0x0000581000017945 */ /* 0x000fe20003800000 */
[----:B------:R-:W-:Y:S01]  /*1450*/  IMAD.MOV.U32 R217, RZ, RZ, 0x4 ;  /* 0x00000004ffd97424 */ /* 0x000fe200078e00ff */
[----:B------:R-:W3:Y:S01]  /*1460*/  S2R R29, SR_TID.X ;  /* 0x00000000001d7919 */ /* 0x000ee20000002100 */
[----:B------:R-:W-:Y:S02]  /*1470*/  IMAD.SHL.U32 R5, R30, 0x40, RZ ;  /* 0x000000401e057824 */ /* 0x000fe400078e00ff */
[----:B------:R-:W-:Y:S01]  /*1480*/  IMAD.IADD R216, R9, 0x1, R3 ;  /* 0x0000000109d87824 */ /* 0x000fe200078e0203 */
[----:B------:R-:W-:-:S02]  /*1490*/  IADD3 R3, -R215, R244, R18 ;  /* 0x000000f4d7037210 */ /* 0x000fc40007ffe112 */
[----:B------:R-:W-:Y:S02]  /*14a0*/  IADD3 R4, P2, P1, R4, R5, R21 ;  /* 0x0000000504047210 */ /* 0x000fe4000795e015 */
[----:B------:R-:W-:Y:S02]  /*14b0*/  SHF.R.S32.HI R5, RZ, 0x1f, R5 ;  /* 0x0000001fff057819 */ /* 0x000fe40000011405 */
[----:B------:R-:W-:Y:S02]  /*14c0*/  IADD3 R3, R3, -c[0x0][0x2e8], RZ ;  /* 0x8000ba0003037a10 */ /* 0x000fe40007ffe0ff */
[----:B------:R-:W-:Y:S01]  /*14d0*/  IADD3.X R8, R6, R5, R27, P2, P1 ;  /* 0x0000000506087210 */ /* 0x000fe200017e241b */
[----:B------:R-:W-:Y:S01]  /*14e0*/  IMAD.IADD R6, R9, 0x1, R0 ;  /* 0x0000000109067824 */ /* 0x000fe200078e0200 */
[----:B------:R-:W-:Y:S01]  /*14f0*/  IADD3 R13, P2, P1, R17, R4, R13 ;  /* 0x00000004110d7210 */ /* 0x000fe2000795e00d */
[----:B------:R-:W-:Y:S01]  /*1500*/  IMAD R0, R15, c[0x0][0x370], RZ ;  /* 0x0000dc000f007a24 */ /* 0x000fe200078e02ff */
[----:B------:R-:W-:-:S02]  /*1510*/  SHF.R.S32.HI R27, RZ, 0x1f, R242 ;  /* 0x0000001fff1b7819 */ /* 0x000fc400000114f2 */
[----:B------:R-:W-:Y:S01]  /*1520*/  IADD3.X R12, R14, R8, R12, P2, P1 ;  /* 0x000000080e0c7210 */ /* 0x000fe200017e240c */
[----:B------:R-:W-:Y:S02]  /*1530*/  IMAD R0, R9, c[0x0][0x374], R0 ;  /* 0x0000dd0009007a24 */ /* 0x000fe400078e0200 */
[----:B------:R-:W-:Y:S01]  /*1540*/  IMAD R14, R31, c[0x0][0x1a8], RZ ;  /* 0x00006a001f0e7a24 */ /* 0x000fe200078e02ff */
[----:B---3--:R-:W-:-:S04]  /*1550*/  SHF.R.S32.HI R7, RZ, 0x1f, R29 ;  /* 0x0000001fff077819 */ /* 0x008fc8000001141d */
[----:B------:R-:W-:-:S04]  /*1560*/  LEA.HI R7, R7, R29, RZ, 0x5 ;  /* 0x0000001d07077211 */ /* 0x000fc800078f28ff */
[----:B------:R-:W-:-:S05]  /*1570*/  LOP3.LUT R21, R7, 0xffffffe0, RZ, 0xc0, !PT ;  /* 0xffffffe007157812 */ /* 0x000fca00078ec0ff */
[----:B------:R-:W-:Y:S02]  /*1580*/  IMAD.IADD R21, R29, 0x1, -R21 ;  /* 0x000000011d157824 */ /* 0x000fe400078e0a15 */
[----:B--2---:R-:W-:-:S05]  /*1590*/  IMAD.MOV.U32 R34, RZ, RZ, R38 ;  /* 0x000000ffff227224 */ /* 0x004fca00078e0026 */
[----:B------:R-:W-:Y:S02]  /*15a0*/  IADD3 R4, P3, R34, R10, RZ ;  /* 0x0000000a22047210 */ /* 0x000fe40007f7e0ff */
[----:B------:R-:W-:-:S05]  /*15b0*/  SHF.R.S32.HI R35, RZ, 0x1f, R34 ;  /* 0x0000001fff237819 */ /* 0x000fca0000011422 */
[----:B------:R-:W-:Y:S01]  /*15c0*/  IMAD.X R5, R35, 0x1, R11, P3 ;  /* 0x0000000123057824 */ /* 0x000fe200018e060b */
[----:B------:R1:W-:Y:S01]  /*15d0*/  STL [R1+0x14], R35 ;  /* 0x0000142301007387 */ /* 0x0003e20000100800 */
[----:B------:R-:W-:Y:S01]  /*15e0*/  IMAD.WIDE R10, R6, R217, c[0x0][0x3c8] ;  /* 0x0000f200060a7625 */ /* 0x000fe200078e02d9 */
[----:B------:R-:W-:-:S03]  /*15f0*/  IADD3 R6, P3, R242, R9, RZ ;  /* 0x00000009f2067210 */ /* 0x000fc60007f7e0ff */
[----:B------:R-:W-:-:S04]  /*1600*/  IMAD.WIDE.U32 R4, R9, c[0x0][0x370], R4 ;  /* 0x0000dc0009047a25 */ /* 0x000fc800078e0004 */
[----:B------:R-:W-:Y:S01]  /*1610*/  IMAD.MOV.U32 R225, RZ, RZ, R11 ;  /* 0x000000ffffe17224 */ /* 0x000fe200078e000b */
[----:B------:R-:W-:Y:S01]  /*1620*/  IADD3 R5, R5, R0, RZ ;  /* 0x0000000005057210 */ /* 0x000fe20007ffe0ff */
[----:B------:R-:W-:Y:S02]  /*1630*/  IMAD.X R0, R27, 0x1, R15, P3 ;  /* 0x000000011b007824 */ /* 0x000fe400018e060f */
[----:B------:R-:W-:Y:S02]  /*1640*/  IMAD R9, R31, c[0x0][0x378], RZ ;  /* 0x0000de001f097a24 */ /* 0x000fe400078e02ff */
[----:B------:R-:W-:Y:S01]  /*1650*/  IMAD R8, R0, c[0x0][0x190], RZ ;  /* 0x0000640000087a24 */ /* 0x000fe200078e02ff */
[----:B------:R-:W-:Y:S01]  /*1660*/  SHF.R.S32.HI R0, RZ, 0x5, R7 ;  /* 0x00000005ff007819 */ /* 0x000fe20000011407 */
[----:B------:R-:W-:Y:S02]  /*1670*/  IMAD.MOV.U32 R226, RZ, RZ, R10 ;  /* 0x000000ffffe27224 */ /* 0x000fe400078e000a */
[C---:B------:R-:W-:Y:S01]  /*1680*/  IMAD R11, R6.reuse, c[0x0][0x194], R8 ;  /* 0x00006500060b7a24 */ /* 0x040fe200078e0208 */
[----:B------:R-:W-:Y:S01]  /*1690*/  SHF.R.S32.HI R8, RZ, 0x1f, R3 ;  /* 0x0000001fff087819 */ /* 0x000fe20000011403 */
[----:B------:R-:W-:-:S03]  /*16a0*/  IMAD.WIDE.U32 R6, R6, c[0x0][0x190], R34 ;  /* 0x0000640006067a25 */ /* 0x000fc600078e0022 */
[----:B------:R-:W-:Y:S01]  /*16b0*/  LEA.HI R3, R8, R3, RZ, 0x6 ;  /* 0x0000000308037211 */ /* 0x000fe200078f30ff */
[----:B------:R-:W-:Y:S01]  /*16c0*/  IMAD R0, R0, R30, R21 ;  /* 0x0000001e00007224 */ /* 0x000fe200078e0215 */
[----:B------:R-:W-:Y:S01]  /*16d0*/  IADD3 R6, P2, R26, R6, RZ ;  /* 0x000000061a067210 */ /* 0x000fe20007f5e0ff */
[C---:B------:R-:W-:Y:S01]  /*16e0*/  IMAD R9, R33.reuse, c[0x0][0x37c], R9 ;  /* 0x0000df0021097a24 */ /* 0x040fe200078e0209 */
[----:B------:R-:W-:Y:S01]  /*16f0*/  SHF.R.S32.HI R3, RZ, 0x6, R3 ;  /* 0x00000006ff037819 */ /* 0x000fe20000011403 */
[C---:B------:R-:W-:Y:S01]  /*1700*/  IMAD.WIDE.U32 R4, R33.reuse, c[0x0][0x378], R4 ;  /* 0x0000de0021047a25 */ /* 0x040fe200078e0004 */
[----:B------:R-:W-:Y:S02]  /*1710*/  IADD3 R10, P1, R0, R13, RZ ;  /* 0x0000000d000a7210 */ /* 0x000fe40007f3e0ff */
[----:B------:R-:W-:Y:S01]  /*1720*/  IMNMX R238, RZ, R3, !PT ;  /* 0x00000003ffee7217 */ /* 0x000fe20007800200 */
[----:B------:R-:W-:Y:S01]  /*1730*/  IMAD R8, R33, c[0x0][0x1ac], R14 ;  /* 0x00006b0021087a24 */ /* 0x000fe200078e020e */
[----:B------:R-:W-:Y:S01]  /*1740*/  IADD3.X R7, R19, R7, R11, P2, !PT ;  /* 0x0000000713077210 */ /* 0x000fe200017fe40b */
[----:B------:R-:W-:Y:S01]  /*1750*/  IMAD.WIDE R216, R216, R217, c[0x0][0x200] ;  /* 0x00008000d8d87625 */ /* 0x000fe200078e02d9 */
[----:B------:R-:W-:-:S02]  /*1760*/  ISETP.GT.AND P4, PT, R205, R238, PT ;  /* 0x000000eecd00720c */ /* 0x000fc40003f84270 */
[----:B------:R-:W-:Y:S01]  /*1770*/  LEA.HI.X.SX32 R12, R0, R12, 0x1, P1 ;  /* 0x0000000c000c7211 */ /* 0x000fe200008f0eff */
[----:B------:R-:W-:Y:S01]  /*1780*/  IMAD R0, R27, c[0x0][0x370], RZ ;  /* 0x0000dc001b007a24 */ /* 0x000fe200078e02ff */
[----:B------:R-:W-:Y:S01]  /*1790*/  IADD3 R5, R5, R9, RZ ;  /* 0x0000000905057210 */ /* 0x000fe20007ffe0ff */
[----:B------:R-:W-:Y:S01]  /*17a0*/  IMAD.WIDE.U32 R6, R33, c[0x0][0x1a8], R6 ;  /* 0x00006a0021067a25 */ /* 0x000fe200078e0006 */
[----:B------:R-:W-:Y:S02]  /*17b0*/  LEA R206, P1, R10, c[0x0][0x350], 0x2 ;  /* 0x0000d4000ace7a11 */ /* 0x000fe400078210ff */
[----:B------:R-:W-:Y:S01]  /*17c0*/  IADD3 R205, R205, -0x1, RZ ;  /* 0xffffffffcdcd7810 */ /* 0x000fe20007ffe0ff */
[----:B------:R-:W-:Y:S01]  /*17d0*/  IMAD R0, R242, c[0x0][0x374], R0 ;  /* 0x0000dd00f2007a24 */ /* 0x000fe200078e0200 */
[----:B------:R-:W-:Y:S01]  /*17e0*/  LEA R208, P3, R6, c[0x0][0x160], 0x1 ;  /* 0x0000580006d07a11 */ /* 0x000fe200078608ff */
[----:B------:R-:W-:Y:S01]  /*17f0*/  IMAD.WIDE.U32 R4, R242, c[0x0][0x370], R4 ;  /* 0x0000dc00f2047a25 */ /* 0x000fe200078e0004 */
[----:B------:R-:W-:-:S03]  /*1800*/  LEA.HI.X R207, R10, c[0x0][0x354], R12, 0x2, P1 ;  /* 0x0000d5000acf7a11 */ /* 0x000fc600008f140c */
[----:B------:R-:W-:Y:S01]  /*1810*/  IMAD.IADD R8, R7, 0x1, R8 ;  /* 0x0000000107087824 */ /* 0x000fe200078e0208 */
[----:B------:R-:W-:Y:S01]  /*1820*/  LEA R210, P2, R4, c[0x0][0x330], 0x1 ;  /* 0x0000cc0004d27a11 */ /* 0x000fe200078408ff */
[----:B------:R-:W-:-:S03]  /*1830*/  IMAD.IADD R0, R5, 0x1, R0 ;  /* 0x0000000105007824 */ /* 0x000fc600078e0200 */
[----:B------:R-:W-:Y:S02]  /*1840*/  LEA.HI.X R209, R6, c[0x0][0x164], R8, 0x1, P3 ;  /* 0x0000590006d17a11 */ /* 0x000fe400018f0c08 */
[----:B------:R-:W-:Y:S01]  /*1850*/  LEA.HI.X R211, R4, c[0x0][0x334], R0, 0x1, P2 ;  /* 0x0000cd0004d37a11 */ /* 0x000fe200010f0c00 */
[----:B------:R-:W-:Y:S05]  /*1860*/  @P4 BRA `(.L_x_463) ;  /* 0x0000069000004947 */ /* 0x000fea0003800000 */
[----:B-1----:R-:W-:-:S05]  /*1870*/  @P0 IADD3 R0, R243, R36, RZ ;  /* 0x00000024f3000210 */ /* 0x002fca0007ffe0ff */
        /* <DEDUP_REMOVED lines=14> */
.L_x_464:
        /* <DEDUP_REMOVED lines=15> */
.L_x_465:
        /* <DEDUP_REMOVED lines=23> */
.L_x_467:
[----:B------:R-:W-:Y:S05]  /*1bc0*/  BSYNC B0 ;  /* 0x0000000000007941 */ /* 0x000fea0003800000 */
.L_x_466:
        /* <DEDUP_REMOVED lines=14> */
[----:B------:R1:W-:Y:S02]  /*1cb0*/  STG.E.128 [R2.64+0x80], RZ ;  /* 0x000080ff02007986 */ /* 0x0003e4000c101d08 */
.L_x_469:
[----:B------:R-:W-:Y:S05]  /*1cc0*/  BSYNC B0 ;  /* 0x0000000000007941 */ /* 0x000fea0003800000 */
.L_x_468:
        /* <DEDUP_REMOVED lines=21> */
.L_x_471:
[----:B------:R-:W-:Y:S05]  /*1e20*/  BSYNC B0 ;  /* 0x0000000000007941 */ /* 0x000fea0003800000 */
.L_x_470:
        /* <DEDUP_REMOVED lines=13> */
.L_x_463:
[----:B-1----:R-:W2:Y:S01]  /*1f00*/  LDL R26, [R1+0x18] ;  /* 0x00001800011a7983 */ /* 0x002ea20000100800 */
[----:B------:R-:W-:Y:S01]  /*1f10*/  IMAD R19, R205, -0x40, R244 ;  /* 0xffffffc0cd137824 */ /* 0x000fe200078e02f4 */
[----:B------:R-:W-:Y:S01]  /*1f20*/  IADD3 R3, R242, 0x20, RZ ;  /* 0x00000020f2037810 */ /* 0x000fe20007ffe0ff */
[----:B------:R-:W-:Y:S02]  /*1f30*/  IMAD R0, R239, -0x40, R215 ;  /* 0xffffffc0ef007824 */ /* 0x000fe400078e02d7 */
[----:B------:R-:W-:Y:S01]  /*1f40*/  IMAD.MOV.U32 R192, RZ, RZ, 0x40 ;  /* 0x00000040ffc07424 */ /* 0x000fe200078e00ff */
[C---:B------:R-:W-:Y:S01]  /*1f50*/  ISETP.GE.AND P1, PT, R3.reuse, R19, PT ;  /* 0x000000130300720c */ /* 0x040fe20003f26270 */
[----:B------:R-:W-:Y:S01]  /*1f60*/  IMAD.WIDE.U32 R6, R18, c[0x0][0x1a0], R34 ;  /* 0x0000680012067a25 */ /* 0x000fe200078e0022 */
[----:B------:R-:W-:-:S02]  /*1f70*/  ISETP.GE.AND P2, PT, R3, R0, PT ;  /* 0x000000000300720c */ /* 0x000fc40003f46270 */
[----:B------:R-:W-:Y:S01]  /*1f80*/  ISETP.GE.AND P3, PT, R242, R0, PT ;  /* 0x00000000f200720c */ /* 0x000fe20003f66270 */
[----:B------:R-:W-:Y:S01]  /*1f90*/  IMAD R0, R16, c[0x0][0x1a0], RZ ;  /* 0x0000680010007a24 */ /* 0x000fe200078e02ff */
[----:B------:R-:W-:Y:S01]  /*1fa0*/  @P6 BAR.SYNC.DEFER_BLOCKING 0x0 ;  /* 0x0000000000006b1d */ /* 0x000fe20000010000 */
[----:B------:R-:W-:-:S04]  /*1fb0*/  IMAD.WIDE.U32 R4, R18, c[0x0][0x198], R34 ;  /* 0x0000660012047a25 */ /* 0x000fc800078e0022 */
[----:B------:R-:W-:Y:S01]  /*1fc0*/  IMAD R3, R16, c[0x0][0x198], RZ ;  /* 0x0000660010037a24 */ /* 0x000fe200078e02ff */
[----:B------:R-:W-:Y:S01]  /*1fd0*/  IADD3 R8, P5, R22, R6, RZ ;  /* 0x0000000616087210 */ /* 0x000fe20007fbe0ff */
[----:B------:R-:W-:Y:S02]  /*1fe0*/  IMAD R9, R18, c[0x0][0x1a4], R0 ;  /* 0x0000690012097a24 */ /* 0x000fe400078e0200 */
[----:B------:R-:W-:Y:S01]  /*1ff0*/  IMAD.WIDE.U32 R10, R192, c[0x0][0x370], RZ ;  /* 0x0000dc00c00a7a25 */ /* 0x000fe200078e00ff */
[----:B------:R-:W-:-:S03]  /*2000*/  IADD3 R6, P0, R24, R4, RZ ;  /* 0x0000000418067210 */ /* 0x000fc60007f1e0ff */
[----:B------:R-:W-:Y:S01]  /*2010*/  IMAD R0, R18, c[0x0][0x19c], R3 ;  /* 0x0000670012007a24 */ /* 0x000fe200078e0203 */
[----:B------:R-:W-:Y:S01]  /*2020*/  @!P1 IADD3 R16, P4, R210, R10, RZ ;  /* 0x0000000ad2109210 */ /* 0x000fe20007f9e0ff */
[----:B------:R-:W-:Y:S01]  /*2030*/  IMAD R4, R192, c[0x0][0x374], RZ ;  /* 0x0000dd00c0047a24 */ /* 0x000fe200078e02ff */
[----:B------:R-:W-:Y:S02]  /*2040*/  IADD3.X R9, R23, R7, R9, P5, !PT ;  /* 0x0000000717097210 */ /* 0x000fe40002ffe409 */
[----:B------:R-:W-:Y:S01]  /*2050*/  IADD3.X R7, R25, R5, R0, P0, !PT ;  /* 0x0000000519077210 */ /* 0x000fe200007fe400 */
[C---:B------:R-:W-:Y:S01]  /*2060*/  IMAD R0, R20.reuse, c[0x0][0x1b0], RZ ;  /* 0x00006c0014007a24 */ /* 0x040fe200078e02ff */
[----:B------:R-:W-:Y:S01]  /*2070*/  @!P1 IADD3.X R17, R211, R11, R4, P4, !PT ;  /* 0x0000000bd3119210 */ /* 0x000fe200027fe404 */
[----:B------:R-:W-:Y:S02]  /*2080*/  IMAD R3, R20, c[0x0][0x1b8], RZ ;  /* 0x00006e0014037a24 */ /* 0x000fe400078e02ff */
[----:B------:R-:W-:-:S04]  /*2090*/  IMAD.WIDE.U32 R4, R2, c[0x0][0x1b8], R8 ;  /* 0x00006e0002047a25 */ /* 0x000fc800078e0008 */
[----:B------:R-:W-:Y:S01]  /*20a0*/  IMAD R8, R2, c[0x0][0x1b4], R0 ;  /* 0x00006d0002087a24 */ /* 0x000fe200078e0200 */
[----:B------:R-:W-:Y:S01]  /*20b0*/  @!P2 IADD3 R0, P4, R242, 0x20, RZ ;  /* 0x00000020f200a810 */ /* 0x000fe20007f9e0ff */
[C---:B------:R-:W-:Y:S02]  /*20c0*/  IMAD R10, R2.reuse, c[0x0][0x1bc], R3 ;  /* 0x00006f00020a7a24 */ /* 0x040fe400078e0203 */
[----:B------:R-:W-:-:S04]  /*20d0*/  IMAD.WIDE.U32 R2, R2, c[0x0][0x1b0], R6 ;  /* 0x00006c0002027a25 */ /* 0x000fc800078e0006 */
[----:B------:R-:W-:Y:S01]  /*20e0*/  IMAD.IADD R5, R5, 0x1, R10 ;  /* 0x0000000105057824 */ /* 0x000fe200078e020a */
[C---:B------:R-:W-:Y:S01]  /*20f0*/  @!P2 IADD3 R10, P0, R242.reuse, 0x20, RZ ;  /* 0x00000020f20aa810 */ /* 0x040fe20007f1e0ff */
[----:B------:R-:W-:Y:S02]  /*2100*/  @!P3 IMAD R7, R27, c[0x0][0x1a0], RZ ;  /* 0x000068001b07ba24 */ /* 0x000fe400078e02ff */
[----:B------:R-:W-:Y:S01]  /*2110*/  @!P2 IMAD.X R6, RZ, RZ, R27, P4 ;  /* 0x000000ffff06a224 */ /* 0x000fe200020e061b */
[----:B------:R-:W-:Y:S01]  /*2120*/  IADD3 R3, R3, R8, RZ ;  /* 0x0000000803037210 */ /* 0x000fe20007ffe0ff */
[----:B------:R-:W-:Y:S02]  /*2130*/  @!P2 IMAD.MOV.U32 R8, RZ, RZ, R4 ;  /* 0x000000ffff08a224 */ /* 0x000fe400078e0004 */
[----:B------:R-:W-:Y:S02]  /*2140*/  @!P2 IMAD.MOV.U32 R9, RZ, RZ, R5 ;  /* 0x000000ffff09a224 */ /* 0x000fe400078e0005 */
[----:B------:R-:W-:-:S02]  /*2150*/  @!P3 IMAD R15, R242, c[0x0][0x1a4], R7 ;  /* 0x00006900f20fba24 */ /* 0x000fc400078e0207 */
[----:B------:R-:W-:Y:S02]  /*2160*/  @!P2 IMAD R11, R6, c[0x0][0x1a0], RZ ;  /* 0x00006800060baa24 */ /* 0x000fe400078e02ff */
[----:B------:R-:W-:Y:S02]  /*2170*/  @!P2 IMAD.X R14, RZ, RZ, R27, P0 ;  /* 0x000000ffff0ea224 */ /* 0x000fe400000e061b */
[----:B------:R-:W-:Y:S01]  /*2180*/  @!P3 IMAD.WIDE.U32 R6, R242, c[0x0][0x1a0], R4 ;  /* 0x00006800f206ba25 */ /* 0x000fe200078e0004 */
[----:B------:R-:W-:-:S03]  /*2190*/  @!P2 MOV R12, R2 ;  /* 0x00000002000ca202 */ /* 0x000fc60000000f00 */
[C---:B------:R-:W-:Y:S02]  /*21a0*/  @!P2 IMAD R11, R0.reuse, c[0x0][0x1a4], R11 ;  /* 0x00006900000baa24 */ /* 0x040fe400078e020b */
[----:B------:R-:W-:Y:S01]  /*21b0*/  @!P2 IMAD.WIDE.U32 R4, R0, c[0x0][0x1a0], R8 ;  /* 0x000068000004aa25 */ /* 0x000fe200078e0008 */
[----:B------:R-:W-:-:S03]  /*21c0*/  LEA.HI R8, R205, R205, RZ, 0x1 ;  /* 0x000000cdcd087211 */ /* 0x000fc600078f08ff */
[----:B------:R-:W-:Y:S02]  /*21d0*/  @!P2 IMAD.MOV.U32 R13, RZ, RZ, R3 ;  /* 0x000000ffff0da224 */ /* 0x000fe400078e0003 */
[----:B------:R-:W-:Y:S01]  /*21e0*/  @!P2 IMAD R0, R14, c[0x0][0x198], RZ ;  /* 0x000066000e00aa24 */ /* 0x000fe200078e02ff */
[----:B------:R-:W-:Y:S01]  /*21f0*/  @!P3 LEA R14, P0, R6, c[0x0][0x170], 0x1 ;  /* 0x00005c00060eba11 */ /* 0x000fe200078008ff */
[----:B------:R-:W-:Y:S02]  /*2200*/  @!P3 IMAD.IADD R7, R7, 0x1, R15 ;  /* 0x000000010707b824 */ /* 0x000fe400078e020f */
[C---:B------:R-:W-:Y:S02]  /*2210*/  @!P2 IMAD R20, R10.reuse, c[0x0][0x19c], R0 ;  /* 0x000067000a14aa24 */ /* 0x040fe400078e0200 */
[----:B------:R-:W-:Y:S01]  /*2220*/  @!P2 IMAD.WIDE.U32 R12, R10, c[0x0][0x198], R12 ;  /* 0x000066000a0caa25 */ /* 0x000fe200078e000c */
[----:B------:R-:W-:Y:S02]  /*2230*/  @!P3 LEA.HI.X R15, R6, c[0x0][0x174], R7, 0x1, P0 ;  /* 0x00005d00060fba11 */ /* 0x000fe400000f0c07 */
[----:B------:R-:W-:Y:S01]  /*2240*/  LOP3.LUT R6, R8, 0xfffffffe, RZ, 0xc0, !PT ;  /* 0xfffffffe08067812 */ /* 0x000fe200078ec0ff */
[----:B------:R-:W-:Y:S01]  /*2250*/  @!P2 IMAD.IADD R5, R5, 0x1, R11 ;  /* 0x000000010505a824 */ /* 0x000fe200078e020b */
[----:B------:R-:W-:Y:S01]  /*2260*/  @!P2 LEA R10, P0, R4, c[0x0][0x170], 0x1 ;  /* 0x00005c00040aaa11 */ /* 0x000fe200078008ff */
[----:B------:R-:W-:Y:S01]  /*2270*/  @!P3 IMAD.WIDE.U32 R8, R242, c[0x0][0x198], R2 ;  /* 0x00006600f208ba25 */ /* 0x000fe200078e0002 */
[----:B------:R-:W-:-:S03]  /*2280*/  @!P2 LEA R2, P4, R12, c[0x0][0x168], 0x1 ;  /* 0x00005a000c02aa11 */ /* 0x000fc600078808ff */
[----:B------:R-:W-:Y:S02]  /*2290*/  @!P2 IMAD.IADD R3, R13, 0x1, R20 ;  /* 0x000000010d03a824 */ /* 0x000fe400078e0214 */
[----:B------:R-:W-:Y:S01]  /*22a0*/  IMAD.WIDE.U32 R22, R192, c[0x0][0x190], RZ ;  /* 0x00006400c0167a25 */ /* 0x000fe200078e00ff */
[----:B------:R-:W-:Y:S02]  /*22b0*/  @!P2 LEA.HI.X R11, R4, c[0x0][0x174], R5, 0x1, P0 ;  /* 0x00005d00040baa11 */ /* 0x000fe400000f0c05 */
[----:B------:R-:W-:Y:S01]  /*22c0*/  IADD3 R5, R205, -R6, RZ ;  /* 0x80000006cd057210 */ /* 0x000fe20007ffe0ff */
[----:B------:R-:W-:Y:S01]  /*22d0*/  IMAD R7, R192, c[0x0][0x194], RZ ;  /* 0x00006500c0077a24 */ /* 0x000fe200078e02ff */
[----:B------:R-:W-:Y:S02]  /*22e0*/  @!P2 LEA.HI.X R3, R12, c[0x0][0x16c], R3, 0x1, P4 ;  /* 0x00005b000c03aa11 */ /* 0x000fe400020f0c03 */
[----:B------:R-:W-:Y:S02]  /*22f0*/  @!P1 IADD3 R6, P0, R208, R22, RZ ;  /* 0x00000016d0069210 */ /* 0x000fe40007f1e0ff */
[----:B------:R-:W-:-:S02]  /*2300*/  ISETP.GE.AND P4, PT, R242, R19, PT ;  /* 0x00000013f200720c */ /* 0x000fc40003f86270 */
[----:B------:R-:W-:Y:S01]  /*2310*/  @!P1 IADD3.X R7, R209, R23, R7, P0, !PT ;  /* 0x00000017d1079210 */ /* 0x000fe200007fe407 */
[----:B------:R1:W-:Y:S01]  /*2320*/  @P3 STS.128 [R213+0x10000], RZ ;  /* 0x010000ffd5003388 */ /* 0x0003e20000000c00 */
[----:B------:R-:W-:Y:S01]  /*2330*/  ISETP.NE.AND P0, PT, R5, 0x1, PT ;  /* 0x000000010500780c */ /* 0x000fe20003f05270 */
[----:B------:R-:W-:Y:S02]  /*2340*/  @!P3 IMAD R0, R27, c[0x0][0x198], RZ ;  /* 0x000066001b00ba24 */ /* 0x000fe400078e02ff */
[----:B------:R1:W-:Y:S04]  /*2350*/  @P3 STS.128 [R213+0x12000], RZ ;  /* 0x012000ffd5003388 */ /* 0x0003e80000000c00 */
[----:B------:R-:W-:Y:S01]  /*2360*/  @!PT LDS RZ, [RZ] ;  /* 0x00000000fffff984 */ /* 0x000fe20000000800 */
[----:B------:R-:W-:Y:S01]  /*2370*/  @!PT LDS RZ, [RZ] ;  /* 0x00000000fffff984 */ /* 0x000fe20000000800 */
[----:B------:R-:W-:Y:S01]  /*2380*/  @!PT LDS RZ, [RZ] ;  /* 0x00000000fffff984 */ /* 0x000fe20000000800 */
[----:B------:R1:W-:Y:S04]  /*2390*/  @!P3 LDGSTS.E.BYPASS.LTC128B.128 [R213+0x10000], [R14.64] ;  /* 0x100000000ed5bfae */ /* 0x0003e8000b901d48 */
[----:B------:R1:W-:Y:S01]  /*23a0*/  @!P3 LDGSTS.E.BYPASS.LTC128B.128 [R213+0x12000], [R14.64+0x80] ;  /* 0x120000800ed5bfae */ /* 0x0003e2000b901d48 */
[----:B------:R-:W-:-:S03]  /*23b0*/  @!P3 IMAD R0, R242, c[0x0][0x19c], R0 ;  /* 0x00006700f200ba24 */ /* 0x000fc600078e0200 */
        /* <DEDUP_REMOVED lines=8> */
[----:B------:R-:W-:-:S03]  /*2440*/  @!P3 IMAD.IADD R0, R9, 0x1, R0 ;  /* 0x000000010900b824 */ /* 0x000fc600078e0200 */
[----:B------:R1:W-:Y:S04]  /*2450*/  @P4 STS.128 [R213+0x8000], RZ ;  /* 0x008000ffd5004388 */ /* 0x0003e80000000c00 */
[----:B------:R1:W-:Y:S01]  /*2460*/  @P4 STS.128 [R213+0xa000], RZ ;  /* 0x00a000ffd5004388 */ /* 0x0003e20000000c00 */
[----:B------:R-:W-:-:S03]  /*2470*/  @!P3 LEA R4, P5, R8, c[0x0][0x168], 0x1 ;  /* 0x00005a000804ba11 */ /* 0x000fc600078a08ff */
        /* <DEDUP_REMOVED lines=10> */
[----:B------:R1:W-:Y:S01]  /*2520*/  @!P1 LDGSTS.E.BYPASS.LTC128B.128 [R213+0x9000], [R16.64] ;  /* 0x0900000010d59fae */ /* 0x0003e2000b901d48 */
[----:B------:R-:W-:-:S03]  /*2530*/  @!P3 LEA.HI.X R5, R8, c[0x0][0x16c], R0, 0x1, P5 ;  /* 0x00005b000805ba11 */ /* 0x000fc600028f0c00 */
[----:B------:R1:W-:Y:S01]  /*2540*/  @!P1 LDGSTS.E.BYPASS.LTC128B.128 [R213+0xb000], [R16.64+0x80] ;  /* 0x0b00008010d59fae */ /* 0x0003e2000b901d48 */
[----:B------:R-:W-:Y:S01]  /*2550*/  IADD3 R0, R220, 0x8, RZ ;  /* 0x00000008dc007810 */ /* 0x000fe20007ffe0ff */
[----:B------:R-:W-:Y:S01]  /*2560*/  IMAD.MOV.U32 R219, RZ, RZ, 0x7f800000 ;  /* 0x7f800000ffdb7424 */ /* 0x000fe200078e00ff */
[----:B------:R-:W-:Y:S01]  /*2570*/  MOV R218, 0x7f800000 ;  /* 0x7f80000000da7802 */ /* 0x000fe20000000f00 */
[----:B------:R-:W-:Y:S01]  /*2580*/  IMAD.MOV.U32 R240, RZ, RZ, c[0x0][0x308] ;  /* 0x0000c200fff07624 */ /* 0x000fe200078e00ff */
[----:B------:R-:W3:Y:S01]  /*2590*/  LDL R8, [R1+0x1c] ;  /* 0x00001c0001087983 */ /* 0x000ee20000100800 */
[----:B------:R-:W-:Y:S01]  /*25a0*/  IMAD.MOV.U32 R241, RZ, RZ, c[0x0][0x30c] ;  /* 0x0000c300fff17624 */ /* 0x000fe200078e00ff */
        /* <DEDUP_REMOVED lines=15> */
[----:B------:R1:W-:Y:S04]  /*26a0*/  @!P4 LDGSTS.E.BYPASS.LTC128B.128 [R212+0x2000], [R208.64+0x80] ;  /* 0x02000080d0d4cfae */ /* 0x0003e8000b901d48 */
[----:B------:R1:W-:Y:S04]  /*26b0*/  @P1 STS [R212+0x1000], RZ ;  /* 0x001000ffd4001388 */ /* 0x0003e80000000800 */
        /* <DEDUP_REMOVED lines=27> */
[----:B------:R-:W-:-:S02]  /*2870*/  ISETP.GE.AND P2, PT, R220, R19, PT ;  /* 0x00000013dc00720c */ /* 0x000fc40003f46270 */
[----:B------:R-:W-:Y:S01]  /*2880*/  ISETP.GE.AND P1, PT, R0, R19, PT ;  /* 0x000000130000720c */ /* 0x000fe20003f26270 */
[----:B----4-:R-:W-:Y:S01]  /*2890*/  IMAD.WIDE R2, R220, 0x4, R216 ;  /* 0x00000004dc027825 */ /* 0x010fe200078e02d8 */
[----:B------:R-:W-:-:S09]  /*28a0*/  DEPBAR.LE SB0, 0x1 ;  /* 0x000080400000791a */ /* 0x000fd20000000000 */
[----:B------:R4:W5:Y:S04]  /*28b0*/  @!P2 LDG.E R218, [R2.64] ;  /* 0x0000000802daa981 */ /* 0x000968000c1e1900 */
[----:B------:R4:W5:Y:S04]  /*28c0*/  @!P1 LDG.E R219, [R2.64+0x20] ;  /* 0x0000200802db9981 */ /* 0x000968000c1e1900 */
[----:B------:R-:W-:Y:S06]  /*28d0*/  BAR.SYNC.DEFER_BLOCKING 0x0 ;  /* 0x0000000000007b1d */ /* 0x000fec0000010000 */
[----:B----4-:R4:W3:Y:S01]  /*28e0*/  LDG.E.64 R2, [R240.64+0x8] ;  /* 0x00000808f0027981 */ /* 0x0108e2000c1e1b00 */
[----:B------:R-:W-:Y:S01]  /*28f0*/  IMAD R0, R32, c[0x0][0x1c0], R33 ;  /* 0x0000700020007a24 */ /* 0x000fe200078e0221 */
[----:B--2---:R-:W-:-:S02]  /*2900*/  SHF.R.S32.HI R4, RZ, 0x1f, R21 ;  /* 0x0000001fff047819 */ /* 0x004fc40000011415 */
[----:B------:R1:W2:Y:S04]  /*2910*/  LDSM.16.M88.4 R104, [R190+0x10000] ;  /* 0x01000000be68783b */ /* 0x0002a80000000200 */
[----:B------:R1:W1:Y:S04]  /*2920*/  LDSM.16.M88.4 R108, [R190+0x10800] ;  /* 0x01080000be6c783b */ /* 0x0002680000000200 */
[----:B------:R1:W1:Y:S04]  /*2930*/  LDSM.16.M88.4 R112, [R189+0x10000] ;  /* 0x01000000bd70783b */ /* 0x0002680000000200 */
[----:B------:R1:W1:Y:S04]  /*2940*/  LDSM.16.M88.4 R116, [R189+0x10800] ;  /* 0x01080000bd74783b */ /* 0x0002680000000200 */
[----:B------:R1:W1:Y:S04]  /*2950*/  LDSM.16.M88.4 R120, [R188+0x10000] ;  /* 0x01000000bc78783b */ /* 0x0002680000000200 */
[----:B------:R1:W1:Y:S04]  /*2960*/  LDSM.16.M88.4 R124, [R188+0x10800] ;  /* 0x01080000bc7c783b */ /* 0x0002680000000200 */
[----:B----4-:R-:W4:Y:S01]  /*2970*/  LDG.E.64 R240, [R240.64] ;  /* 0x00000008f0f07981 */ /* 0x010f22000c1e1b00 */
[----:B------:R-:W-:-:S03]  /*2980*/  SHF.L.U32 R0, R0, 0x5, RZ ;  /* 0x0000000500007819 */ /* 0x000fc600000006ff */
        /* <DEDUP_REMOVED lines=9> */
[----:B------:R1:W1:Y:S01]  /*2a20*/  LDSM.16.M88.4 R164, [R203+0x12800] ;  /* 0x01280000cba4783b */ /* 0x0002620000000200 */
[----:B------:R-:W-:-:S02]  /*2a30*/  IMAD.MOV.U32 R201, RZ, RZ, 0x20 ;  /* 0x00000020ffc97424 */ /* 0x000fc400078e00ff */
[----:B------:R-:W-:Y:S01]  /*2a40*/  IMAD.SHL.U32 R193, R204, 0x2, RZ ;  /* 0x00000002ccc17824 */ /* 0x000fe200078e00ff */
[----:B------:R-:W-:Y:S01]  /*2a50*/  IADD3 R245, R244, 0x40, R18 ;  /* 0x00000040f4f57810 */ /* 0x000fe20007ffe012 */
        /* <DEDUP_REMOVED lines=34> */
[----:B------:R-:W-:-:S04]  /*2c80*/  SHF.R.S32.HI R0, RZ, 0x1f, R0 ;  /* 0x0000001fff007819 */ /* 0x000fc80000011400 */
[----:B------:R-:W-:Y:S02]  /*2c90*/  IADD3.X R247, R0, R3, R4, P4, P3 ;  /* 0x0000000300f77210 */ /* 0x000fe400027e6404 */
[----:B------:R-:W-:-:S04]  /*2ca0*/  IADD3 R0, R204, 0x2000, RZ ;  /* 0x00002000cc007810 */ /* 0x000fc80007ffe0ff */
[----:B------:R-:W-:Y:S02]  /*2cb0*/  SEL R0, R0, R204, !P0 ;  /* 0x000000cc00007207 */ /* 0x000fe40004000000 */
[----:B------:R-:W-:-:S03]  /*2cc0*/  IADD3 R2, R202, 0x2000, RZ ;  /* 0x00002000ca027810 */ /* 0x000fc60007ffe0ff */
[----:B------:R-:W-:Y:S02]  /*2cd0*/  IMAD.SHL.U32 R187, R0, 0x2, RZ ;  /* 0x0000000200bb7824 */ /* 0x000fe400078e00ff */
[----:B------:R-:W-:Y:S01]  /*2ce0*/  IMAD.MOV.U32 R0, RZ, RZ, c[0x0][0x22c] ;  /* 0x00008b00ff007624 */ /* 0x000fe200078e00ff */
[----:B------:R-:W-:-:S03]  /*2cf0*/  SEL R2, R2, R202, !P0 ;  /* 0x000000ca02027207 */ /* 0x000fc60004000000 */
[----:B------:R-:W-:Y:S01]  /*2d00*/  IMAD R0, R0, c[0x0][0x1c0], RZ ;  /* 0x0000700000007a24 */ /* 0x000fe200078e02ff */
[----:B------:R-:W-:Y:S02]  /*2d10*/  SHF.L.U32 R184, R2, 0x1, RZ ;  /* 0x0000000102b87819 */ /* 0x000fe400000006ff */
[----:B----4-:R-:W-:Y:S02]  /*2d20*/  IADD3 R3, R241, -0x4498517b, RZ ;  /* 0xbb67ae85f1037810 */ /* 0x010fe40007ffe0ff */
[----:B------:R-:W-:Y:S02]  /*2d30*/  SHF.L.U32 R248, R0, 0x4, RZ ;  /* 0x0000000400f87819 */ /* 0x000fe400000006ff */
[C---:B------:R-:W-:Y:S02]  /*2d40*/  IADD3 R4, R240.reuse, -0x61c88647, RZ ;  /* 0x9e3779b9f0047810 */ /* 0x040fe40007ffe0ff */
[C---:B------:R-:W-:Y:S02]  /*2d50*/  IADD3 R2, R240.reuse, 0x3c6ef372, RZ ;  /* 0x3c6ef372f0027810 */ /* 0x040fe40007ffe0ff */
[----:B------:R-:W-:-:S02]  /*2d60*/  IADD3 R3, R240, -0x255992d5, RZ ;  /* 0xdaa66d2bf0037810 */ /* 0x000fc40007ffe0ff */
[C---:B------:R-:W-:Y:S02]  /*2d70*/  IADD3 R4, R241.reuse, 0x76cf5d0a, RZ ;  /* 0x76cf5d0af1047810 */ /* 0x040fe40007ffe0ff */
[C---:B------:R-:W-:Y:S02]  /*2d80*/  IADD3 R2, R241.reuse, 0x32370b8f, RZ ;  /* 0x32370b8ff1027810 */ /* 0x040fe40007ffe0ff */
[----:B------:R-:W-:Y:S01]  /*2d90*/  IADD3 R3, R241, -0x126145ec, RZ ;  /* 0xed9eba14f1037810 */ /* 0x000fe20007ffe0ff */
[----:B------:R-:W-:Y:S01]  /*2da0*/  IMAD.SHL.U32 R214, R0, 0x8, RZ ;  /* 0x0000000800d67824 */ /* 0x000fe200078e00ff */
[C---:B------:R-:W-:Y:S02]  /*2db0*/  IADD3 R4, R240.reuse, 0x78dde6e4, RZ ;  /* 0x78dde6e4f0047810 */ /* 0x040fe40007ffe0ff */
[C---:B------:R-:W-:Y:S02]  /*2dc0*/  IADD3 R2, R240.reuse, 0x1715609d, RZ ;  /* 0x1715609df0027810 */ /* 0x040fe40007ffe0ff */
[----:B------:R-:W-:-:S02]  /*2dd0*/  IADD3 R3, R240, -0x4ab325aa, RZ ;  /* 0xb54cda56f0037810 */ /* 0x000fc40007ffe0ff */
[C---:B------:R-:W-:Y:S02]  /*2de0*/  IADD3 R4, R241.reuse, -0x56f99767, RZ ;  /* 0xa9066899f1047810 */ /* 0x040fe40007ffe0ff */
[----:B------:R-:W-:Y:S02]  /*2df0*/  IADD3 R2, R241, 0x646e171e, RZ ;  /* 0x646e171ef1027810 */ /* 0x000fe40007ffe0ff */
[C---:B------:R-:W-:Y:S02]  /*2e00*/  IADD3 R3, R248.reuse, 0x40, RZ ;  /* 0x00000040f8037810 */ /* 0x040fe40007ffe0ff */
[C---:B------:R-:W-:Y:S02]  /*2e10*/  IADD3 R4, R248.reuse, 0x20, RZ ;  /* 0x00000020f8047810 */ /* 0x040fe40007ffe0ff */
[----:B------:R-:W-:Y:S01]  /*2e20*/  IADD3 R2, R248, 0x60, RZ ;  /* 0x00000060f8027810 */ /* 0x000fe20007ffe0ff */
[C---:B------:R-:W-:Y:S02]  /*2e30*/  IMAD.IADD R250, R214.reuse, 0x1, R3 ;  /* 0x00000001d6fa7824 */ /* 0x040fe400078e0203 */
[C---:B------:R-:W-:Y:S01]  /*2e40*/  IMAD.IADD R251, R214.reuse, 0x1, R4 ;  /* 0x00000001d6fb7824 */ /* 0x040fe200078e0204 */
[C---:B------:R-:W-:Y:S01]  /*2e50*/  IADD3 R249, R214.reuse, R2, RZ ;  /* 0x00000002d6f97210 */ /* 0x040fe20007ffe0ff */
[----:B------:R-:W-:Y:S01]  /*2e60*/  IMAD.IADD R3, R214, 0x1, R250 ;  /* 0x00000001d6037824 */ /* 0x000fe200078e02fa */
[----:B------:R-:W-:Y:S01]  /*2e70*/  R2P PR, R8, 0x6 ;  /* 0x0000000608007804 */ /* 0x000fe20000000000 */
[C---:B------:R-:W-:Y:S01]  /*2e80*/  IMAD.IADD R4, R214.reuse, 0x1, R251 ;  /* 0x00000001d6047824 */ /* 0x040fe200078e02fb */
        /* <DEDUP_REMOVED lines=8> */
[C---:B------:R-:W-:Y:S01]  /*2f10*/  IADD3 R227, R214.reuse, R230, RZ ;  /* 0x000000e6d6e37210 */ /* 0x040fe20007ffe0ff */
[----:B------:R-:W-:Y:S02]  /*2f20*/  IMAD.IADD R195, R201, 0x1, R193 ;  /* 0x00000001c9c37824 */ /* 0x000fe400078e02c1 */
[----:B------:R-:W-:Y:S01]  /*2f30*/  IMAD.IADD R233, R214, 0x1, R234 ;  /* 0x00000001d6e97824 */ /* 0x000fe200078e02ea */
[----:B------:R-:W-:Y:S01]  /*2f40*/  CS2R R20, SRZ ;  /* 0x0000000000147805 */ /* 0x000fe2000001ff00 */
[----:B------:R-:W-:Y:S01]  /*2f50*/  IMAD.WIDE.U32 R228, R228, -0x2daee0ad, RZ ;  /* 0xd2511f53e4e47825 */ /* 0x000fe200078e00ff */
[----:B------:R-:W-:-:S02]  /*2f60*/  IADD3 R199, R194, R192, RZ ;  /* 0x000000c0c2c77210 */ /* 0x000fc40007ffe0ff */
[----:B------:R-:W-:Y:S01]  /*2f70*/  IADD3 R236, R214, R231, RZ ;  /* 0x000000e7d6ec7210 */ /* 0x000fe20007ffe0ff */
[C---:B------:R-:W-:Y:S02]  /*2f80*/  IMAD.IADD R198, R192.reuse, 0x1, R193 ;  /* 0x00000001c0c67824 */ /* 0x040fe400078e02c1 */
[C---:B------:R-:W-:Y:S02]  /*2f90*/  IMAD.IADD R200, R192.reuse, 0x1, R196 ;  /* 0x00000001c0c87824 */ /* 0x040fe400078e02c4 */
[----:B------:R-:W-:Y:S02]  /*2fa0*/  IMAD.IADD R197, R192, 0x1, R195 ;  /* 0x00000001c0c57824 */ /* 0x000fe400078e02c3 */
[C---:B------:R-:W-:Y:S02]  /*2fb0*/  IMAD.IADD R237, R214.reuse, 0x1, R233 ;  /* 0x00000001d6ed7824 */ /* 0x040fe400078e02e9 */
[----:B-12---:R-:W-:Y:S02]  /*2fc0*/  IMAD.IADD R235, R214, 0x1, R227 ;  /* 0x00000001d6eb7824 */ /* 0x006fe400078e02e3 */
.L_x_475:
[----:B------:R-:W0:Y:S01]  /*2fd0*/  LDGDEPBAR ;  /* 0x00000000000079af */ /* 0x000e220000000000 */
[C---:B------:R-:W-:Y:S01]  /*2fe0*/  IMAD.IADD R0, R187.reuse, 0x1, R201 ;  /* 0x00000001bb007824 */ /* 0x040fe200078e02c9 */
[----:B-----5:R-:W-:Y:S01]  /*2ff0*/  FSETP.NEU.FTZ.AND P0, PT, R218, -INF , PT ;  /* 0xff800000da00780b */ /* 0x020fe20003f1d000 */
[--C-:B------:R-:W-:Y:S01]  /*3000*/  IMAD.IADD R3, R187, 0x1, R192.reuse ;  /* 0x00000001bb037824 */ /* 0x100fe200078e02c0 */
[----:B------:R-:W-:Y:S01]  /*3010*/  IADD3 R170, R241, -0x126145ec, RZ ;  /* 0xed9eba14f1aa7810 */ /* 0x000fe20007ffe0ff */
[----:B------:R-:W-:Y:S02]  /*3020*/  IMAD.IADD R2, R0, 0x1, R192 ;  /* 0x0000000100027824 */ /* 0x000fe400078e02c0 */
[----:B------:R-:W-:Y:S01]  /*3030*/  IMAD.SHL.U32 R169, R252, 0x20, RZ ;  /* 0x00000020fca97824 */ /* 0x000fe200078e00ff */
[----:B------:R-:W2:Y:S01]  /*3040*/  LDL R168, [R1+0x8] ;  /* 0x0000080001a87983 */ /* 0x000ea20000100800 */
        /* <DEDUP_REMOVED lines=13> */
[----:B------:R-:W-:Y:S07]  /*3120*/  LDSM.16.M88.4 R52, [R3] ;  /* 0x000000000334783b */ /* 0x000fee0000000200 */
[C---:B----4-:R-:W-:Y:S08]  /*3130*/  HMMA.16816.F32 R4, R56.reuse, R60, R4 ;  /* 0x0000003c3804723c */ /* 0x050ff00000001804 */
[C---:B------:R-:W-:Y:S01]  /*3140*/  HMMA.16816.F32 R8, R56.reuse, R62, R8 ;  /* 0x0000003e3808723c */ /* 0x040fe20000001808 */
[----:B------:R-:W1:Y:S07]  /*3150*/  LDSM.16.M88.4 R60, [R188+0xc000] ;  /* 0x00c00000bc3c783b */ /* 0x000e6e0000000200 */
[C---:B------:R-:W-:Y:S08]  /*3160*/  HMMA.16816.F32 R12, R56.reuse, R64, R12 ;  /* 0x00000040380c723c */ /* 0x040ff0000000180c */
[----:B------:R-:W-:Y:S01]  /*3170*/  HMMA.16816.F32 R16, R56, R66, R16 ;  /* 0x000000423810723c */ /* 0x000fe20000001810 */
[----:B------:R-:W3:Y:S08]  /*3180*/  LDSM.16.M88.4 R56, [R188+0xc800] ;  /* 0x00c80000bc38783b */ /* 0x000ef00000000200 */
[----:B------:R-:W-:Y:S01]  /*3190*/  LDSM.16.M88.4 R64, [R191+0xc000] ;  /* 0x00c00000bf40783b */ /* 0x000fe20000000200 */
[C---:B-1----:R-:W-:Y:S08]  /*31a0*/  HMMA.16816.F32 R4, R52.reuse, R60, R4 ;  /* 0x0000003c3404723c */ /* 0x042ff00000001804 */
[C---:B------:R-:W-:Y:S01]  /*31b0*/  HMMA.16816.F32 R8, R52.reuse, R62, R8 ;  /* 0x0000003e3408723c */ /* 0x040fe20000001808 */
[----:B------:R-:W1:Y:S07]  /*31c0*/  LDSM.16.M88.4 R60, [R2] ;  /* 0x00000000023c783b */ /* 0x000e6e0000000200 */
[C---:B---3--:R-:W-:Y:S08]  /*31d0*/  HMMA.16816.F32 R12, R52.reuse, R56, R12 ;  /* 0x00000038340c723c */ /* 0x048ff0000000180c */
[----:B------:R-:W-:Y:S01]  /*31e0*/  HMMA.16816.F32 R16, R52, R58, R16 ;  /* 0x0000003a3410723c */ /* 0x000fe20000001810 */
[----:B------:R-:W3:Y:S08]  /*31f0*/  LDSM.16.M88.4 R52, [R191+0xc800] ;  /* 0x00c80000bf34783b */ /* 0x000ef00000000200 */
[----:B------:R-:W-:Y:S01]  /*3200*/  LDSM.16.M88.4 R56, [R187+0x2000] ;  /* 0x00200000bb38783b */ /* 0x000fe20000000200 */
[C---:B-1----:R-:W-:Y:S08]  /*3210*/  HMMA.16816.F32 R4, R60.reuse, R64, R4 ;  /* 0x000000403c04723c */ /* 0x042ff00000001804 */
[C---:B------:R-:W-:Y:S01]  /*3220*/  HMMA.16816.F32 R8, R60.reuse, R66, R8 ;  /* 0x000000423c08723c */ /* 0x040fe20000001808 */
[----:B------:R-:W1:Y:S07]  /*3230*/  LDSM.16.M88.4 R64, [R190+0xe000] ;  /* 0x00e00000be40783b */ /* 0x000e6e0000000200 */
        /* <DEDUP_REMOVED lines=10> */
[----:B------:R-:W4:Y:S01]  /*32e0*/  LDSM.16.M88.4 R56, [R3+0x2000] ;  /* 0x002000000338783b */ /* 0x000f220000000200 */
[C---:B-1----:R-:W-:Y:S08]  /*32f0*/  HMMA.16816.F32 R4, R60.reuse, R64, R4 ;  /* 0x000000403c04723c */ /* 0x042ff00000001804 */
[C---:B------:R-:W-:Y:S01]  /*3300*/  HMMA.16816.F32 R8, R60.reuse, R66, R8 ;  /* 0x000000423c08723c */ /* 0x040fe20000001808 */
[----:B------:R-:W-:Y:S07]  /*3310*/  LDSM.16.M88.4 R64, [R191+0xe000] ;  /* 0x00e00000bf40783b */ /* 0x000fee0000000200 */
[C---:B---3--:R-:W-:Y:S08]  /*3320*/  HMMA.16816.F32 R12, R60.reuse, R52, R12 ;  /* 0x000000343c0c723c */ /* 0x048ff0000000180c */
[----:B------:R-:W-:Y:S01]  /*3330*/  HMMA.16816.F32 R16, R60, R54, R16 ;  /* 0x000000363c10723c */ /* 0x000fe20000001810 */
[----:B------:R1:W-:Y:S07]  /*3340*/  LDSM.16.M88.4 R60, [R2+0x2000] ;  /* 0x00200000023c783b */ /* 0x0003ee0000000200 */
[C---:B----4-:R-:W-:Y:S01]  /*3350*/  HMMA.16816.F32 R4, R56.reuse, R100, R4 ;  /* 0x000000643804723c */ /* 0x050fe20000001804 */
[----:B------:R-:W3:Y:S06]  /*3360*/  LDSM.16.M88.4 R52, [R188+0xe800] ;  /* 0x00e80000bc34783b */ /* 0x000eec0000000200 */
[C---:B------:R-:W-:Y:S01]  /*3370*/  IADD3 R101, R240.reuse, -0x61c88647, RZ ;  /* 0x9e3779b9f0657810 */ /* 0x040fe20007ffe0ff */
[C---:B------:R-:W-:Y:S04]  /*3380*/  HMMA.16816.F32 R8, R56.reuse, R102, R8 ;  /* 0x000000663808723c */ /* 0x040fe80000001808 */
[----:B------:R-:W-:Y:S01]  /*3390*/  IADD3 R100, R240, 0x3c6ef372, RZ ;  /* 0x3c6ef372f0647810 */ /* 0x000fe20007ffe0ff */
[----:B-1----:R-:W-:Y:S05]  /*33a0*/  IMAD.SHL.U32 R2, R205, 0x40, RZ ;  /* 0x00000040cd027824 */ /* 0x002fea00078e00ff */
[----:B------:R-:W-:Y:S04]  /*33b0*/  ISETP.GE.AND P6, PT, R2, R245, PT ;  /* 0x000000f50200720c */ /* 0x000fe80003fc6270 */
[-C--:B------:R-:W-:Y:S11]  /*33c0*/  ISETP.LT.AND P6, PT, R246, R215.reuse, P6 ;  /* 0x000000d7f600720c */ /* 0x080ff600037c1270 */
[----:B------:R-:W-:Y:S02]  /*33d0*/  @!UPT UIADD3 URZ, URZ, URZ, URZ ;  /* 0x0000003f3f3ff290 */ /* 0x000fe4000fffe03f */
[----:B------:R-:W-:Y:S01]  /*33e0*/  @!P6 IADD3 R0, -R244, 0x1, R220 ;  /* 0x00000001f400e810 */ /* 0x000fe20007ffe1dc */
[----:B------:R-:W1:Y:S01]  /*33f0*/  @!P6 S2R R3, SR_TID.X ;  /* 0x000000000003e919 */ /* 0x000e620000002100 */
[C---:B---3--:R-:W-:Y:S03]  /*3400*/  HMMA.16816.F32 R12, R56.reuse, R52, R12 ;  /* 0x00000034380c723c */ /* 0x048fe6000000180c */
[----:B------:R-:W-:Y:S05]  /*3410*/  @!P6 IADD3 R2, R2, R0, R215 ;  /* 0x000000000202e210 */ /* 0x000fea0007ffe0d7 */
[----:B------:R-:W-:Y:S01]  /*3420*/  HMMA.16816.F32 R16, R56, R54, R16 ;  /* 0x000000363810723c */ /* 0x000fe20000001810 */
[----:B------:R-:W3:Y:S06]  /*3430*/  LDSM.16.M88.4 R52, [R191+0xe800] ;  /* 0x00e80000bf34783b */ /* 0x000eec0000000200 */
[CC--:B------:R-:W-:Y:S01]  /*3440*/  @!P6 IMNMX R56, R2.reuse, R215.reuse, PT ;  /* 0x000000d70238e217 */ /* 0x0c0fe20003800200 */
[C---:B------:R-:W-:Y:S05]  /*3450*/  HMMA.16816.F32 R4, R60.reuse, R64, R4 ;  /* 0x000000403c04723c */ /* 0x040fea0000001804 */
[----:B------:R-:W-:Y:S01]  /*3460*/  @!P6 IADD3 R2, R2, 0x8, RZ ;  /* 0x000000080202e810 */ /* 0x000fe20007ffe0ff */
[----:B-1----:R-:W-:Y:S02]  /*3470*/  @!P6 IMAD.SHL.U32 R3, R3, 0x2, RZ ;  /* 0x000000020303e824 */ /* 0x002fe400078e00ff */
[----:B------:R-:W-:Y:S01]  /*3480*/  FMUL.FTZ R57, R218, 1.4426950216293334961 ;  /* 0x3fb8aa3bda397820 */ /* 0x000fe20000410000 */
[----:B------:R-:W-:Y:S01]  /*3490*/  @!P6 IMNMX R2, R2, R215, PT ;  /* 0x000000d70202e217 */ /* 0x000fe20003800200 */
[C---:B------:R-:W-:Y:S03]  /*34a0*/  HMMA.16816.F32 R8, R60.reuse, R66, R8 ;  /* 0x000000423c08723c */ /* 0x040fe60000001808 */
[----:B------:R-:W-:Y:S01]  /*34b0*/  @!P6 LOP3.LUT R0, R169, 0x6, R3, 0xf8, !PT ;  /* 0x00000006a900e812 */ /* 0x000fe200078ef803 */
[----:B--2---:R-:W-:Y:S01]  /*34c0*/  IMAD R3, R205, 0x4, R168 ;  /* 0x00000004cd037824 */ /* 0x004fe200078e02a8 */
[----:B------:R-:W-:Y:S02]  /*34d0*/  FSEL R57, R57, RZ, P0 ;  /* 0x000000ff39397208 */ /* 0x000fe40000000000 */
[----:B------:R-:W-:Y:S01]  /*34e0*/  FSETP.NEU.FTZ.AND P0, PT, R219, -INF , PT ;  /* 0xff800000db00780b */ /* 0x000fe20003f1d000 */
[----:B------:R-:W-:Y:S01]  /*34f0*/  @!P6 IMAD R0, R239, 0x40, R0 ;  /* 0x00000040ef00e824 */ /* 0x000fe200078e0200 */
[----:B------:R-:W-:Y:S03]  /*3500*/  IADD3 R169, R241, -0x4498517b, RZ ;  /* 0xbb67ae85f1a97810 */ /* 0x000fe60007ffe0ff */
[----:B------:R-:W-:Y:S01]  /*3510*/  IMAD.WIDE.U32 R66, R3, -0x326172a9, RZ ;  /* 0xcd9e8d5703427825 */ /* 0x000fe200078e00ff */
[CC--:B------:R-:W-:Y:S02]  /*3520*/  @!P6 ISETP.GE.AND P1, PT, R0.reuse, R56.reuse, PT ;  /* 0x000000380000e20c */ /* 0x0c0fe40003f26270 */
[----:B------:R-:W-:Y:S01]  /*3530*/  @!P6 IADD3 R58, R0, 0x1, RZ ;  /* 0x00000001003ae810 */ /* 0x000fe20007ffe0ff */
[----:B------:R-:W-:Y:S01]  /*3540*/  IMAD R3, R239, 0x2, R252 ;  /* 0x00000002ef037824 */ /* 0x000fe200078e02fc */
[----:B------:R-:W-:Y:S02]  /*3550*/  @!P6 FSEL R4, R4, -INF , !P1 ;  /* 0xff8000000404e808 */ /* 0x000fe40004800000 */
[----:B------:R-:W-:Y:S02]  /*3560*/  @!P6 ISETP.GE.AND P1, PT, R58, R56, PT ;  /* 0x000000383a00e20c */ /* 0x000fe40003f26270 */
[----:B------:R-:W-:Y:S01]  /*3570*/  LOP3.LUT R59, R229, R241, R3, 0x96, !PT ;  /* 0x000000f1e53b7212 */ /* 0x000fe200078e9603 */
[--C-:B------:R-:W-:Y:S01]  /*3580*/  FFMA.FTZ R4, R4, c[0x0][0x23c], -R57.reuse ;  /* 0x00008f0004047a23 */ /* 0x100fe20000010839 */
[----:B------:R-:W-:Y:S01]  /*3590*/  @!P6 FSEL R5, R5, -INF , !P1 ;  /* 0xff8000000505e808 */ /* 0x000fe20004800000 */
[C---:B---3--:R-:W-:Y:S02]  /*35a0*/  HMMA.16816.F32 R12, R60.reuse, R52, R12 ;  /* 0x000000343c0c723c */ /* 0x048fe4000000180c */
[----:B------:R1:W-:Y:S01]  /*35b0*/  MUFU.EX2 R168, R4 ;  /* 0x0000000400a87308 */ /* 0x0003e20000000800 */
[-C--:B------:R-:W-:Y:S01]  /*35c0*/  @!P6 ISETP.GE.AND P1, PT, R0, R2.reuse, PT ;  /* 0x000000020000e20c */ /* 0x080fe20003f26270 */
[----:B------:R-:W-:Y:S01]  /*35d0*/  FFMA.FTZ R5, R5, c[0x0][0x23c], -R57 ;  /* 0x00008f0005057a23 */ /* 0x000fe20000010839 */
[----:B------:R-:W-:Y:S02]  /*35e0*/  LOP3.LUT R64, R67, R247, R240, 0x96, !PT ;  /* 0x000000f743407212 */ /* 0x000fe400078e96f0 */
[----:B------:R-:W-:Y:S01]  /*35f0*/  @!P6 FSEL R6, R6, -INF , !P1 ;  /* 0xff8000000606e808 */ /* 0x000fe20004800000 */
[----:B------:R-:W-:Y:S04]  /*3600*/  HMMA.16816.F32 R16, R60, R54, R16 ;  /* 0x000000363c10723c */ /* 0x000fe80000001810 */
[----:B------:R2:W-:Y:S01]  /*3610*/  MUFU.EX2 R103, R5 ;  /* 0x0000000500677308 */ /* 0x0005e20000000800 */
[----:B------:R-:W-:Y:S04]  /*3620*/  IMAD.WIDE.U32 R64, R64, -0x2daee0ad, RZ ;  /* 0xd2511f5340407825 */ /* 0x000fe800078e00ff */
[----:B------:R-:W-:Y:S04]  /*3630*/  IMAD.MOV.U32 R63, RZ, RZ, c[0x0][0x22c] ;  /* 0x00008b00ff3f7624 */ /* 0x000fe800078e00ff */
[----:B------:R-:W-:Y:S04]  /*3640*/  IMAD R63, R63, c[0x0][0x1c0], RZ ;  /* 0x000070003f3f7a24 */ /* 0x000fe800078e02ff */
[----:B------:R-:W-:Y:S02]  /*3650*/  IMAD.U32 R63, R63, -0x40, RZ ;  /* 0xffffffc03f3f7824 */ /* 0x000fe400078e00ff */
[----:B-1----:R-:W-:Y:S05]  /*3660*/  FMUL.FTZ R4, R219, 1.4426950216293334961 ;  /* 0x3fb8aa3bdb047820 */ /* 0x002fea0000410000 */
[----:B------:R-:W-:Y:S02]  /*3670*/  FSEL R3, R4, RZ, P0 ;  /* 0x000000ff04037208 */ /* 0x000fe40000000000 */
[----:B------:R-:W-:Y:S02]  /*3680*/  @!P6 ISETP.GE.AND P0, PT, R58, R2, PT ;  /* 0x000000023a00e20c */ /* 0x000fe40003f06270 */
[----:B------:R-:W-:Y:S01]  /*3690*/  LOP3.LUT R58, R65, R228, R169, 0x96, !PT ;  /* 0x000000e4413a7212 */ /* 0x000fe200078e96a9 */
[--C-:B------:R-:W-:Y:S01]  /*36a0*/  FFMA.FTZ R6, R6, c[0x0][0x23c], -R3.reuse ;  /* 0x00008f0006067a23 */ /* 0x100fe20000010803 */
[----:B------:R-:W-:Y:S01]  /*36b0*/  @!P6 FSEL R7, R7, -INF , !P0 ;  /* 0xff8000000707e808 */ /* 0x000fe20004000000 */
[----:B--2---:R-:W-:Y:S01]  /*36c0*/  IMAD.WIDE.U32 R4, R59, -0x326172a9, RZ ;  /* 0xcd9e8d573b047825 */ /* 0x004fe200078e00ff */
[----:B------:R-:W-:Y:S01]  /*36d0*/  IADD3 R169, R241, 0x32370b8f, RZ ;  /* 0x32370b8ff1a97810 */ /* 0x000fe20007ffe0ff */
[----:B------:R1:W2:Y:S02]  /*36e0*/  MUFU.EX2 R102, R6 ;  /* 0x0000000600667308 */ /* 0x0002a40000000800 */
[----:B------:R-:W-:Y:S01]  /*36f0*/  FFMA.FTZ R7, R7, c[0x0][0x23c], -R3 ;  /* 0x00008f0007077a23 */ /* 0x000fe20000010803 */
[----:B------:R-:W-:Y:S01]  /*3700*/  LOP3.LUT R66, R5, R66, R101, 0x96, !PT ;  /* 0x0000004205427212 */ /* 0x000fe200078e9665 */
[----:B------:R-:W-:Y:S01]  /*3710*/  IMAD.WIDE.U32 R58, R58, -0x326172a9, RZ ;  /* 0xcd9e8d573a3a7825 */ /* 0x000fe200078e00ff */
[----:B------:R-:W-:Y:S04]  /*3720*/  @!P6 IADD3 R5, R0, 0x8, RZ ;  /* 0x000000080005e810 */ /* 0x000fe80007ffe0ff */
[----:B------:R-:W-:Y:S01]  /*3730*/  @!P6 ISETP.GE.AND P1, PT, R5, R56, PT ;  /* 0x000000380500e20c */ /* 0x000fe20003f26270 */
[----:B------:R3:W4:Y:S01]  /*3740*/  MUFU.EX2 R101, R7 ;  /* 0x0000000700657308 */ /* 0x0007220000000800 */
[----:B------:R-:W-:Y:S02]  /*3750*/  LOP3.LUT R52, R59, R4, R100, 0x96, !PT ;  /* 0x000000043b347212 */ /* 0x000fe400078e9664 */
[----:B------:R-:W-:Y:S02]  /*3760*/  @!P6 FSEL R8, R8, -INF , !P1 ;  /* 0xff8000000808e808 */ /* 0x000fe40004800000 */
[----:B------:R-:W-:Y:S01]  /*3770*/  @!P6 ISETP.GE.AND P0, PT, R5, R2, PT ;  /* 0x000000020500e20c */ /* 0x000fe20003f06270 */
[----:B------:R-:W-:Y:S01]  /*3780*/  IMAD.WIDE.U32 R4, R66, -0x2daee0ad, RZ ;  /* 0xd2511f5342047825 */ /* 0x000fe200078e00ff */
[----:B------:R-:W-:Y:S02]  /*3790*/  IADD3 R100, R241, 0x76cf5d0a, RZ ;  /* 0x76cf5d0af1647810 */ /* 0x000fe40007ffe0ff */
[----:B------:R-:W-:Y:S01]  /*37a0*/  @!P6 FSEL R10, R10, -INF , !P0 ;  /* 0xff8000000a0ae808 */ /* 0x000fe20004000000 */
[----:B------:R-:W-:Y:S02]  /*37b0*/  FFMA.FTZ R8, R8, c[0x0][0x23c], -R57 ;  /* 0x00008f0008087a23 */ /* 0x000fe40000010839 */
[----:B------:R-:W-:Y:S01]  /*37c0*/  IMAD.WIDE.U32 R52, R52, -0x2daee0ad, RZ ;  /* 0xd2511f5334347825 */ /* 0x000fe200078e00ff */
[----:B-1----:R-:W-:Y:S03]  /*37d0*/  @!P6 IADD3 R6, R0, 0x9, RZ ;  /* 0x000000090006e810 */ /* 0x002fe60007ffe0ff */
[----:B------:R-:W-:Y:S01]  /*37e0*/  FFMA.FTZ R10, R10, c[0x0][0x23c], -R3 ;  /* 0x00008f000a0a7a23 */ /* 0x000fe20000010803 */
[----:B------:R-:W-:Y:S02]  /*37f0*/  LOP3.LUT R53, R53, R4, R169, 0x96, !PT ;  /* 0x0000000435357212 */ /* 0x000fe400078e96a9 */
[C---:B------:R-:W-:Y:S01]  /*3800*/  @!P6 ISETP.GE.AND P2, PT, R6.reuse, R56, PT ;  /* 0x000000380600e20c */ /* 0x040fe20003f46270 */
[----:B------:R-:W-:Y:S01]  /*3810*/  MUFU.EX2 R66, R10 ;  /* 0x0000000a00427308 */ /* 0x000fe20000000800 */
[----:B------:R-:W-:Y:S02]  /*3820*/  @!P6 ISETP.GE.AND P1, PT, R6, R2, PT ;  /* 0x000000020600e20c */ /* 0x000fe40003f26270 */
[----:B------:R-:W-:Y:S02]  /*3830*/  @!P6 FSEL R9, R9, -INF , !P2 ;  /* 0xff8000000909e808 */ /* 0x000fe40005000000 */
[----:B---3--:R-:W-:Y:S02]  /*3840*/  LOP3.LUT R7, R5, R64, R100, 0x96, !PT ;  /* 0x0000004005077212 */ /* 0x008fe400078e9664 */
[----:B------:R-:W-:Y:S01]  /*3850*/  IADD3 R169, R240, -0x255992d5, RZ ;  /* 0xdaa66d2bf0a97810 */ /* 0x000fe20007ffe0ff */
[----:B------:R-:W-:Y:S01]  /*3860*/  FFMA.FTZ R9, R9, c[0x0][0x23c], -R57 ;  /* 0x00008f0009097a23 */ /* 0x000fe20000010839 */
[C---:B------:R-:W-:Y:S01]  /*3870*/  @!P6 IADD3 R5, R0.reuse, 0x10, RZ ;  /* 0x000000100005e810 */ /* 0x040fe20007ffe0ff */
[----:B------:R1:W3:Y:S01]  /*3880*/  MUFU.EX2 R100, R8 ;  /* 0x0000000800647308 */ /* 0x0002e20000000800 */
[----:B------:R-:W-:Y:S01]  /*3890*/  IMAD.WIDE.U32 R6, R7, -0x326172a9, RZ ;  /* 0xcd9e8d5707067825 */ /* 0x000fe200078e00ff */
[----:B------:R-:W-:Y:S02]  /*38a0*/  @!P6 IADD3 R4, R0, 0x11, RZ ;  /* 0x000000110004e810 */ /* 0x000fe40007ffe0ff */
[C---:B------:R-:W-:Y:S02]  /*38b0*/  @!P6 ISETP.GE.AND P2, PT, R5.reuse, R56, PT ;  /* 0x000000380500e20c */ /* 0x040fe40003f46270 */
[----:B------:R-:W-:Y:S02]  /*38c0*/  @!P6 ISETP.GE.AND P3, PT, R5, R2, PT ;  /* 0x000000020500e20c */ /* 0x000fe40003f66270 */
[C---:B------:R-:W-:Y:S02]  /*38d0*/  @!P6 ISETP.GE.AND P4, PT, R4.reuse, R56, PT ;  /* 0x000000380400e20c */ /* 0x040fe40003f86270 */
[----:B------:R2:W2:Y:S01]  /*38e0*/  MUFU.EX2 R67, R9 ;  /* 0x0000000900437308 */ /* 0x0004a20000000800 */
[----:B------:R-:W-:Y:S01]  /*38f0*/  @!P6 ISETP.GE.AND P0, PT, R4, R2, PT ;  /* 0x000000020400e20c */ /* 0x000fe20003f06270 */
[----:B------:R-:W-:Y:S01]  /*3900*/  IMAD.WIDE.U32 R4, R53, -0x326172a9, RZ ;  /* 0xcd9e8d5735047825 */ /* 0x000fe200078e00ff */
[----:B------:R-:W-:Y:S02]  /*3910*/  @!P6 FSEL R11, R11, -INF , !P1 ;  /* 0xff8000000b0be808 */ /* 0x000fe40004800000 */
[----:B------:R-:W-:Y:S02]  /*3920*/  @!P6 FSEL R12, R12, -INF , !P2 ;  /* 0xff8000000c0ce808 */ /* 0x000fe40005000000 */
[----:B------:R-:W-:Y:S01]  /*3930*/  IADD3 R64, R241, -0x56f99767, RZ ;  /* 0xa9066899f1407810 */ /* 0x000fe20007ffe0ff */
[----:B------:R-:W-:Y:S01]  /*3940*/  FFMA.FTZ R65, R11, c[0x0][0x23c], -R3 ;  /* 0x00008f000b417a23 */ /* 0x000fe20000010803 */
[----:B------:R-:W-:Y:S01]  /*3950*/  @!P6 FSEL R13, R13, -INF , !P4 ;  /* 0xff8000000d0de808 */ /* 0x000fe20006000000 */
[--C-:B------:R-:W-:Y:S01]  /*3960*/  FFMA.FTZ R12, R12, c[0x0][0x23c], -R57.reuse ;  /* 0x00008f000c0c7a23 */ /* 0x100fe20000010839 */
[----:B------:R-:W-:Y:S02]  /*3970*/  @!P6 FSEL R15, R15, -INF , !P0 ;  /* 0xff8000000f0fe808 */ /* 0x000fe40004000000 */
[----:B------:R-:W-:Y:S01]  /*3980*/  @!P6 FSEL R14, R14, -INF , !P3 ;  /* 0xff8000000e0ee808 */ /* 0x000fe20005800000 */
[----:B------:R-:W-:Y:S01]  /*3990*/  FFMA.FTZ R13, R13, c[0x0][0x23c], -R57 ;  /* 0x00008f000d0d7a23 */ /* 0x000fe20000010839 */
[----:B-1----:R-:W-:Y:S01]  /*39a0*/  LOP3.LUT R8, R7, R58, R169, 0x96, !PT ;  /* 0x0000003a07087212 */ /* 0x002fe200078e96a9 */
[--C-:B------:R-:W-:Y:S01]  /*39b0*/  FFMA.FTZ R15, R15, c[0x0][0x23c], -R3.reuse ;  /* 0x00008f000f0f7a23 */ /* 0x100fe20000010803 */
[----:B------:R-:W-:Y:S01]  /*39c0*/  IADD3 R169, R240, 0x78dde6e4, RZ ;  /* 0x78dde6e4f0a97810 */ /* 0x000fe20007ffe0ff */
[----:B------:R1:W-:Y:S01]  /*39d0*/  MUFU.EX2 R62, R13 ;  /* 0x0000000d003e7308 */ /* 0x0003e20000000800 */
[----:B------:R-:W-:Y:S02]  /*39e0*/  FFMA.FTZ R14, R14, c[0x0][0x23c], -R3 ;  /* 0x00008f000e0e7a23 */ /* 0x000fe40000010803 */
[----:B------:R-:W-:Y:S02]  /*39f0*/  LOP3.LUT R5, R5, R6, R169, 0x96, !PT ;  /* 0x0000000605057212 */ /* 0x000fe400078e96a9 */
[----:B------:R-:W-:Y:S01]  /*3a00*/  IADD3 R169, R240, 0x1715609d, RZ ;  /* 0x1715609df0a97810 */ /* 0x000fe20007ffe0ff */
[----:B--2---:R-:W-:Y:S01]  /*3a10*/  IMAD.WIDE.U32 R8, R8, -0x2daee0ad, RZ ;  /* 0xd2511f5308087825 */ /* 0x004fe200078e00ff */
[C---:B------:R-:W-:Y:S02]  /*3a20*/  @!P6 IADD3 R6, R0.reuse, 0x18, RZ ;  /* 0x000000180006e810 */ /* 0x040fe40007ffe0ff */
[----:B------:R-:W-:Y:S01]  /*3a30*/  @!P6 IADD3 R0, R0, 0x19, RZ ;  /* 0x000000190000e810 */ /* 0x000fe20007ffe0ff */
[----:B------:R-:W-:Y:S01]  /*3a40*/  MUFU.EX2 R65, R65 ;  /* 0x0000004100417308 */ /* 0x000fe20000000800 */
[----:B------:R-:W-:Y:S02]  /*3a50*/  LOP3.LUT R10, R9, R52, R170, 0x96, !PT ;  /* 0x00000034090a7212 */ /* 0x000fe400078e96aa */
[C---:B------:R-:W-:Y:S02]  /*3a60*/  @!P6 ISETP.GE.AND P1, PT, R6.reuse, R56, PT ;  /* 0x000000380600e20c */ /* 0x040fe40003f26270 */
[-C--:B------:R-:W-:Y:S01]  /*3a70*/  @!P6 ISETP.GE.AND P5, PT, R6, R2.reuse, PT ;  /* 0x000000020600e20c */ /* 0x080fe20003fa6270 */
[----:B------:R-:W-:Y:S01]  /*3a80*/  IMAD.WIDE.U32 R10, R10, -0x326172a9, RZ ;  /* 0xcd9e8d570a0a7825 */ /* 0x000fe200078e00ff */
[C---:B------:R-:W-:Y:S02]  /*3a90*/  @!P6 ISETP.GE.AND P4, PT, R0.reuse, R2, PT ;  /* 0x000000020000e20c */ /* 0x040fe40003f86270 */
[----:B------:R-:W-:Y:S01]  /*3aa0*/  @!P6 ISETP.GE.AND P2, PT, R0, R56, PT ;  /* 0x000000380000e20c */ /* 0x000fe20003f46270 */
[----:B------:R-:W-:Y:S01]  /*3ab0*/  MUFU.EX2 R61, R14 ;  /* 0x0000000e003d7308 */ /* 0x000fe20000000800 */
[----:B------:R-:W-:Y:S01]  /*3ac0*/  LOP3.LUT R7, R11, R4, R169, 0x96, !PT ;  /* 0x000000040b077212 */ /* 0x000fe200078e96a9 */
[----:B------:R-:W-:Y:S01]  /*3ad0*/  IMAD.WIDE.U32 R4, R5, -0x2daee0ad, RZ ;  /* 0xd2511f5305047825 */ /* 0x000fe200078e00ff */
[----:B------:R-:W-:Y:S02]  /*3ae0*/  IADD3 R169, R241, 0x646e171e, RZ ;  /* 0x646e171ef1a97810 */ /* 0x000fe40007ffe0ff */
[----:B------:R-:W-:Y:S01]  /*3af0*/  @!P6 FSEL R19, R19, -INF , !P4 ;  /* 0xff8000001313e808 */ /* 0x000fe20006000000 */
[----:B------:R-:W-:Y:S01]  /*3b00*/  IMAD.WIDE.U32 R6, R7, -0x2daee0ad, RZ ;  /* 0xd2511f5307067825 */ /* 0x000fe200078e00ff */
[----:B------:R-:W-:Y:S02]  /*3b10*/  LOP3.LUT R5, R5, R8, R64, 0x96, !PT ;  /* 0x0000000805057212 */ /* 0x000fe400078e9640 */
[----:B------:R-:W-:Y:S01]  /*3b20*/  @!P6 FSEL R18, R18, -INF , !P5 ;  /* 0xff8000001212e808 */ /* 0x000fe20006800000 */
[----:B------:R2:W2:Y:S01]  /*3b30*/  MUFU.EX2 R64, R12 ;  /* 0x0000000c00407308 */ /* 0x0004a20000000800 */
[----:B------:R-:W-:Y:S01]  /*3b40*/  LOP3.LUT R2, R7, R4, R169, 0x96, !PT ;  /* 0x0000000407027212 */ /* 0x000fe200078e96a9 */
[----:B------:R-:W-:Y:S01]  /*3b50*/  IMAD.WIDE.U32 R4, R5, -0x326172a9, RZ ;  /* 0xcd9e8d5705047825 */ /* 0x000fe200078e00ff */
[----:B------:R-:W-:Y:S02]  /*3b60*/  IADD3 R169, R240, -0x4ab325aa, RZ ;  /* 0xb54cda56f0a97810 */ /* 0x000fe40007ffe0ff */
[----:B------:R-:W-:Y:S01]  /*3b70*/  LOP3.LUT R52, R6, 0xffff, RZ, 0xc0, !PT ;  /* 0x0000ffff06347812 */ /* 0x000fe200078ec0ff */
[----:B------:R-:W-:Y:S01]  /*3b80*/  FFMA.FTZ R18, R18, c[0x0][0x23c], -R3 ;  /* 0x00008f0012127a23 */ /* 0x000fe20000010803 */
[----:B------:R-:W-:Y:S01]  /*3b90*/  LOP3.LUT R0, R5, R10, R169, 0x96, !PT ;  /* 0x0000000a05007212 */ /* 0x000fe200078e96a9 */
[----:B------:R-:W-:Y:S01]  /*3ba0*/  FFMA.FTZ R3, R19, c[0x0][0x23c], -R3 ;  /* 0x00008f0013037a23 */ /* 0x000fe20000010803 */
[----:B------:R-:W-:Y:S01]  /*3bb0*/  LOP3.LUT R7, R4, 0xffff, RZ, 0xc0, !PT ;  /* 0x0000ffff04077812 */ /* 0x000fe200078ec0ff */
[----:B------:R-:W3:Y:S01]  /*3bc0*/  MUFU.EX2 R60, R15 ;  /* 0x0000000f003c7308 */ /* 0x000ee20000000800 */
[----:B------:R-:W-:Y:S02]  /*3bd0*/  LOP3.LUT R5, R0, 0xffff, RZ, 0xc0, !PT ;  /* 0x0000ffff00057812 */ /* 0x000fe400078ec0ff */
[----:B------:R-:W-:Y:S02]  /*3be0*/  LOP3.LUT R11, R4, 0xff, RZ, 0xc0, !PT ;  /* 0x000000ff040b7812 */ /* 0x000fe400078ec0ff */
[----:B------:R-:W-:Y:S02]  /*3bf0*/  SHF.R.U32.HI R10, RZ, 0x18, R4 ;  /* 0x00000018ff0a7819 */ /* 0x000fe40000011604 */
[----:B------:R-:W-:Y:S02]  /*3c00*/  @!P6 FSEL R17, R17, -INF , !P2 ;  /* 0xff8000001111e808 */ /* 0x000fe40005000000 */
[--C-:B------:R-:W-:Y:S01]  /*3c10*/  SHF.R.U32.HI R8, RZ, 0x18, R6.reuse ;  /* 0x00000018ff087819 */ /* 0x100fe20000011606 */
[----:B------:R3:W-:Y:S01]  /*3c20*/  MUFU.EX2 R56, R3 ;  /* 0x0000000300387308 */ /* 0x0007e20000000800 */
[----:B------:R-:W-:Y:S02]  /*3c30*/  LOP3.LUT R9, R6, 0xff, RZ, 0xc0, !PT ;  /* 0x000000ff06097812 */ /* 0x000fe400078ec0ff */
[----:B-1----:R-:W-:Y:S02]  /*3c40*/  SHF.R.U32.HI R13, RZ, 0x10, R6 ;  /* 0x00000010ff0d7819 */ /* 0x002fe40000011606 */
[----:B--2---:R-:W-:Y:S02]  /*3c50*/  SHF.R.U32.HI R12, RZ, 0x10, R4 ;  /* 0x00000010ff0c7819 */ /* 0x004fe40000011604 */
[----:B------:R-:W-:Y:S02]  /*3c60*/  SHF.R.U32.HI R4, RZ, 0x8, R5 ;  /* 0x00000008ff047819 */ /* 0x000fe40000011605 */
[--C-:B------:R-:W-:Y:S02]  /*3c70*/  SHF.R.U32.HI R5, RZ, 0x10, R0.reuse ;  /* 0x00000010ff057819 */ /* 0x100fe40000011600 */
[----:B------:R-:W-:Y:S02]  /*3c80*/  LOP3.LUT R4, R4, 0xffff, RZ, 0xc0, !PT ;  /* 0x0000ffff04047812 */ /* 0x000fe400078ec0ff */
[----:B------:R-:W-:Y:S02]  /*3c90*/  LOP3.LUT R5, R5, 0xff, RZ, 0xc0, !PT ;  /* 0x000000ff05057812 */ /* 0x000fe400078ec0ff */
[----:B------:R-:W-:Y:S02]  /*3ca0*/  LOP3.LUT R6, R0, 0xff, RZ, 0xc0, !PT ;  /* 0x000000ff00067812 */ /* 0x000fe400078ec0ff */
[----:B------:R-:W-:Y:S02]  /*3cb0*/  ISETP.LE.U32.AND P5, PT, R5, UR6, PT ;  /* 0x0000000605007c0c */ /* 0x000fe4000bfa3070 */
[----:B------:R-:W-:Y:S02]  /*3cc0*/  ISETP.LE.U32.AND P2, PT, R4, UR6, PT ;  /* 0x0000000604007c0c */ /* 0x000fe4000bf43070 */
[----:B------:R-:W-:Y:S02]  /*3cd0*/  SHF.R.U32.HI R0, RZ, 0x18, R0 ;  /* 0x00000018ff007819 */ /* 0x000fe40000011600 */
[----:B------:R-:W-:Y:S02]  /*3ce0*/  @!P6 FSEL R16, R16, -INF , !P1 ;  /* 0xff8000001010e808 */ /* 0x000fe40004800000 */
[----:B------:R-:W-:Y:S02]  /*3cf0*/  ISETP.LE.U32.AND P1, PT, R6, UR6, PT ;  /* 0x0000000606007c0c */ /* 0x000fe4000bf23070 */
[----:B------:R-:W-:Y:S01]  /*3d00*/  ISETP.LE.U32.AND P6, PT, R0, UR6, PT ;  /* 0x0000000600007c0c */ /* 0x000fe2000bfc3070 */
[----:B------:R-:W-:Y:S01]  /*3d10*/  FFMA.FTZ R16, R16, c[0x0][0x23c], -R57 ;  /* 0x00008f0010107a23 */ /* 0x000fe20000010839 */
[----:B------:R-:W-:Y:S01]  /*3d20*/  SHF.R.U32.HI R4, RZ, 0x8, R7 ;  /* 0x00000008ff047819 */ /* 0x000fe20000011607 */
[----:B------:R-:W-:Y:S01]  /*3d30*/  @!P5 FADD.FTZ R102, -R102, -RZ ;  /* 0x800000ff6666d221 */ /* 0x000fe20000010100 */
[----:B------:R-:W-:Y:S01]  /*3d40*/  ISETP.LE.U32.AND P4, PT, R11, UR6, PT ;  /* 0x000000060b007c0c */ /* 0x000fe2000bf83070 */
[----:B------:R-:W-:Y:S01]  /*3d50*/  @!P2 FADD.FTZ R103, -R103, -RZ ;  /* 0x800000ff6767a221 */ /* 0x000fe20000010100 */
[----:B------:R-:W-:Y:S01]  /*3d60*/  LOP3.LUT R4, R4, 0xffff, RZ, 0xc0, !PT ;  /* 0x0000ffff04047812 */ /* 0x000fe200078ec0ff */
[----:B------:R-:W-:Y:S01]  /*3d70*/  FFMA.FTZ R57, R17, c[0x0][0x23c], -R57 ;  /* 0x00008f0011397a23 */ /* 0x000fe20000010839 */
[----:B------:R-:W-:Y:S01]  /*3d80*/  LOP3.LUT R0, R2, 0xff, RZ, 0xc0, !PT ;  /* 0x000000ff02007812 */ /* 0x000fe200078ec0ff */
[----:B------:R-:W-:Y:S01]  /*3d90*/  MUFU.EX2 R59, R16 ;  /* 0x00000010003b7308 */ /* 0x000fe20000000800 */
[----:B------:R-:W-:Y:S01]  /*3da0*/  ISETP.LE.U32.AND P5, PT, R4, UR6, PT ;  /* 0x0000000604007c0c */ /* 0x000fe2000bfa3070 */
[----:B------:R-:W-:Y:S01]  /*3db0*/  @!P1 FADD.FTZ R168, -R168, -RZ ;  /* 0x800000ffa8a89221 */ /* 0x000fe20000010100 */
[----:B------:R-:W-:Y:S01]  /*3dc0*/  ISETP.LE.U32.AND P2, PT, R0, UR6, PT ;  /* 0x0000000600007c0c */ /* 0x000fe2000bf43070 */
[----:B----4-:R-:W-:Y:S01]  /*3dd0*/  @!P6 FADD.FTZ R101, -R101, -RZ ;  /* 0x800000ff6565e221 */ /* 0x010fe20000010100 */
[----:B------:R-:W-:Y:S02]  /*3de0*/  LOP3.LUT R0, R12, 0xff, RZ, 0xc0, !PT ;  /* 0x000000ff0c007812 */ /* 0x000fe400078ec0ff */
[----:B------:R-:W-:Y:S01]  /*3df0*/  ISETP.LE.U32.AND P1, PT, R10, UR6, PT ;  /* 0x000000060a007c0c */ /* 0x000fe2000bf23070 */
[----:B---3--:R-:W-:Y:S01]  /*3e00*/  @!P4 FADD.FTZ R100, -R100, -RZ ;  /* 0x800000ff6464c221 */ /* 0x008fe20000010100 */
[----:B------:R-:W-:Y:S01]  /*3e10*/  ISETP.LE.U32.AND P6, PT, R0, UR6, PT ;  /* 0x0000000600007c0c */ /* 0x000fe2000bfc3070 */
[----:B------:R-:W-:Y:S01]  /*3e20*/  MUFU.EX2 R58, R57 ;  /* 0x00000039003a7308 */ /* 0x000fe20000000800 */
        /* <DEDUP_REMOVED lines=10> */
[----:B------:R-:W-:Y:S01]  /*3ed0*/  ISETP.LE.U32.AND P5, PT, R0, UR6, PT ;  /* 0x0000000600007c0c */ /* 0x000fe2000bfa3070 */
[----:B------:R-:W1:Y:S01]  /*3ee0*/  MUFU.EX2 R57, R18 ;  /* 0x0000001200397308 */ /* 0x000e620000000800 */
[----:B------:R-:W-:Y:S02]  /*3ef0*/  SHF.R.U32.HI R0, RZ, 0x8, R52 ;  /* 0x00000008ff007819 */ /* 0x000fe40000011634 */
[----:B------:R-:W-:Y:S02]  /*3f00*/  LOP3.LUT R2, R2, 0xffff, RZ, 0xc0, !PT ;  /* 0x0000ffff02027812 */ /* 0x000fe400078ec0ff */
[----:B------:R-:W-:Y:S01]  /*3f10*/  LOP3.LUT R3, R13, 0xff, RZ, 0xc0, !PT ;  /* 0x000000ff0d037812 */ /* 0x000fe200078ec0ff */
[----:B------:R-:W-:Y:S01]  /*3f20*/  @!P4 FADD.FTZ R60, -R60, -RZ ;  /* 0x800000ff3c3cc221 */ /* 0x000fe20000010100 */
[----:B------:R-:W-:Y:S02]  /*3f30*/  LOP3.LUT R0, R0, 0xffff, RZ, 0xc0, !PT ;  /* 0x0000ffff00007812 */ /* 0x000fe400078ec0ff */
[----:B------:R-:W-:Y:S02]  /*3f40*/  ISETP.LE.U32.AND P6, PT, R2, UR6, PT ;  /* 0x0000000602007c0c */ /* 0x000fe4000bfc3070 */
[----:B------:R-:W-:Y:S01]  /*3f50*/  F2FP.RELU.PACK_AB R2, R101, R102 ;  /* 0x000000666502723e */ /* 0x000fe200000008ff */
[----:B------:R-:W-:Y:S01]  /*3f60*/  @!P5 FADD.FTZ R61, -R61, -RZ ;  /* 0x800000ff3d3dd221 */ /* 0x000fe20000010100 */
        /* <DEDUP_REMOVED lines=11> */
[----:B-1----:R-:W-:Y:S01]  /*4020*/  @!P1 FADD.FTZ R57, -R57, -RZ ;  /* 0x800000ff39399221 */ /* 0x002fe20000010100 */
[----:B------:R-:W-:Y:S02]  /*4030*/  F2FP.RELU.PACK_AB R4, R62, R64 ;  /* 0x000000403e04723e */ /* 0x000fe400000008ff */
[----:B------:R-:W-:Y:S01]  /*4040*/  FSETP.GE.FTZ.AND P1, PT, R103, RZ, PT ;  /* 0x000000ff6700720b */ /* 0x000fe20003f36000 */
[----:B------:R-:W-:Y:S01]  /*4050*/  @!P2 FADD.FTZ R58, -R58, -RZ ;  /* 0x800000ff3a3aa221 */ /* 0x000fe20000010100 */
[----:B------:R-:W-:Y:S01]  /*4060*/  STS [R224+0x12400], R5 ;  /* 0x01240005e0007388 */ /* 0x000fe20000000800 */
[----:B------:R-:W-:Y:S02]  /*4070*/  FSETP.GE.FTZ.AND P2, PT, R168, RZ, PT ;  /* 0x000000ffa800720b */ /* 0x000fe40003f56000 */
[----:B------:R-:W-:Y:S01]  /*4080*/  @!P0 FADD.FTZ R56, -R56, -RZ ;  /* 0x800000ff38388221 */ /* 0x000fe20000010100 */
[----:B------:R-:W-:Y:S01]  /*4090*/  STS [R222+0x12000], R4 ;  /* 0x01200004de007388 */ /* 0x000fe20000000800 */
[----:B------:R-:W-:Y:S01]  /*40a0*/  @!P3 FADD.FTZ R59, -R59, -RZ ;  /* 0x800000ff3b3bb221 */ /* 0x000fe20000010100 */
[----:B------:R-:W-:Y:S02]  /*40b0*/  FSETP.GE.FTZ.AND P5, PT, R100, RZ, PT ;  /* 0x000000ff6400720b */ /* 0x000fe40003fb6000 */
[----:B------:R-:W-:Y:S02]  /*40c0*/  FSETP.GE.FTZ.AND P3, PT, R64, RZ, PT ;  /* 0x000000ff4000720b */ /* 0x000fe40003f76000 */
[----:B--2---:R-:W-:Y:S02]  /*40d0*/  F2FP.RELU.PACK_AB R2, R58, R59 ;  /* 0x0000003b3a02723e */ /* 0x004fe400000008ff */
        /* <DEDUP_REMOVED lines=114> */
[----:B------:R-:W-:Y:S03]  /*4800*/  LOP3.LUT R0, R205, 0x1, RZ, 0xc0, !PT ;  /* 0x00000001cd007812 */ /* 0x000fe600078ec0ff */
[----:B------:R-:W-:Y:S05]  /*4810*/  IMAD.U32 R2, R4, -0x40, RZ ;  /* 0xffffffc004027824 */ /* 0x000fea00078e00ff */
[C---:B------:R-:W-:Y:S04]  /*4820*/  LEA R3, P0, R2.reuse, R208, 0x1 ;  /* 0x000000d002037211 */ /* 0x040fe800078008ff */
[----:B------:R-:W-:Y:S01]  /*4830*/  LEA.HI.X.SX32 R2, R2, R209, 0x1, P0 ;  /* 0x000000d102027211 */ /* 0x000fe200000f0eff */
[----:B------:R-:W-:Y:S01]  /*4840*/  IMAD.MOV.U32 R208, RZ, RZ, R3 ;  /* 0x000000ffffd07224 */ /* 0x000fe200078e0003 */
[----:B------:R-:W-:Y:S01]  /*4850*/  ISETP.NE.U32.AND P0, PT, R0, 0x1, PT ;  /* 0x000000010000780c */ /* 0x000fe20003f05070 */
[----:B------:R-:W-:Y:S01]  /*4860*/  IMAD.MOV.U32 R0, RZ, RZ, -0x4000 ;  /* 0xffffc000ff007424 */ /* 0x000fe200078e00ff */
[----:B------:R-:W-:Y:S04]  /*4870*/  MOV R209, R2 ;  /* 0x0000000200d17202 */ /* 0x000fe80000000f00 */
        /* <DEDUP_REMOVED lines=14> */
.L_x_473:
        /* <DEDUP_REMOVED lines=33> */
[----:B------:R-:W3:Y:S03]  /*4b70*/  LDSM.16.MT88.4 R16, [R0+0xa800] ;  /* 0x00a800000010783b */ /* 0x000ee60000004200 */
        /* <DEDUP_REMOVED lines=23> */
[----:B------:R-:W3:Y:S04]  /*4cf0*/  LDSM.16.MT88.4 R16, [R0+0xb800] ;  /* 0x00b800000010783b */ /* 0x000ee80000004200 */
[----:B------:R-:W-:Y:S01]  /*4d00*/  BAR.SYNC.DEFER_BLOCKING 0x0 ;  /* 0x0000000000007b1d */ /* 0x000fe20000010000 */
        /* <DEDUP_REMOVED lines=26> */
.L_x_474:
        /* <DEDUP_REMOVED lines=86> */
[----:B------:R3:W-:Y:S01]  /*5410*/  RED.E.ADD.F32.FTZ.RN.STRONG.GPU [R102.64], R8 ;  /* 0x000000086600798e */ /* 0x0007e2000c10e788 */
[-C--:B-1----:R-:W-:Y:S02]  /*5420*/  LEA R100, P2, R177, R206.reuse, 0x2 ;  /* 0x000000ceb1647211 */ /* 0x082fe400078410ff */
[-C--:B------:R-:W-:Y:S02]  /*5430*/  LEA R6, P0, R171, R206.reuse, 0x2 ;  /* 0x000000ceab067211 */ /* 0x080fe400078010ff */
[-C--:B------:R-:W-:Y:S02]  /*5440*/  LEA.HI.X.SX32 R101, R177, R207.reuse, 0x2, P2 ;  /* 0x000000cfb1657211 */ /* 0x080fe400010f16ff */
[-C--:B--2---:R-:W-:Y:S01]  /*5450*/  LEA.HI.X.SX32 R7, R171, R207.reuse, 0x2, P0 ;  /* 0x000000cfab077211 */ /* 0x084fe200000f16ff */
[----:B------:R-:W-:Y:S01]  /*5460*/  IMAD.IADD R171, R214, 0x1, R251 ;  /* 0x00000001d6ab7824 */ /* 0x000fe200078e02fb */
[CC--:B---3--:R-:W-:Y:S01]  /*5470*/  LEA R8, P2, R234.reuse, R206.reuse, 0x2 ;  /* 0x000000ceea087211 */ /* 0x0c8fe200078410ff */
[----:B------:R1:W-:Y:S04]  /*5480*/  RED.E.ADD.F32.FTZ.RN.STRONG.GPU [R100.64], R9 ;  /* 0x000000096400798e */ /* 0x0003e8000c10e788 */
[----:B------:R2:W-:Y:S04]  /*5490*/  RED.E.ADD.F32.FTZ.RN.STRONG.GPU [R4.64], R10 ;  /* 0x0000000a0400798e */ /* 0x0005e8000c10e788 */
[----:B------:R3:W-:Y:S04]  /*54a0*/  RED.E.ADD.F32.FTZ.RN.STRONG.GPU [R6.64], R11 ;  /* 0x0000000b0600798e */ /* 0x0007e8000c10e788 */
[----:B------:R-:W-:Y:S04]  /*54b0*/  RED.E.ADD.F32.FTZ.RN.STRONG.GPU [R206.64+0x80], R16 ;  /* 0x00008010ce00798e */ /* 0x000fe8000c10e788 */
[----:B------:R-:W-:Y:S01]  /*54c0*/  RED.E.ADD.F32.FTZ.RN.STRONG.GPU [R2.64+0x80], R17 ;  /* 0x000080110200798e */ /* 0x000fe2000c10e788 */
[-C--:B-1----:R-:W-:Y:S02]  /*54d0*/  LEA.HI.X.SX32 R9, R234, R207.reuse, 0x2, P2 ;  /* 0x000000cfea097211 */ /* 0x082fe400010f16ff */
[----:B------:R-:W-:Y:S02]  /*54e0*/  IADD3 R100, R248, 0x60, RZ ;  /* 0x00000060f8647810 */ /* 0x000fe40007ffe0ff */
[CC--:B--2---:R-:W-:Y:S04]  /*54f0*/  LEA R4, P0, R170.reuse, R206.reuse, 0x2 ;  /* 0x000000ceaa047211 */ /* 0x0c4fe800078010ff */
[-C--:B------:R-:W-:Y:S02]  /*5500*/  LEA.HI.X.SX32 R5, R170, R207.reuse, 0x2, P0 ;  /* 0x000000cfaa057211 */ /* 0x080fe400000f16ff */
[-C--:B---3--:R-:W-:Y:S02]  /*5510*/  LEA R6, P1, R251, R206.reuse, 0x2 ;  /* 0x000000cefb067211 */ /* 0x088fe400078210ff */
[-C--:B------:R-:W-:Y:S01]  /*5520*/  LEA R10, P0, R171, R206.reuse, 0x2 ;  /* 0x000000ceab0a7211 */ /* 0x080fe200078010ff */
        /* <DEDUP_REMOVED lines=263> */
.L_x_476:
        /* <DEDUP_REMOVED lines=15> */
.L_x_477:
        /* <DEDUP_REMOVED lines=40> */
.L_x_479:
[----:B-1-34-:R-:W-:Y:S05]  /*6910*/  BSYNC B0 ;  /* 0x0000000000007941 */ /* 0x01afea0003800000 */
.L_x_478:
        /* <DEDUP_REMOVED lines=16> */
.L_x_481:
[----:B------:R-:W-:Y:S05]  /*6a20*/  BSYNC B0 ;  /* 0x0000000000007941 */ /* 0x000fea0003800000 */
.L_x_480:
        /* <DEDUP_REMOVED lines=21> */
.L_x_483:
[----:B------:R-:W-:Y:S05]  /*6b80*/  BSYNC B0 ;  /* 0x0000000000007941 */ /* 0x000fea0003800000 */
.L_x_482:
        /* <DEDUP_REMOVED lines=12> */
.L_x_472:
[----:B------:R-:W-:Y:S05]  /*6c50*/  BSYNC B1 ;  /* 0x0000000000017941 */ /* 0x000fea0003800000 */
.L_x_458:
        /* <DEDUP_REMOVED lines=9> */
.L_x_484:
[----:B------:R-:W-:Y:S05]  /*6cf0*/  EXIT ;  /* 0x000000000000794d */ /* 0x000fea0003800000 */
.L_x_486:
        /* <DEDUP_REMOVED lines=16> */
.L_x_1075:


//--------------------- .text._ZN5flash44flash_bwd_dq_dk_dv_loop_seqk_parallel_kernelI23Flash_bwd_kernel_traitsILi128ELi64ELi64ELi8ELi4ELi2ELi2ELb1ELb0EN7cutlass6half_tE19Flash_kernel_traitsILi128ELi64ELi64ELi8ES3_EELb0ELb1ELb0ELb0ELb0ELb1ELb1EEEvNS_16Flash_bwd_paramsE --------------------------
	.section	.text._ZN5flash44flash_bwd_dq_dk_dv_loop_seqk_parallel_kernelI23Flash_bwd_kernel_traitsILi128ELi64ELi64ELi8ELi4ELi2ELi2ELb1ELb0EN7cutlass6half_tE19Flash_kernel_traitsILi128ELi64ELi64ELi8ES3_EELb0ELb1ELb0ELb0ELb0ELb1ELb1EEEvNS_16Flash_bwd_paramsE,"ax",@progbits
	.sectioninfo	@"SHI_REGISTERS=255"
	.align	128
        .global         _ZN5flash44flash_bwd_dq_dk_dv_loop_seqk_parallel_kernelI23Flash_bwd_kernel_traitsILi128ELi64ELi64ELi8ELi4ELi2ELi2ELb1ELb0EN7cutlass6half_tE19Flash_kernel_traitsILi128ELi64ELi64ELi8ES3_EELb0ELb1ELb0ELb0ELb0ELb1ELb1EEEvNS_16Flash_bwd_paramsE
        .type           _ZN5flash44flash_bwd_dq_dk_dv_loop_seqk_parallel_kernelI23Flash_bwd_kernel_traitsILi128ELi64ELi64ELi8ELi4ELi2ELi2ELb1ELb0EN7cutlass6half_tE19Flash_kernel_traitsILi128ELi64ELi64ELi8ES3_EELb0ELb1ELb0ELb0ELb0ELb1ELb1EEEvNS_16Flash_bwd_paramsE,@function
        .size           _ZN5flash44flash_bwd_dq_dk_dv_loop_seqk_parallel_kernelI23Flash_bwd_kernel_traitsILi128ELi64ELi64ELi8ELi4ELi2ELi2ELb1ELb0EN7cutlass6half_tE19Flash_kernel_traitsILi128ELi64ELi64ELi8ES3_EELb0ELb1ELb0ELb0ELb0ELb1ELb1EEEvNS_16Flash_bwd_paramsE,(.L_x_1076 - _ZN5flash44flash_bwd_dq_dk_dv_loop_seqk_parallel_kernelI23Flash_bwd_kernel_traitsILi128ELi64ELi64ELi8ELi4ELi2ELi2ELb1ELb0EN7cutlass6half_tE19Flash_kernel_traitsILi128ELi64ELi64ELi8ES3_EELb0ELb1ELb0ELb0ELb0ELb1ELb1EEEvNS_16Flash_bwd_paramsE)
        .other          _ZN5flash44flash_bwd_dq_dk_dv_loop_seqk_parallel_kernelI23Flash_bwd_kernel_traitsILi128ELi64ELi64ELi8ELi4ELi2ELi2ELb1ELb0EN7cutlass6half_tE19Flash_kernel_traitsILi128ELi64ELi64ELi8ES3_EELb0ELb1ELb0ELb0ELb0ELb1ELb1EEEvNS_16Flash_bwd_paramsE,@"STO_CUDA_ENTRY STV_DEFAULT"
_ZN5flash44flash_bwd_dq_dk_dv_loop_seqk_parallel_kernelI23Flash_bwd_kernel_traitsILi128ELi64ELi64ELi8ELi4ELi2ELi2ELb1ELb0EN7cutlass6half_tE19Flash_kernel_traitsILi128ELi64ELi64ELi8ES3_EELb0ELb1ELb0ELb0ELb0ELb1ELb1EEEvNS_16Flash_bwd_paramsE:
.text._ZN5flash44flash_bwd_dq_dk_dv_loop_seqk_parallel_kernelI23Flash_bwd_kernel_traitsILi128ELi64ELi64ELi8ELi4ELi2ELi2ELb1ELb0EN7cutlass6half_tE19Flash_kernel_traitsILi128ELi64ELi64ELi8ES3_EELb0ELb1ELb0ELb0ELb0ELb1ELb1EEEvNS_16Flash_bwd_paramsE:
        /* <DEDUP_REMOVED lines=15> */
[C---:B------:R-:W-:Y:S02]  /*00f0*/  LEA.HI R16, R13.reuse, R12, RZ, 0x3 ;  /* 0x0000000c0d107211 */ /* 0x040fe400078f18ff */
[----:B------:R-:W-:Y:S02]  /*0100*/  SHF.R.S32.HI R2, RZ, 0x4, R6 ;  /* 0x00000004ff027819 */ /* 0x000fe40000011406 */
[----:B------:R-:W-:Y:S02]  /*0110*/  SHF.R.S32.HI R239, RZ, 0x3, R16 ;  /* 0x00000003ffef7819 */ /* 0x000fe40000011410 */
[----:B------:R-:W-:Y:S02]  /*0120*/  LEA.HI R0, R6, R2, RZ, 0x1 ;  /* 0x0000000206007211 */ /* 0x000fe400078f08ff */
[----:B------:R-:W-:-:S02]  /*0130*/  LEA.HI R15, R13, R12, RZ, 0x2 ;  /* 0x0000000c0d0f7211 */ /* 0x000fc400078f10ff */
[----:B------:R-:W-:Y:S02]  /*0140*/  LOP3.LUT R0, R0, 0xfffffffe, RZ, 0xc0, !PT ;  /* 0xfffffffe00007812 */ /* 0x000fe400078ec0ff */
[--C-:B------:R-:W-:Y:S02]  /*0150*/  SHF.R.S32.HI R8, RZ, 0x2, R15.reuse ;  /* 0x00000002ff087819 */ /* 0x100fe4000001140f */
[----:B------:R-:W-:Y:S01]  /*0160*/  SHF.R.S32.HI R3, RZ, 0x1f, R15 ;  /* 0x0000001fff037819 */ /* 0x000fe2000001140f */
[----:B------:R-:W-:Y:S01]  /*0170*/  IMAD.IADD R10, R2, 0x1, -R0 ;  /* 0x00000001020a7824 */ /* 0x000fe200078e0a00 */
[----:B------:R-:W-:Y:S01]  /*0180*/  LOP3.LUT R0, R16, 0xfffffff8, RZ, 0xc0, !PT ;  /* 0xfffffff810007812 */ /* 0x000fe200078ec0ff */
[----:B------:R-:W-:Y:S01]  /*0190*/  IMAD.SHL.U32 R2, R239, 0x40, RZ ;  /* 0x00000040ef027824 */ /* 0x000fe200078e00ff */
[----:B------:R-:W-:Y:S01]  /*01a0*/  LEA.HI R14, R13, R12, RZ, 0x5 ;  /* 0x0000000c0d0e7211 */ /* 0x000fe200078f28ff */
[----:B------:R-:W-:Y:S01]  /*01b0*/  IMAD.SHL.U32 R185, R10, 0x200, RZ ;  /* 0x000002000ab97824 */ /* 0x000fe200078e00ff */
[----:B------:R-:W-:Y:S01]  /*01c0*/  LEA.HI R3, R3, R8, RZ, 0x3 ;  /* 0x0000000803037211 */ /* 0x000fe200078f18ff */
[----:B------:R-:W-:Y:S01]  /*01d0*/  IMAD.IADD R0, R12, 0x1, -R0 ;  /* 0x000000010c007824 */ /* 0x000fe200078e0a00 */
[----:B------:R-:W-:-:S02]  /*01e0*/  LOP3.LUT R2, R2, 0x1c0, RZ, 0xc0, !PT ;  /* 0x000001c002027812 */ /* 0x000fc400078ec0ff */
[----:B------:R-:W-:Y:S01]  /*01f0*/  SHF.R.S32.HI R20, RZ, 0x5, R14 ;  /* 0x00000005ff147819 */ /* 0x000fe2000001140e */
[----:B------:R-:W-:Y:S01]  /*0200*/  IMAD.SHL.U32 R18, R0, 0x8, RZ ;  /* 0x0000000800127824 */ /* 0x000fe200078e00ff */
[----:B------:R-:W-:Y:S02]  /*0210*/  LOP3.LUT R4, R3, 0xfffffff8, RZ, 0xc0, !PT ;  /* 0xfffffff803047812 */ /* 0x000fe400078ec0ff */
[----:B------:R-:W-:Y:S02]  /*0220*/  SHF.R.U32.HI R5, RZ, 0x3, R2 ;  /* 0x00000003ff057819 */ /* 0x000fe40000011602 */
[----:B------:R-:W-:Y:S01]  /*0230*/  LOP3.LUT R3, R2, 0x38, R18, 0xf8, !PT ;  /* 0x0000003802037812 */ /* 0x000fe200078ef812 */
[----:B------:R-:W-:Y:S01]  /*0240*/  IMAD.IADD R8, R8, 0x1, -R4 ;  /* 0x0000000108087824 */ /* 0x000fe200078e0a04 */
[----:B------:R-:W-:Y:S01]  /*0250*/  LOP3.LUT R2, R6, 0xfffffff0, RZ, 0xc0, !PT ;  /* 0xfffffff006027812 */ /* 0x000fe200078ec0ff */
[----:B------:R1:W-:Y:S01]  /*0260*/  STL [R1+0x10], R18 ;  /* 0x0000101201007387 */ /* 0x0003e20000100800 */
[----:B------:R-:W-:-:S02]  /*0270*/  LEA.HI R6, R14, R20, RZ, 0x1 ;  /* 0x000000140e067211 */ /* 0x000fc400078f08ff */
[----:B------:R-:W-:Y:S01]  /*0280*/  LOP3.LUT R9, R3, R5, RZ, 0x3c, !PT ;  /* 0x0000000503097212 */ /* 0x000fe200078e3cff */
[----:B------:R-:W-:Y:S01]  /*0290*/  IMAD.IADD R3, R12, 0x1, -R2 ;  /* 0x000000010c037824 */ /* 0x000fe200078e0a02 */
[----:B------:R-:W-:Y:S02]  /*02a0*/  LOP3.LUT R2, R6, 0xfffffffe, RZ, 0xc0, !PT ;  /* 0xfffffffe06027812 */ /* 0x000fe400078ec0ff */
[C---:B------:R-:W-:Y:S02]  /*02b0*/  LOP3.LUT P4, RZ, R0.reuse, 0x2, RZ, 0xc0, !PT ;  /* 0x0000000200ff7812 */ /* 0x040fe4000788c0ff */
[C---:B------:R-:W-:Y:S01]  /*02c0*/  LOP3.LUT P3, RZ, R0.reuse, 0x4, RZ, 0xc0, !PT ;  /* 0x0000000400ff7812 */ /* 0x040fe2000786c0ff */
[----:B------:R-:W-:Y:S01]  /*02d0*/  IMAD.SHL.U32 R0, R0, 0x40, RZ ;  /* 0x0000004000007824 */ /* 0x000fe200078e00ff */
[----:B------:R-:W-:Y:S01]  /*02e0*/  LEA.HI R4, R13, R12, RZ, 0x7 ;  /* 0x0000000c0d047211 */ /* 0x000fe200078f38ff */
[----:B------:R-:W-:Y:S01]  /*02f0*/  IMAD.IADD R193, R20, 0x1, -R2 ;  /* 0x0000000114c17824 */ /* 0x000fe200078e0a02 */
[----:B------:R-:W-:-:S02]  /*0300*/  SHF.R.S32.HI R5, RZ, 0x1f, R3 ;  /* 0x0000001fff057819 */ /* 0x000fc40000011403 */
[----:B------:R-:W-:Y:S01]  /*0310*/  LOP3.LUT R0, R0, 0x1c0, RZ, 0xc0, !PT ;  /* 0x000001c000007812 */ /* 0x000fe200078ec0ff */
[----:B------:R-:W-:Y:S01]  /*0320*/  IMAD.SHL.U32 R2, R193, 0x10, RZ ;  /* 0x00000010c1027824 */ /* 0x000fe200078e00ff */
[----:B------:R-:W-:Y:S02]  /*0330*/  SHF.R.S32.HI R7, RZ, 0x7, R4 ;  /* 0x00000007ff077819 */ /* 0x000fe40000011404 */
[C---:B------:R-:W-:Y:S02]  /*0340*/  LOP3.LUT R187, R0.reuse, 0x8, R16, 0xf8, !PT ;  /* 0x0000000800bb7812 */ /* 0x040fe400078ef810 */
[----:B------:R-:W-:Y:S01]  /*0350*/  LOP3.LUT R4, R0, 0x10, R2, 0xf8, !PT ;  /* 0x0000001000047812 */ /* 0x000fe200078ef802 */
[----:B------:R-:W-:Y:S01]  /*0360*/  IMAD R2, R7, 0x800, R185 ;  /* 0x0000080007027824 */ /* 0x000fe200078e02b9 */
[----:B------:R-:W-:Y:S02]  /*0370*/  SHF.R.U32.HI R0, RZ, 0x3, R0 ;  /* 0x00000003ff007819 */ /* 0x000fe40000011600 */
[----:B------:R-:W-:-:S02]  /*0380*/  LEA.HI R11, R5, R3, RZ, 0x3 ;  /* 0x00000003050b7211 */ /* 0x000fc400078f18ff */
[----:B------:R-:W-:Y:S02]  /*0390*/  LOP3.LUT R4, R4, 0x8, R16, 0xf8, !PT ;  /* 0x0000000804047812 */ /* 0x000fe400078ef810 */
[----:B------:R-:W-:Y:S02]  /*03a0*/  LOP3.LUT R187, R187, R0, RZ, 0x3c, !PT ;  /* 0x00000000bbbb7212 */ /* 0x000fe400078e3cff */
[----:B------:R-:W-:Y:S02]  /*03b0*/  LOP3.LUT R6, R11, 0xfffffff8, RZ, 0xc0, !PT ;  /* 0xfffffff80b067812 */ /* 0x000fe400078ec0ff */
[----:B------:R-:W-:Y:S01]  /*03c0*/  LOP3.LUT R185, R185, R4, R0, 0xf6, !PT ;  /* 0x00000004b9b97212 */ /* 0x000fe200078ef600 */
[----:B------:R-:W-:Y:S01]  /*03d0*/  IMAD.IADD R187, R2, 0x1, R187 ;  /* 0x0000000102bb7824 */ /* 0x000fe200078e02bb */
[----:B------:R-:W-:Y:S01]  /*03e0*/  LEA.HI R0, R13, R12, RZ, 0x6 ;  /* 0x0000000c0d007211 */ /* 0x000fe200078f30ff */
[----:B------:R-:W-:Y:S01]  /*03f0*/  IMAD.IADD R19, R3, 0x1, -R6 ;  /* 0x0000000103137824 */ /* 0x000fe200078e0a06 */
[----:B------:R-:W-:Y:S01]  /*0400*/  LOP3.LUT R4, R14, 0xffffffe0, RZ, 0xc0, !PT ;  /* 0xffffffe00e047812 */ /* 0x000fe200078ec0ff */
[----:B------:R-:W-:Y:S01]  /*0410*/  IMAD.SHL.U32 R187, R187, 0x2, RZ ;  /* 0x00000002bbbb7824 */ /* 0x000fe200078e00ff */
[----:B------:R-:W-:-:S02]  /*0420*/  LOP3.LUT R5, R8, 0x1, RZ, 0xc0, !PT ;  /* 0x0000000108057812 */ /* 0x000fc400078ec0ff */
[----:B------:R-:W-:Y:S01]  /*0430*/  LOP3.LUT R2, R15, 0x7ffffffc, RZ, 0xc0, !PT ;  /* 0x7ffffffc0f027812 */ /* 0x000fe200078ec0ff */
[C---:B-1----:R-:W-:Y:S01]  /*0440*/  IMAD.IADD R18, R12.reuse, 0x1, -R4 ;  /* 0x000000010c127824 */ /* 0x042fe200078e0a04 */
[----:B------:R-:W-:Y:S01]  /*0450*/  SHF.R.S32.HI R3, RZ, 0x1f, R14 ;  /* 0x0000001fff037819 */ /* 0x000fe2000001140e */
[----:B------:R-:W-:Y:S01]  /*0460*/  STL [R1+0x20], R19 ;  /* 0x0000201301007387 */ /* 0x000fe20000100800 */
[----:B------:R-:W-:Y:S02]  /*0470*/  SHF.R.S32.HI R0, RZ, 0x6, R0 ;  /* 0x00000006ff007819 */ /* 0x000fe40000011400 */
[----:B------:R-:W-:Y:S01]  /*0480*/  ISETP.NE.U32.AND P0, PT, R5, 0x1, PT ;  /* 0x000000010500780c */ /* 0x000fe20003f05070 */
[C---:B------:R-:W-:Y:S01]  /*0490*/  IMAD.IADD R5, R12.reuse, 0x1, -R2 ;  /* 0x000000010c057824 */ /* 0x040fe200078e0a02 */
[----:B------:R-:W-:Y:S01]  /*04a0*/  LEA.HI R4, R3, R20, RZ, 0x2 ;  /* 0x0000001403047211 */ /* 0x000fe200078f10ff */
[----:B------:R-:W-:Y:S01]  /*04b0*/  IMAD.SHL.U32 R12, R12, 0x2, RZ ;  /* 0x000000020c0c7824 */ /* 0x000fe200078e00ff */
[----:B------:R-:W-:Y:S01]  /*04c0*/  STL [R1+0x1c], R18 ;  /* 0x00001c1201007387 */ /* 0x000fe20000100800 */
[----:B------:R-:W-:Y:S01]  /*04d0*/  IMAD.SHL.U32 R3, R7, 0x20, RZ ;  /* 0x0000002007037824 */ /* 0x000fe200078e00ff */
[----:B------:R-:W-:Y:S01]  /*04e0*/  LOP3.LUT R4, R4, 0xfffffffc, RZ, 0xc0, !PT ;  /* 0xfffffffc04047812 */ /* 0x000fe200078ec0ff */
[----:B------:R-:W-:Y:S01]  /*04f0*/  IMAD R17, R0, 0x200, R9 ;  /* 0x0000020000117824 */ /* 0x000fe200078e0209 */
[----:B------:R-:W-:Y:S01]  /*0500*/  R2P PR, R8, 0x6 ;  /* 0x0000000608007804 */ /* 0x000fe20000000000 */
[----:B------:R-:W-:Y:S01]  /*0510*/  IMAD.SHL.U32 R2, R0, 0x8, RZ ;  /* 0x0000000800027824 */ /* 0x000fe200078e00ff */
[----:B------:R-:W-:Y:S01]  /*0520*/  LOP3.LUT R6, R3, 0x6, R12, 0xf8, !PT ;  /* 0x0000000603067812 */ /* 0x000fe200078ef80c */
[----:B------:R-:W-:Y:S01]  /*0530*/  IMAD.SHL.U32 R0, R8, 0x40, RZ ;  /* 0x0000004008007824 */ /* 0x000fe200078e00ff */
[----:B------:R-:W-:Y:S01]  /*0540*/  STL [R1+0x18], R17 ;  /* 0x0000181101007387 */ /* 0x000fe20000100800 */
[----:B------:R-:W-:Y:S01]  /*0550*/  IMAD.SHL.U32 R8, R5, 0x2, RZ ;  /* 0x0000000205087824 */ /* 0x000fe200078e00ff */
[----:B------:R-:W-:Y:S01]  /*0560*/  LOP3.LUT R2, R2, 0x18, RZ, 0xc0, !PT ;  /* 0x0000001802027812 */ /* 0x000fe200078ec0ff */
[----:B------:R-:W-:Y:S01]  /*0570*/  IMAD.IADD R203, R20, 0x1, -R4 ;  /* 0x0000000114cb7824 */ /* 0x000fe200078e0a04 */
[----:B------:R-:W-:Y:S01]  /*0580*/  LOP3.LUT R0, R0, 0x1c0, RZ, 0xc0, !PT ;  /* 0x000001c000007812 */ /* 0x000fe200078ec0ff */
[----:B------:R-:W-:Y:S01]  /*0590*/  IMAD.SHL.U32 R5, R10, 0x20, RZ ;  /* 0x000000200a057824 */ /* 0x000fe200078e00ff */
[----:B------:R1:W-:Y:S01]  /*05a0*/  STL [R1+0x4], R6 ;  /* 0x0000040601007387 */ /* 0x0003e20000100800 */
[----:B------:R-:W-:Y:S01]  /*05b0*/  IMAD R7, R203, 0x400, R8 ;  /* 0x00000400cb077824 */ /* 0x000fe200078e0208 */
[----:B------:R-:W-:Y:S01]  /*05c0*/  LOP3.LUT R4, R0, 0x20, R3, 0xf8, !PT ;  /* 0x0000002000047812 */ /* 0x000fe200078ef803 */
[----:B------:R-:W-:Y:S01]  /*05d0*/  IMAD.SHL.U32 R212, R17, 0x2, RZ ;  /* 0x0000000211d47824 */ /* 0x000fe200078e00ff */
[----:B------:R-:W-:-:S02]  /*05e0*/  SHF.R.U32.HI R3, RZ, 0x3, R0 ;  /* 0x00000003ff037819 */ /* 0x000fc40000011600 */
[----:B------:R-:W-:Y:S02]  /*05f0*/  LOP3.LUT R5, R2, 0x20, R5, 0xf8, !PT ;  /* 0x0000002002057812 */ /* 0x000fe400078ef805 */
[----:B------:R-:W-:Y:S02]  /*0600*/  LOP3.LUT R4, R4, R3, RZ, 0x3c, !PT ;  /* 0x0000000304047212 */ /* 0x000fe400078e3cff */
[----:B------:R-:W-:Y:S01]  /*0610*/  LOP3.LUT R9, R3, R0, R2, 0x1e, !PT ;  /* 0x0000000003097212 */ /* 0x000fe200078e1e02 */
[----:B------:R-:W-:Y:S01]  /*0620*/  IMAD.SHL.U32 R0, R10, 0x8, RZ ;  /* 0x000000080a007824 */ /* 0x000fe200078e00ff */
[----:B------:R-:W-:Y:S01]  /*0630*/  SEL R220, R220, 0x10, !P0 ;  /* 0x00000010dcdc7807 */ /* 0x000fe20004000000 */
        /* <DEDUP_REMOVED lines=18> */
[----:B------:R-:W-:Y:S01]  /*0760*/  IMAD.IADD R4, R4, 0x1, R9 ;  /* 0x0000000104047824 */ /* 0x000fe200078e0209 */
[----:B------:R-:W-:Y:S01]  /*0770*/  LOP3.LUT R201, R2, R0, RZ, 0xfc, !PT ;  /* 0x0000000002c97212 */ /* 0x000fe200078efcff */
[C---:B------:R-:W-:Y:S02]  /*0780*/  IMAD R5, R203.reuse, 0x10, R5 ;  /* 0x00000010cb057824 */ /* 0x040fe400078e0205 */
[--C-:B------:R-:W-:Y:S01]  /*0790*/  IMAD R203, R203, 0x400, R0.reuse ;  /* 0x00000400cbcb7824 */ /* 0x100fe200078e0200 */
[----:B------:R-:W-:Y:S01]  /*07a0*/  LEA R249, R4, 0xc000, 0x1 ;  /* 0x0000c00004f97811 */ /* 0x000fe200078e08ff */
[----:B------:R-:W-:Y:S01]  /*07b0*/  IMAD R193, R193, 0x400, R0 ;  /* 0x00000400c1c17824 */ /* 0x000fe200078e0200 */
[----:B------:R1:W-:Y:S01]  /*07c0*/  STL [R1+0xc], R5 ;  /* 0x00000c0501007387 */ /* 0x0003e20000100800 */
[----:B------:R-:W-:-:S02]  /*07d0*/  IMAD.IADD R203, R203, 0x1, R3 ;  /* 0x00000001cbcb7824 */ /* 0x000fc400078e0203 */
[----:B------:R-:W-:Y:S01]  /*07e0*/  IMAD.IADD R193, R3, 0x1, R193 ;  /* 0x0000000103c17824 */ /* 0x000fe200078e02c1 */
[C---:B------:R-:W-:Y:S01]  /*07f0*/  IADD3 R3, R249.reuse, 0x40, RZ ;  /* 0x00000040f9037810 */ /* 0x040fe20007ffe0ff */
[----:B------:R-:W-:Y:S01]  /*0800*/  IMAD.MOV.U32 R0, RZ, RZ, 0x40 ;  /* 0x00000040ff007424 */ /* 0x000fe200078e00ff */
[----:B------:R-:W-:Y:S01]  /*0810*/  @P2 IADD3 R3, R249, -0x40, RZ ;  /* 0xffffffc0f9032810 */ /* 0x000fe20007ffe0ff */
[----:B------:R-:W-:Y:S01]  /*0820*/  IMAD.MOV.U32 R2, RZ, RZ, 0x20 ;  /* 0x00000020ff027424 */ /* 0x000fe200078e00ff */
[----:B------:R-:W-:Y:S02]  /*0830*/  LEA R193, R193, 0x10000, 0x1 ;  /* 0x00010000c1c17811 */ /* 0x000fe400078e08ff */
[----:B------:R-:W-:Y:S01]  /*0840*/  SEL R0, R0, 0xffffffc0, !P3 ;  /* 0xffffffc000007807 */ /* 0x000fe20005800000 */
[----:B------:R1:W-:Y:S01]  /*0850*/  STL [R1], R3 ;  /* 0x0000000301007387 */ /* 0x0003e20000100800 */
[----:B------:R-:W-:-:S03]  /*0860*/  SEL R2, R2, 0xffffffe0, !P4 ;  /* 0xffffffe002027807 */ /* 0x000fc60006000000 */
[----:B------:R-:W-:Y:S01]  /*0870*/  IMAD.IADD R189, R187, 0x1, R0 ;  /* 0x00000001bbbd7824 */ /* 0x000fe200078e0200 */
[----:B------:R-:W-:Y:S01]  /*0880*/  IADD3 R190, R0, R187, R2 ;  /* 0x000000bb00be7210 */ /* 0x000fe20007ffe002 */
[C---:B------:R-:W-:Y:S02]  /*0890*/  IMAD R184, R185.reuse, 0x2, R0 ;  /* 0x00000002b9b87824 */ /* 0x040fe400078e0200 */
[----:B------:R-:W-:Y:S02]  /*08a0*/  IMAD.SHL.U32 R185, R185, 0x2, RZ ;  /* 0x00000002b9b97824 */ /* 0x000fe400078e00ff */
[----:B------:R-:W-:Y:S02]  /*08b0*/  IMAD.IADD R188, R187, 0x1, R2 ;  /* 0x00000001bbbc7824 */ /* 0x000fe400078e0202 */
[----:B------:R-:W-:Y:S02]  /*08c0*/  IMAD.IADD R202, R2, 0x1, R189 ;  /* 0x0000000102ca7824 */ /* 0x000fe400078e02bd */
.L_x_515:
[----:B-1----:R-:W2:Y:S01]  /*08d0*/  S2R R38, SR_CTAID.Y ;  /* 0x0000000000267919 */ /* 0x002ea20000002600 */
[----:B------:R-:W3:Y:S01]  /*08e0*/  LDC.U8 R0, c[0x0][0x312] ;  /* 0x0000c480ff007b82 */ /* 0x000ee20000000000 */
        /* <DEDUP_REMOVED lines=8> */
[----:B---3--:R-:W-:Y:S01]  /*0970*/  ISETP.NE.AND P4, PT, R0, RZ, PT ;  /* 0x000000ff0000720c */ /* 0x008fe20003f85270 */
[----:B------:R-:W-:Y:S01]  /*0980*/  IMAD.MOV.U32 R0, RZ, RZ, -0x1 ;  /* 0xffffffffff007424 */ /* 0x000fe200078e00ff */
[----:B------:R-:W-:Y:S02]  /*0990*/  SHF.L.U64.HI R7, R38, 0x2, R29 ;  /* 0x0000000226077819 */ /* 0x000fe4000001021d */
[----:B------:R-:W-:Y:S02]  /*09a0*/  IADD3 R2, P0, R8, c[0x0][0x240], RZ ;  /* 0x0000900008027a10 */ /* 0x000fe40007f1e0ff */
[----:B------:R-:W-:-:S02]  /*09b0*/  ISETP.EQ.OR.EX P5, PT, RZ, c[0x0][0x24c], !P4, P5 ;  /* 0x00009300ff007a0c */ /* 0x000fc400067a2750 */
[----:B-1----:R-:W-:Y:S02]  /*09c0*/  IADD3.X R3, R7, c[0x0][0x244], RZ, P0, !PT ;  /* 0x0000910007037a10 */ /* 0x002fe400007fe4ff */
        /* <DEDUP_REMOVED lines=19> */
.L_x_487:
        /* <DEDUP_REMOVED lines=22> */
[----:B------:R-:W-:Y:S01]  /*0c60*/  @P0 IMAD.IADD R6, R240, 0x1, R39 ;  /* 0x00000001f0060824 */ /* 0x000fe200078e0227 */
[----:B------:R-:W-:Y:S01]  /*0c70*/  LOP3.LUT R8, R7, 0xffffffc0, RZ, 0xc0, !PT ;  /* 0xffffffc007087812 */ /* 0x000fe200078ec0ff */
[----:B------:R-:W-:Y:S01]  /*0c80*/  IMAD R9, R0, c[0x0][0x194], RZ ;  /* 0x0000650000097a24 */ /* 0x000fe200078e02ff */
[----:B------:R-:W-:Y:S01]  /*0c90*/  SEL R27, R10, R4, !P1 ;  /* 0x000000040a1b7207 */ /* 0x000fe20004800000 */
[----:B------:R-:W-:Y:S01]  /*0ca0*/  IMAD.IADD R20, R11, 0x1, R3 ;  /* 0x000000010b147824 */ /* 0x000fe200078e0203 */
[----:B------:R-:W-:Y:S01]  /*0cb0*/  IADD3 R8, R8, -0x40, RZ ;  /* 0xffffffc008087810 */ /* 0x000fe20007ffe0ff */
[C---:B------:R-:W-:Y:S01]  /*0cc0*/  @P0 IMAD.WIDE.U32 R2, R6.reuse, c[0x0][0x198], RZ ;  /* 0x0000660006020a25 */ /* 0x040fe200078e00ff */
[----:B------:R-:W-:Y:S02]  /*0cd0*/  @P1 IADD3 R20, R5, R9, RZ ;  /* 0x0000000905141210 */ /* 0x000fe40007ffe0ff */
        /* <DEDUP_REMOVED lines=15> */
.L_x_489:
        /* <DEDUP_REMOVED lines=15> */
.L_x_490:
[----:B------:R-:W-:Y:S01]  /*0ec0*/  IABS R14, c[0x0][0x1c8] ;  /* 0x00007200000e7a13 */ /* 0x000fe20000000000 */
[----:B------:R-:W2:Y:S01]  /*0ed0*/  S2R R35, SR_CTAID.Z ;  /* 0x0000000000237919 */ /* 0x000ea20000002700 */
[----:B------:R-:W3:Y:S01]  /*0ee0*/  LDC.U8 R26, c[0x0][0x328] ;  /* 0x0000ca00ff1a7b82 */ /* 0x000ee20000000000 */
[C---:B------:R-:W-:Y:S01]  /*0ef0*/  @P1 IMAD.WIDE.U32 R4, R0.reuse, c[0x0][0x370], RZ ;  /* 0x0000dc0000041a25 */ /* 0x040fe200078e00ff */
[----:B------:R-:W4:Y:S01]  /*0f00*/  I2F.RP R2, R14 ;  /* 0x0000000e00027306 */ /* 0x000f220000209400 */
[----:B------:R-:W5:Y:S02]  /*0f10*/  S2R R16, SR_CTAID.X ;  /* 0x0000000000107919 */ /* 0x000f640000002500 */
[----:B------:R-:W-:Y:S01]  /*0f20*/  IMAD.MOV.U32 R12, RZ, RZ, c[0x0][0x224] ;  /* 0x00008900ff0c7624 */ /* 0x000fe200078e00ff */
[----:B------:R-:W-:Y:S01]  /*0f30*/  @P1 MOV R10, R4 ;  /* 0x00000004000a1202 */ /* 0x000fe20000000f00 */
[----:B------:R-:W-:Y:S01]  /*0f40*/  @P1 IMAD R11, R0, c[0x0][0x374], R5 ;  /* 0x0000dd00000b1a24 */ /* 0x000fe200078e0205 */
[----:B------:R-:W1:Y:S01]  /*0f50*/  LDC.U8 R28, c[0x0][0x3d0] ;  /* 0x0000f400ff1c7b82 */ /* 0x000e620000000000 */
[----:B------:R-:W-:Y:S01]  /*0f60*/  @!P1 IMAD.WIDE.U32 R4, R38, c[0x0][0x368], RZ ;  /* 0x0000da0026049a25 */ /* 0x000fe200078e00ff */
[----:B------:R-:W-:-:S03]  /*0f70*/  SHF.R.S32.HI R12, RZ, 0x1f, R12 ;  /* 0x0000001fff0c7819 */ /* 0x000fc6000001140c */
[----:B------:R-:W-:Y:S02]  /*0f80*/  IMAD.MOV.U32 R31, RZ, RZ, c[0x0][0x22c] ;  /* 0x00008b00ff1f7624 */ /* 0x000fe400078e00ff */
[----:B------:R-:W-:Y:S02]  /*0f90*/  @!P1 IMAD.MOV.U32 R10, RZ, RZ, R4 ;  /* 0x000000ffff0a9224 */ /* 0x000fe400078e0004 */
[----:B------:R-:W-:Y:S01]  /*0fa0*/  IMAD.WIDE R18, R31, c[0x0][0x1c0], RZ ;  /* 0x000070001f127a25 */ /* 0x000fe200078e02ff */
[----:B----4-:R-:W4:Y:S01]  /*0fb0*/  MUFU.RCP R2, R2 ;  /* 0x0000000200027308 */ /* 0x010f220000001000 */
[----:B--2---:R-:W-:Y:S02]  /*0fc0*/  IABS R7, R35 ;  /* 0x0000002300077213 */ /* 0x004fe40000000000 */
[----:B------:R-:W-:Y:S02]  /*0fd0*/  LOP3.LUT R9, R35, c[0x0][0x1c8], RZ, 0x3c, !PT ;  /* 0x0000720023097a12 */ /* 0x000fe400078e3cff */
[----:B---3--:R-:W-:-:S02]  /*0fe0*/  ISETP.NE.AND P3, PT, R26, RZ, PT ;  /* 0x000000ff1a00720c */ /* 0x008fc40003f65270 */
[----:B------:R-:W-:Y:S02]  /*0ff0*/  ISETP.GE.AND P4, PT, R9, RZ, PT ;  /* 0x000000ff0900720c */ /* 0x000fe40003f86270 */
        /* <DEDUP_REMOVED lines=24> */
[C---:B------:R-:W-:Y:S02]  /*1180*/  IMAD.WIDE.U32 R12, R18.reuse, R12, RZ ;  /* 0x0000000c120c7225 */ /* 0x040fe400078e00ff */
[----:B------:R-:W-:Y:S02]  /*1190*/  @!P5 IADD3 R3, R3, -R14, RZ ;  /* 0x8000000e0303d210 */ /* 0x000fe40007ffe0ff */
[----:B------:R-:W-:Y:S01]  /*11a0*/  IMAD R7, R18, R4, R7 ;  /* 0x0000000412077224 */ /* 0x000fe200078e0207 */
[----:B------:R-:W-:Y:S01]  /*11b0*/  @!P5 IADD3 R2, R2, 0x1, RZ ;  /* 0x000000010202d810 */ /* 0x000fe20007ffe0ff */
[----:B------:R-:W-:Y:S01]  /*11c0*/  IMAD.WIDE.U32 R4, R18, R0, RZ ;  /* 0x0000000012047225 */ /* 0x000fe200078e00ff */
[----:B------:R-:W-:-:S02]  /*11d0*/  ISETP.GE.U32.AND P6, PT, R3, R14, PT ;  /* 0x0000000e0300720c */ /* 0x000fc40003fc6070 */
[----:B------:R-:W-:Y:S01]  /*11e0*/  ISETP.NE.AND P5, PT, RZ, c[0x0][0x1c8], PT ;  /* 0x00007200ff007a0c */ /* 0x000fe20003fa5270 */
[----:B------:R-:W-:Y:S01]  /*11f0*/  IMAD.X R9, R15, 0x1, R9, P2 ;  /* 0x000000010f097824 */ /* 0x000fe200010e0609 */
[----:B------:R-:W-:Y:S01]  /*1200*/  IADD3 R13, R13, R7, RZ ;  /* 0x000000070d0d7210 */ /* 0x000fe20007ffe0ff */
[C---:B------:R-:W-:Y:S01]  /*1210*/  IMAD R14, R19.reuse, R6, RZ ;  /* 0x00000006130e7224 */ /* 0x040fe200078e02ff */
[----:B------:R-:W-:Y:S01]  /*1220*/  SEL R209, R12, R4, !P1 ;  /* 0x000000040cd17207 */ /* 0x000fe20004800000 */
[----:B------:R-:W-:Y:S01]  /*1230*/  IMAD R3, R19, R0, RZ ;  /* 0x0000000013037224 */ /* 0x000fe200078e02ff */
[----:B-1----:R-:W-:Y:S01]  /*1240*/  ISETP.NE.AND P2, PT, R28, RZ, PT ;  /* 0x000000ff1c00720c */ /* 0x002fe20003f45270 */
[----:B------:R-:W-:-:S04]  /*1250*/  IMAD.WIDE.U32 R6, R18, R6, RZ ;  /* 0x0000000612067225 */ /* 0x000fc800078e00ff */
[----:B------:R-:W-:Y:S01]  /*1260*/  IMAD R9, R18, R9, R14 ;  /* 0x0000000912097224 */ /* 0x000fe200078e020e */
[----:B------:R-:W-:Y:S01]  /*1270*/  @P6 IADD3 R2, R2, 0x1, RZ ;  /* 0x0000000102026810 */ /* 0x000fe20007ffe0ff */
[----:B------:R-:W-:Y:S02]  /*1280*/  @P3 IMAD R4, R38, c[0x0][0x214], RZ ;  /* 0x0000850026043a24 */ /* 0x000fe400078e02ff */
[----:B-----5:R-:W-:Y:S01]  /*1290*/  IMAD.WIDE.U32 R18, R16, c[0x0][0x3d8], RZ ;  /* 0x0000f60010127a25 */ /* 0x020fe200078e00ff */
[----:B------:R-:W-:Y:S02]  /*12a0*/  @!P4 IADD3 R2, -R2, RZ, RZ ;  /* 0x000000ff0202c210 */ /* 0x000fe40007ffe1ff */
[----:B------:R-:W-:Y:S01]  /*12b0*/  @!P5 LOP3.LUT R2, RZ, c[0x0][0x1c8], RZ, 0x33, !PT ;  /* 0x00007200ff02da12 */ /* 0x000fe200078e33ff */
[----:B------:R-:W-:Y:S01]  /*12c0*/  @P1 IMAD.IADD R13, R5, 0x1, R3 ;  /* 0x00000001050d1824 */ /* 0x000fe200078e0203 */
[----:B------:R-:W-:Y:S01]  /*12d0*/  @P3 SEL R3, R4, R0, !P1 ;  /* 0x0000000004033207 */ /* 0x000fe20004800000 */
[----:B------:R-:W-:Y:S01]  /*12e0*/  IMAD R4, R16, c[0x0][0x3dc], R19 ;  /* 0x0000f70010047a24 */ /* 0x000fe200078e0213 */
[----:B------:R-:W-:Y:S01]  /*12f0*/  SEL R26, R18, RZ, P2 ;  /* 0x000000ff121a7207 */ /* 0x000fe20001000000 */
[C---:B------:R-:W-:Y:S01]  /*1300*/  IMAD R18, R35.reuse, c[0x0][0x22c], RZ ;  /* 0x00008b0023127a24 */ /* 0x040fe200078e02ff */
[----:B------:R-:W-:Y:S01]  /*1310*/  SHF.R.S32.HI R16, RZ, 0x1f, R17 ;  /* 0x0000001fff107819 */ /* 0x000fe20000011411 */
[----:B------:R-:W-:Y:S01]  /*1320*/  @!P3 IMAD R5, R38, c[0x0][0x1c0], R35 ;  /* 0x000070002605ba24 */ /* 0x000fe200078e0223 */
[----:B------:R-:W-:Y:S01]  /*1330*/  SEL R14, R4, RZ, P2 ;  /* 0x000000ff040e7207 */ /* 0x000fe20001000000 */
        /* <DEDUP_REMOVED lines=13> */
.L_x_491:
[----:B------:R-:W-:-:S04]  /*1410*/  IMAD R0, R38, c[0x0][0x1c0], R35 ;  /* 0x0000700026007a24 */ /* 0x000fc800078e0223 */
[----:B------:R-:W-:Y:S02]  /*1420*/  IMAD R0, R0, c[0x0][0x224], RZ ;  /* 0x0000890000007a24 */ /* 0x000fe400078e02ff */
.L_x_492:
[----:B------:R-:W2:Y:S04]  /*1430*/  LDL.64 R4, [R1+0x10] ;  /* 0x0000100001047983 */ /* 0x000ea80000100a00 */
[----:B------:R1:W2:Y:S01]  /*1440*/  LDL.64 R36, [R1+0x10] ;  /* 0x0000100001247983 */ /* 0x0002a20000100a00 */
[----:B------:R-:W-:Y:S02]  /*1450*/  IMAD R31, R31, c[0x0][0x1c0], RZ ;  /* 0x000070001f1f7a24 */ /* 0x000fe400078e02ff */
[----:B------:R-:W-:Y:S01]  /*1460*/  IMAD.IADD R7, R8, 0x1, R3 ;  /* 0x0000000108077824 */ /* 0x000fe200078e0203 */
[----:B------:R-:W3:Y:S04]  /*1470*/  LDL R42, [R1+0x1c] ;  /* 0x00001c00012a7983 */ /* 0x000ee80000100800 */
[----:B------:R-:W4:Y:S04]  /*1480*/  S2R R40, SR_TID.X ;  /* 0x0000000000287919 */ /* 0x000f280000002100 */
[----:B------:R-:W5:Y:S01]  /*1490*/  S2R R41, SR_TID.X ;  /* 0x0000000000297919 */ /* 0x000f620000002100 */
[----:B------:R-:W-:-:S02]  /*14a0*/  IMAD.SHL.U32 R30, R31, 0x40, RZ ;  /* 0x000000401f1e7824 */ /* 0x000fc400078e00ff */
[----:B------:R-:W-:Y:S02]  /*14b0*/  IMAD.MOV.U32 R34, RZ, RZ, 0x4 ;  /* 0x00000004ff227424 */ /* 0x000fe400078e00ff */
[----:B------:R-:W-:Y:S01]  /*14c0*/  IMAD R3, R15, c[0x0][0x370], RZ ;  /* 0x0000dc000f037a24 */ /* 0x000fe200078e02ff */
[----:B------:R-:W-:-:S03]  /*14d0*/  SHF.R.S32.HI R28, RZ, 0x1f, R239 ;  /* 0x0000001fff1c7819 */ /* 0x000fc600000114ef */
[----:B------:R-:W-:Y:S01]  /*14e0*/  IMAD R3, R8, c[0x0][0x374], R3 ;  /* 0x0000dd0008037a24 */ /* 0x000fe200078e0203 */
[----:B----4-:R-:W-:-:S04]  /*14f0*/  SHF.R.S32.HI R40, RZ, 0x1f, R40 ;  /* 0x0000001fff287819 */ /* 0x010fc80000011428 */
[----:B-----5:R-:W-:-:S04]  /*1500*/  LEA.HI R40, R40, R41, RZ, 0x5 ;  /* 0x0000002928287211 */ /* 0x020fc800078f28ff */
[----:B------:R-:W-:Y:S01]  /*1510*/  SHF.R.S32.HI R40, RZ, 0x5, R40 ;  /* 0x00000005ff287819 */ /* 0x000fe20000011428 */
[----:B------:R-:W-:Y:S01]  /*1520*/  BSSY B1, `(.L_x_488) ;  /* 0x000051c000017945 */ /* 0x000fe20003800000 */
[----:B--2---:R-:W-:-:S05]  /*1530*/  IMAD.MOV.U32 R36, RZ, RZ, R4 ;  /* 0x000000ffff247224 */ /* 0x004fca00078e0004 */
[----:B------:R-:W-:Y:S02]  /*1540*/  IADD3 R4, P1, R36, R10, RZ ;  /* 0x0000000a24047210 */ /* 0x000fe40007f3e0ff */
[----:B------:R-:W-:-:S05]  /*1550*/  SHF.R.S32.HI R37, RZ, 0x1f, R36 ;  /* 0x0000001fff257819 */ /* 0x000fca0000011424 */
[----:B------:R-:W-:Y:S01]  /*1560*/  IMAD.X R5, R37, 0x1, R11, P1 ;  /* 0x0000000125057824 */ /* 0x000fe200008e060b */
[----:B------:R-:W-:Y:S01]  /*1570*/  IADD3 R9, P3, P1, R6, R30, R18 ;  /* 0x0000001e06097210 */ /* 0x000fe2000797e012 */
[----:B------:R-:W-:Y:S01]  /*1580*/  IMAD.WIDE R10, R7, R34, c[0x0][0x200] ;  /* 0x00008000070a7625 */ /* 0x000fe200078e0222 */
[C---:B------:R-:W-:Y:S02]  /*1590*/  IADD3 R18, R8.reuse, R0, RZ ;  /* 0x0000000008127210 */ /* 0x040fe40007ffe0ff */
[----:B------:R-:W-:Y:S01]  /*15a0*/  SHF.R.S32.HI R0, RZ, 0x1f, R30 ;  /* 0x0000001fff007819 */ /* 0x000fe2000001141e */
[----:B------:R-:W-:Y:S01]  /*15b0*/  IMAD.WIDE.U32 R4, R8, c[0x0][0x370], R4 ;  /* 0x0000dc0008047a25 */ /* 0x000fe200078e0004 */
[----:B------:R-:W-:-:S03]  /*15c0*/  IADD3 R6, P4, R239, R8, RZ ;  /* 0x00000008ef067210 */ /* 0x000fc60007f9e0ff */
[----:B------:R-:W-:Y:S01]  /*15d0*/  IMAD.MOV.U32 R226, RZ, RZ, R10 ;  /* 0x000000ffffe27224 */ /* 0x000fe200078e000a */
[----:B------:R-:W-:Y:S01]  /*15e0*/  IADD3.X R10, R12, R0, R33, P3, P1 ;  /* 0x000000000c0a7210 */ /* 0x000fe20001fe2421 */
[----:B------:R-:W-:Y:S01]  /*15f0*/  IMAD.IADD R5, R5, 0x1, R3 ;  /* 0x0000000105057824 */ /* 0x000fe200078e0203 */
[----:B------:R-:W-:Y:S02]  /*1600*/  IADD3.X R3, R28, R15, RZ, P4, !PT ;  /* 0x0000000f1c037210 */ /* 0x000fe400027fe4ff */
[----:B------:R-:W-:Y:S01]  /*1610*/  IADD3 R0, -R224, R22, R17 ;  /* 0x00000016e0007210 */ /* 0x000fe20007ffe111 */
[----:B------:R-:W-:Y:S01]  /*1620*/  IMAD R8, R32, c[0x0][0x378], RZ ;  /* 0x0000de0020087a24 */ /* 0x000fe200078e02ff */
[----:B------:R-:W-:Y:S01]  /*1630*/  IADD3 R209, P3, P1, R26, R9, R209 ;  /* 0x000000091ad17210 */ /* 0x000fe2000797e0d1 */
[----:B------:R-:W-:Y:S01]  /*1640*/  IMAD R7, R3, c[0x0][0x190], RZ ;  /* 0x0000640003077a24 */ /* 0x000fe200078e02ff */
[----:B------:R-:W-:Y:S01]  /*1650*/  IADD3 R0, R0, -c[0x0][0x2e8], RZ ;  /* 0x8000ba0000007a10 */ /* 0x000fe20007ffe0ff */
[----:B---3--:R-:W-:-:S02]  /*1660*/  IMAD R3, R40, R31, R42 ;  /* 0x0000001f28037224 */ /* 0x008fc400078e022a */
[C---:B------:R-:W-:Y:S01]  /*1670*/  IMAD R8, R35.reuse, c[0x0][0x37c], R8 ;  /* 0x0000df0023087a24 */ /* 0x040fe200078e0208 */
[----:B------:R-:W-:Y:S01]  /*1680*/  SHF.R.S32.HI R9, RZ, 0x1f, R0 ;  /* 0x0000001fff097819 */ /* 0x000fe20000011400 */
[----:B------:R-:W-:Y:S01]  /*1690*/  IMAD.WIDE.U32 R4, R35, c[0x0][0x378], R4 ;  /* 0x0000de0023047a25 */ /* 0x000fe200078e0004 */
[----:B------:R-:W-:Y:S02]  /*16a0*/  IADD3.X R10, R14, R10, R13, P3, P1 ;  /* 0x0000000a0e0a7210 */ /* 0x000fe40001fe240d */
[----:B------:R-:W-:Y:S01]  /*16b0*/  IADD3 R209, P1, R3, R209, RZ ;  /* 0x000000d103d17210 */ /* 0x000fe20007f3e0ff */
[----:B------:R-:W-:Y:S01]  /*16c0*/  IMAD.IADD R5, R5, 0x1, R8 ;  /* 0x0000000105057824 */ /* 0x000fe200078e0208 */
[----:B------:R-:W-:Y:S01]  /*16d0*/  LEA.HI R8, R9, R0, RZ, 0x6 ;  /* 0x0000000009087211 */ /* 0x000fe200078f30ff */
[----:B------:R-:W-:Y:S01]  /*16e0*/  IMAD.MOV.U32 R225, RZ, RZ, R11 ;  /* 0x000000ffffe17224 */ /* 0x000fe200078e000b */
[----:B------:R-:W-:Y:S01]  /*16f0*/  LEA.HI.X.SX32 R12, R3, R10, 0x1, P1 ;  /* 0x0000000a030c7211 */ /* 0x000fe200008f0eff */
[C---:B------:R-:W-:Y:S01]  /*1700*/  IMAD R11, R6.reuse, c[0x0][0x194], R7 ;  /* 0x00006500060b7a24 */ /* 0x040fe200078e0207 */
[----:B------:R-:W-:Y:S01]  /*1710*/  SHF.R.S32.HI R3, RZ, 0x6, R8 ;  /* 0x00000006ff037819 */ /* 0x000fe20000011408 */
[----:B------:R-:W-:Y:S01]  /*1720*/  IMAD.WIDE.U32 R6, R6, c[0x0][0x190], R36 ;  /* 0x0000640006067a25 */ /* 0x000fe200078e0024 */
[----:B------:R1:W-:Y:S02]  /*1730*/  STL [R1+0x14], R37 ;  /* 0x0000142501007387 */ /* 0x0003e40000100800 */
[----:B------:R-:W-:-:S02]  /*1740*/  IMNMX R238, RZ, R3, !PT ;  /* 0x00000003ffee7217 */ /* 0x000fc40007800200 */
[----:B------:R-:W-:Y:S02]  /*1750*/  IADD3 R6, P3, R27, R6, RZ ;  /* 0x000000061b067210 */ /* 0x000fe40007f7e0ff */
[----:B------:R-:W-:Y:S01]  /*1760*/  ISETP.GT.AND P5, PT, R210, R238, PT ;  /* 0x000000eed200720c */ /* 0x000fe20003fa4270 */
[----:B------:R-:W-:Y:S01]  /*1770*/  IMAD R9, R32, c[0x0][0x1a8], RZ ;  /* 0x00006a0020097a24 */ /* 0x000fe200078e02ff */
[----:B------:R-:W-:Y:S01]  /*1780*/  IADD3.X R7, R20, R7, R11, P3, !PT ;  /* 0x0000000714077210 */ /* 0x000fe20001ffe40b */
[----:B------:R-:W-:Y:S02]  /*1790*/  IMAD R0, R28, c[0x0][0x370], RZ ;  /* 0x0000dc001c007a24 */ /* 0x000fe400078e02ff */
[C---:B------:R-:W-:Y:S02]  /*17a0*/  IMAD R9, R35.reuse, c[0x0][0x1ac], R9 ;  /* 0x00006b0023097a24 */ /* 0x040fe400078e0209 */
[----:B------:R-:W-:-:S04]  /*17b0*/  IMAD.WIDE.U32 R6, R35, c[0x0][0x1a8], R6 ;  /* 0x00006a0023067a25 */ /* 0x000fc800078e0006 */
[C---:B------:R-:W-:Y:S02]  /*17c0*/  IMAD R0, R239.reuse, c[0x0][0x374], R0 ;  /* 0x0000dd00ef007a24 */ /* 0x040fe400078e0200 */
[----:B------:R-:W-:Y:S01]  /*17d0*/  IMAD.WIDE.U32 R4, R239, c[0x0][0x370], R4 ;  /* 0x0000dc00ef047a25 */ /* 0x000fe200078e0004 */
[----:B------:R-:W-:Y:S02]  /*17e0*/  LEA R206, P4, R6, c[0x0][0x160], 0x1 ;  /* 0x0000580006ce7a11 */ /* 0x000fe400078808ff */
[----:B------:R-:W-:Y:S01]  /*17f0*/  LEA R208, P1, R209, c[0x0][0x350], 0x2 ;  /* 0x0000d400d1d07a11 */ /* 0x000fe200078210ff */
        /* <DEDUP_REMOVED lines=8> */
[----:B------:R-:W-:Y:S02]  /*1880*/  LEA.HI.X R209, R209, c[0x0][0x354], R12, 0x2, P1 ;  /* 0x0000d500d1d17a11 */ /* 0x000fe400008f140c */
[----:B------:R-:W-:Y:S01]  /*1890*/  IADD3 R210, R210, -0x1, RZ ;  /* 0xffffffffd2d27810 */ /* 0x000fe20007ffe0ff */
        /* <DEDUP_REMOVED lines=16> */
.L_x_494:
        /* <DEDUP_REMOVED lines=15> */
.L_x_495:
        /* <DEDUP_REMOVED lines=23> */
.L_x_497:
[----:B------:R-:W-:Y:S05]  /*1c00*/  BSYNC B0 ;  /* 0x0000000000007941 */ /* 0x000fea0003800000 */
.L_x_496:
        /* <DEDUP_REMOVED lines=15> */
.L_x_499:
[----:B------:R-:W-:Y:S05]  /*1d00*/  BSYNC B0 ;  /* 0x0000000000007941 */ /* 0x000fea0003800000 */
.L_x_498:
        /* <DEDUP_REMOVED lines=21> */
.L_x_501:
[----:B------:R-:W-:Y:S05]  /*1e60*/  BSYNC B0 ;  /* 0x0000000000007941 */ /* 0x000fea0003800000 */
.L_x_500:
        /* <DEDUP_REMOVED lines=13> */
.L_x_493:
[----:B-1----:R-:W2:Y:S01]  /*1f40*/  LDL R27, [R1+0x18] ;  /* 0x00001800011b7983 */ /* 0x002ea20000100800 */
[----:B------:R-:W-:Y:S01]  /*1f50*/  IMAD R20, R210, -0x40, R22 ;  /* 0xffffffc0d2147824 */ /* 0x000fe200078e0216 */
[----:B------:R-:W-:Y:S01]  /*1f60*/  IADD3 R4, R239, 0x20, RZ ;  /* 0x00000020ef047810 */ /* 0x000fe20007ffe0ff */
[----:B------:R-:W-:Y:S01]  /*1f70*/  IMAD R0, R241, -0x40, R224 ;  /* 0xffffffc0f1007824 */ /* 0x000fe200078e02e0 */
[----:B------:R-:W3:Y:S01]  /*1f80*/  LDL R26, [R1+0xc] ;  /* 0x00000c00011a7983 */ /* 0x000ee20000100800 */
[----:B------:R-:W-:Y:S01]  /*1f90*/  IMAD R3, R16, c[0x0][0x1a0], RZ ;  /* 0x0000680010037a24 */ /* 0x000fe200078e02ff */
[----:B------:R-:W-:Y:S01]  /*1fa0*/  ISETP.GE.AND P1, PT, R4, R20, PT ;  /* 0x000000140400720c */ /* 0x000fe20003f26270 */
[----:B------:R-:W-:Y:S01]  /*1fb0*/  IMAD R8, R16, c[0x0][0x198], RZ ;  /* 0x0000660010087a24 */ /* 0x000fe200078e02ff */
[-C--:B------:R-:W-:Y:S01]  /*1fc0*/  ISETP.GE.AND P3, PT, R4, R0.reuse, PT ;  /* 0x000000000400720c */ /* 0x080fe20003f66270 */
[--C-:B------:R-:W-:Y:S01]  /*1fd0*/  IMAD.WIDE.U32 R4, R17, c[0x0][0x198], R36.reuse ;  /* 0x0000660011047a25 */ /* 0x100fe200078e0024 */
[----:B------:R-:W-:Y:S01]  /*1fe0*/  ISETP.GE.AND P4, PT, R239, R0, PT ;  /* 0x00000000ef00720c */ /* 0x000fe20003f86270 */
[----:B------:R-:W-:Y:S02]  /*1ff0*/  @P2 BAR.SYNC.DEFER_BLOCKING 0x0 ;  /* 0x0000000000002b1d */ /* 0x000fe40000010000 */
[----:B------:R-:W-:Y:S01]  /*2000*/  IMAD.WIDE.U32 R6, R17, c[0x0][0x1a0], R36 ;  /* 0x0000680011067a25 */ /* 0x000fe200078e0024 */
[----:B------:R-:W-:-:S03]  /*2010*/  IADD3 R10, P0, R24, R4, RZ ;  /* 0x00000004180a7210 */ /* 0x000fc60007f1e0ff */
[----:B------:R-:W-:Y:S02]  /*2020*/  IMAD.MOV.U32 R191, RZ, RZ, 0x40 ;  /* 0x00000040ffbf7424 */ /* 0x000fe400078e00ff */
[----:B------:R-:W-:Y:S01]  /*2030*/  IMAD R0, R17, c[0x0][0x19c], R8 ;  /* 0x0000670011007a24 */ /* 0x000fe200078e0208 */
[----:B------:R-:W-:Y:S01]  /*2040*/  IADD3 R6, P5, R21, R6, RZ ;  /* 0x0000000615067210 */ /* 0x000fe20007fbe0ff */
[----:B------:R-:W-:Y:S02]  /*2050*/  IMAD R3, R17, c[0x0][0x1a4], R3 ;  /* 0x0000690011037a24 */ /* 0x000fe400078e0203 */
[----:B------:R-:W-:Y:S01]  /*2060*/  IMAD.WIDE.U32 R8, R191, c[0x0][0x370], RZ ;  /* 0x0000dc00bf087a25 */ /* 0x000fe200078e00ff */
[----:B------:R-:W-:-:S03]  /*2070*/  IADD3.X R11, R25, R5, R0, P0, !PT ;  /* 0x00000005190b7210 */ /* 0x000fc600007fe400 */
[----:B------:R-:W-:Y:S01]  /*2080*/  IMAD.WIDE.U32 R14, R191, c[0x0][0x190], RZ ;  /* 0x00006400bf0e7a25 */ /* 0x000fe200078e00ff */
[----:B------:R-:W-:Y:S02]  /*2090*/  IADD3.X R7, R23, R7, R3, P5, !PT ;  /* 0x0000000717077210 */ /* 0x000fe40002ffe403 */
[----:B------:R-:W-:Y:S01]  /*20a0*/  @!P1 IADD3 R12, P5, R204, R8, RZ ;  /* 0x00000008cc0c9210 */ /* 0x000fe20007fbe0ff */
[C---:B------:R-:W-:Y:S01]  /*20b0*/  IMAD R5, R191.reuse, c[0x0][0x374], RZ ;  /* 0x0000dd00bf057a24 */ /* 0x040fe200078e02ff */
[----:B------:R-:W-:Y:S01]  /*20c0*/  @!P1 IADD3 R14, P0, R206, R14, RZ ;  /* 0x0000000ece0e9210 */ /* 0x000fe20007f1e0ff */
[----:B------:R-:W-:Y:S02]  /*20d0*/  IMAD R4, R191, c[0x0][0x194], RZ ;  /* 0x00006500bf047a24 */ /* 0x000fe400078e02ff */
[C---:B------:R-:W-:Y:S02]  /*20e0*/  IMAD R0, R19.reuse, c[0x0][0x1b0], RZ ;  /* 0x00006c0013007a24 */ /* 0x040fe400078e02ff */
[----:B------:R-:W-:Y:S01]  /*20f0*/  IMAD R3, R19, c[0x0][0x1b8], RZ ;  /* 0x00006e0013037a24 */ /* 0x000fe200078e02ff */
[----:B------:R-:W-:Y:S01]  /*2100*/  @!P1 IADD3.X R13, R205, R9, R5, P5, !PT ;  /* 0x00000009cd0d9210 */ /* 0x000fe20002ffe405 */
[C---:B------:R-:W-:Y:S01]  /*2110*/  IMAD R21, R2.reuse, c[0x0][0x1b4], R0 ;  /* 0x00006d0002157a24 */ /* 0x040fe200078e0200 */
[----:B------:R-:W-:Y:S01]  /*2120*/  @!P1 IADD3.X R15, R207, R15, R4, P0, !PT ;  /* 0x0000000fcf0f9210 */ /* 0x000fe200007fe404 */
[C---:B------:R-:W-:Y:S01]  /*2130*/  IMAD R3, R2.reuse, c[0x0][0x1bc], R3 ;  /* 0x00006f0002037a24 */ /* 0x040fe200078e0203 */
[----:B------:R-:W-:Y:S01]  /*2140*/  @!P3 IADD3 R0, P0, R239, 0x20, RZ ;  /* 0x00000020ef00b810 */ /* 0x000fe20007f1e0ff */
[----:B------:R-:W-:-:S04]  /*2150*/  IMAD.WIDE.U32 R4, R2, c[0x0][0x1b8], R6 ;  /* 0x00006e0002047a25 */ /* 0x000fc800078e0006 */
[----:B------:R-:W-:Y:S01]  /*2160*/  IMAD.WIDE.U32 R10, R2, c[0x0][0x1b0], R10 ;  /* 0x00006c00020a7a25 */ /* 0x000fe200078e000a */
[----:B------:R-:W-:Y:S02]  /*2170*/  LEA.HI R2, R210, R210, RZ, 0x1 ;  /* 0x000000d2d2027211 */ /* 0x000fe400078f08ff */
[----:B------:R-:W-:Y:S01]  /*2180*/  IADD3 R3, R5, R3, RZ ;  /* 0x0000000305037210 */ /* 0x000fe20007ffe0ff */
[----:B------:R-:W-:Y:S01]  /*2190*/  @!P4 IMAD R7, R28, c[0x0][0x1a0], RZ ;  /* 0x000068001c07ca24 */ /* 0x000fe200078e02ff */
[----:B------:R-:W-:Y:S01]  /*21a0*/  LOP3.LUT R18, R2, 0xfffffffe, RZ, 0xc0, !PT ;  /* 0xfffffffe02127812 */ /* 0x000fe200078ec0ff */
[----:B------:R-:W-:Y:S02]  /*21b0*/  @!P3 IMAD.X R6, RZ, RZ, R28, P0 ;  /* 0x000000ffff06b224 */ /* 0x000fe400000e061c */
[----:B------:R-:W-:Y:S02]  /*21c0*/  @!P4 IMAD.MOV.U32 R2, RZ, RZ, R4 ;  /* 0x000000ffff02c224 */ /* 0x000fe400078e0004 */
[----:B------:R-:W-:-:S02]  /*21d0*/  @!P4 IMAD R9, R239, c[0x0][0x1a4], R7 ;  /* 0x00006900ef09ca24 */ /* 0x000fc400078e0207 */
[----:B------:R-:W-:Y:S02]  /*21e0*/  @!P3 IMAD R8, R6, c[0x0][0x1a0], RZ ;  /* 0x000068000608ba24 */ /* 0x000fe400078e02ff */
[----:B------:R-:W-:Y:S01]  /*21f0*/  @!P4 IMAD.WIDE.U32 R6, R239, c[0x0][0x1a0], R2 ;  /* 0x00006800ef06ca25 */ /* 0x000fe200078e0002 */
[----:B------:R-:W-:-:S03]  /*2200*/  IADD3 R19, R210, -R18, RZ ;  /* 0x80000012d2137210 */ /* 0x000fc60007ffe0ff */
[----:B------:R-:W-:Y:S01]  /*2210*/  @!P3 IMAD R18, R0, c[0x0][0x1a4], R8 ;  /* 0x000069000012ba24 */ /* 0x000fe200078e0208 */
[C---:B------:R-:W-:Y:S01]  /*2220*/  @!P4 LEA R8, P5, R6.reuse, c[0x0][0x170], 0x1 ;  /* 0x00005c000608ca11 */ /* 0x040fe200078a08ff */
[----:B------:R-:W-:Y:S01]  /*2230*/  @!P4 IMAD.IADD R9, R7, 0x1, R9 ;  /* 0x000000010709c824 */ /* 0x000fe200078e0209 */
[----:B------:R1:W-:Y:S04]  /*2240*/  @P4 STS.128 [R212+0x10000], RZ ;  /* 0x010000ffd4004388 */ /* 0x0003e80000000c00 */
[----:B------:R-:W-:Y:S01]  /*2250*/  @!P4 LEA.HI.X R9, R6, c[0x0][0x174], R9, 0x1, P5 ;  /* 0x00005d000609ca11 */ /* 0x000fe200028f0c09 */
[----:B------:R1:W-:Y:S04]  /*2260*/  @P4 STS.128 [R212+0x12000], RZ ;  /* 0x012000ffd4004388 */ /* 0x0003e80000000c00 */
[----:B------:R-:W-:Y:S01]  /*2270*/  @!PT LDS RZ, [RZ] ;  /* 0x00000000fffff984 */ /* 0x000fe20000000800 */
[----:B------:R-:W-:Y:S01]  /*2280*/  @!PT LDS RZ, [RZ] ;  /* 0x00000000fffff984 */ /* 0x000fe20000000800 */
[----:B------:R-:W-:Y:S01]  /*2290*/  @!PT LDS RZ, [RZ] ;  /* 0x00000000fffff984 */ /* 0x000fe20000000800 */
[----:B------:R4:W-:Y:S04]  /*22a0*/  @!P4 LDGSTS.E.BYPASS.LTC128B.128 [R212+0x10000], [R8.64] ;  /* 0x1000000008d4cfae */ /* 0x0009e8000b901d46 */
[----:B------:R4:W-:Y:S04]  /*22b0*/  @!P4 LDGSTS.E.BYPASS.LTC128B.128 [R212+0x12000], [R8.64+0x80] ;  /* 0x1200008008d4cfae */ /* 0x0009e8000b901d46 */
[----:B----4-:R-:W4:Y:S01]  /*22c0*/  LDL R8, [R1+0x20] ;  /* 0x0000200001087983 */ /* 0x010f220000100800 */
[----:B------:R-:W-:Y:S01]  /*22d0*/  @!P3 IADD3 R16, P0, R239, 0x20, RZ ;  /* 0x00000020ef10b810 */ /* 0x000fe20007f1e0ff */
[----:B------:R-:W-:-:S04]  /*22e0*/  @!P3 IMAD.MOV.U32 R5, RZ, RZ, R3 ;  /* 0x000000ffff05b224 */ /* 0x000fc800078e0003 */
[----:B------:R-:W-:Y:S02]  /*22f0*/  @!P3 IMAD.X R2, RZ, RZ, R28, P0 ;  /* 0x000000ffff02b224 */ /* 0x000fe400000e061c */
[----:B------:R-:W-:Y:S01]  /*2300*/  @!P3 IMAD.WIDE.U32 R4, R0, c[0x0][0x1a0], R4 ;  /* 0x000068000004ba25 */ /* 0x000fe200078e0004 */
[----:B------:R-:W-:-:S03]  /*2310*/  ISETP.GE.AND P2, PT, R239, R20, PT ;  /* 0x00000014ef00720c */ /* 0x000fc60003f46270 */
[----:B------:R-:W-:Y:S01]  /*2320*/  @!P3 IMAD R0, R2, c[0x0][0x198], RZ ;  /* 0x000066000200ba24 */ /* 0x000fe200078e02ff */
[----:B------:R-:W-:Y:S01]  /*2330*/  @!P3 LEA R6, P5, R4, c[0x0][0x170], 0x1 ;  /* 0x00005c000406ba11 */ /* 0x000fe200078a08ff */
[----:B------:R-:W-:Y:S01]  /*2340*/  @!P3 IMAD.IADD R5, R5, 0x1, R18 ;  /* 0x000000010505b824 */ /* 0x000fe200078e0212 */
[----:B------:R-:W-:Y:S01]  /*2350*/  ISETP.NE.AND P0, PT, R19, 0x1, PT ;  /* 0x000000011300780c */ /* 0x000fe20003f05270 */
[----:B------:R-:W-:Y:S01]  /*2360*/  @!P3 IMAD R18, R16, c[0x0][0x19c], R0 ;  /* 0x000067001012ba24 */ /* 0x000fe200078e0200 */
[----:B------:R-:W-:Y:S02]  /*2370*/  IADD3 R3, R11, R21, RZ ;  /* 0x000000150b037210 */ /* 0x000fe40007ffe0ff */
[----:B------:R-:W-:Y:S01]  /*2380*/  @!P3 LEA.HI.X R7, R4, c[0x0][0x174], R5, 0x1, P5 ;  /* 0x00005d000407ba11 */ /* 0x000fe200028f0c05 */
[----:B------:R-:W-:Y:S01]  /*2390*/  @!P4 IMAD.MOV.U32 R2, RZ, RZ, R10 ;  /* 0x000000ffff02c224 */ /* 0x000fe200078e000a */
[----:B------:R1:W-:Y:S01]  /*23a0*/  @P3 STS.128 [R212+0x11000], RZ ;  /* 0x011000ffd4003388 */ /* 0x0003e20000000c00 */
[----:B------:R-:W-:Y:S01]  /*23b0*/  @!P4 IMAD R4, R28, c[0x0][0x198], RZ ;  /* 0x000066001c04ca24 */ /* 0x000fe200078e02ff */
[----:B------:R-:W-:-:S02]  /*23c0*/  @!P3 MOV R11, R3 ;  /* 0x00000003000bb202 */ /* 0x000fc40000000f00 */
[----:B------:R1:W-:Y:S01]  /*23d0*/  @P3 STS.128 [R212+0x13000], RZ ;  /* 0x013000ffd4003388 */ /* 0x0003e20000000c00 */
[----:B------:R-:W-:-:S03]  /*23e0*/  @!P4 IMAD R4, R239, c[0x0][0x19c], R4 ;  /* 0x00006700ef04ca24 */ /* 0x000fc600078e0204 */
[----:B------:R-:W-:Y:S01]  /*23f0*/  @!PT LDS RZ, [RZ] ;  /* 0x00000000fffff984 */ /* 0x000fe20000000800 */
[----:B------:R-:W-:Y:S01]  /*2400*/  @!PT LDS RZ, [RZ] ;  /* 0x00000000fffff984 */ /* 0x000fe20000000800 */
[----:B------:R-:W-:Y:S01]  /*2410*/  @!PT LDS RZ, [RZ] ;  /* 0x00000000fffff984 */ /* 0x000fe20000000800 */
[----:B------:R1:W-:Y:S01]  /*2420*/  @!P3 LDGSTS.E.BYPASS.LTC128B.128 [R212+0x11000], [R6.64] ;  /* 0x1100000006d4bfae */ /* 0x0003e2000b901d46 */
[----:B------:R-:W-:-:S03]  /*2430*/  @!P4 IMAD.WIDE.U32 R2, R239, c[0x0][0x198], R2 ;  /* 0x00006600ef02ca25 */ /* 0x000fc600078e0002 */
[----:B------:R1:W-:Y:S01]  /*2440*/  @!P3 LDGSTS.E.BYPASS.LTC128B.128 [R212+0x13000], [R6.64+0x80] ;  /* 0x1300008006d4bfae */ /* 0x0003e2000b901d46 */
[----:B------:R-:W-:-:S03]  /*2450*/  @!P3 IMAD.WIDE.U32 R10, R16, c[0x0][0x198], R10 ;  /* 0x00006600100aba25 */ /* 0x000fc600078e000a */
[----:B------:R-:W0:Y:S04]  /*2460*/  LDGDEPBAR ;  /* 0x00000000000079af */ /* 0x000e280000000000 */
[----:B------:R2:W-:Y:S04]  /*2470*/  @P2 STS.128 [R212+0x8000], RZ ;  /* 0x008000ffd4002388 */ /* 0x0005e80000000c00 */
[----:B------:R2:W-:Y:S04]  /*2480*/  @P2 STS.128 [R212+0xa000], RZ ;  /* 0x00a000ffd4002388 */ /* 0x0005e80000000c00 */
[----:B------:R-:W-:Y:S01]  /*2490*/  @!PT LDS RZ, [RZ] ;  /* 0x00000000fffff984 */ /* 0x000fe20000000800 */
[----:B------:R-:W-:Y:S01]  /*24a0*/  @!PT LDS RZ, [RZ] ;  /* 0x00000000fffff984 */ /* 0x000fe20000000800 */
[----:B------:R-:W-:Y:S01]  /*24b0*/  @!PT LDS RZ, [RZ] ;  /* 0x00000000fffff984 */ /* 0x000fe20000000800 */
[----:B------:R2:W-:Y:S04]  /*24c0*/  @!P2 LDGSTS.E.BYPASS.LTC128B.128 [R212+0x8000], [R204.64] ;  /* 0x08000000ccd4afae */ /* 0x0005e8000b901d46 */
[----:B------:R2:W-:Y:S04]  /*24d0*/  @!P2 LDGSTS.E.BYPASS.LTC128B.128 [R212+0xa000], [R204.64+0x80] ;  /* 0x0a000080ccd4afae */ /* 0x0005e8000b901d46 */
[----:B------:R2:W-:Y:S01]  /*24e0*/  @P1 STS.128 [R212+0x9000], RZ ;  /* 0x009000ffd4001388 */ /* 0x0005e20000000c00 */
[----:B-1----:R-:W-:-:S03]  /*24f0*/  @!P4 LEA R6, P6, R2, c[0x0][0x168], 0x1 ;  /* 0x00005a000206ca11 */ /* 0x002fc600078c08ff */
[----:B------:R1:W-:Y:S04]  /*2500*/  @P1 STS.128 [R212+0xb000], RZ ;  /* 0x00b000ffd4001388 */ /* 0x0003e80000000c00 */
[----:B------:R-:W-:Y:S01]  /*2510*/  @!PT LDS RZ, [RZ] ;  /* 0x00000000fffff984 */ /* 0x000fe20000000800 */
[----:B------:R-:W-:Y:S01]  /*2520*/  @!PT LDS RZ, [RZ] ;  /* 0x00000000fffff984 */ /* 0x000fe20000000800 */
[----:B------:R-:W-:Y:S01]  /*2530*/  @!PT LDS RZ, [RZ] ;  /* 0x00000000fffff984 */ /* 0x000fe20000000800 */
[----:B------:R1:W-:Y:S04]  /*2540*/  @!P1 LDGSTS.E.BYPASS.LTC128B.128 [R212+0x9000], [R12.64] ;  /* 0x090000000cd49fae */ /* 0x0003e8000b901d46 */
[----:B------:R1:W-:Y:S01]  /*2550*/  @!P1 LDGSTS.E.BYPASS.LTC128B.128 [R212+0xb000], [R12.64+0x80] ;  /* 0x0b0000800cd49fae */ /* 0x0003e2000b901d46 */
[----:B------:R-:W-:Y:S01]  /*2560*/  IMAD.MOV.U32 R216, RZ, RZ, 0x7f800000 ;  /* 0x7f800000ffd87424 */ /* 0x000fe200078e00ff */
[----:B------:R-:W-:Y:S01]  /*2570*/  MOV R217, 0x7f800000 ;  /* 0x7f80000000d97802 */ /* 0x000fe20000000f00 */
        /* <DEDUP_REMOVED lines=9> */
[----:B--2---:R-:W-:-:S04]  /*2610*/  IADD3 R0, R27, 0x2000, RZ ;  /* 0x000020001b007810 */ /* 0x004fc80007ffe0ff */
[----:B------:R-:W-:-:S05]  /*2620*/  SEL R0, R0, R27, !P0 ;  /* 0x0000001b00007207 */ /* 0x000fca0004000000 */
[----:B------:R-:W-:Y:S02]  /*2630*/  IMAD.SHL.U32 R211, R0, 0x2, RZ ;  /* 0x0000000200d37824 */ /* 0x000fe400078e00ff */
[----:B------:R-:W-:Y:S01]  /*2640*/  @!P4 IMAD.IADD R0, R3, 0x1, R4 ;  /* 0x000000010300c824 */ /* 0x000fe200078e0204 */
[----:B---3--:R-:W-:Y:S02]  /*2650*/  IADD3 R5, R26, 0x8, RZ ;  /* 0x000000081a057810 */ /* 0x008fe40007ffe0ff */
[----:B------:R1:W-:Y:S01]  /*2660*/  @P2 STS [R211], RZ ;  /* 0x000000ffd3002388 */ /* 0x0003e20000000800 */
[----:B------:R-:W-:Y:S02]  /*2670*/  @!P3 IADD3 R3, R11, R18, RZ ;  /* 0x000000120b03b210 */ /* 0x000fe40007ffe0ff */
[----:B------:R-:W-:Y:S01]  /*2680*/  @!P3 LEA R4, P5, R10, c[0x0][0x168], 0x1 ;  /* 0x00005a000a04ba11 */ /* 0x000fe200078a08ff */
        /* <DEDUP_REMOVED lines=13> */
[----:B------:R-:W-:-:S03]  /*2760*/  ISETP.GE.AND P2, PT, R5, R20, PT ;  /* 0x000000140500720c */ /* 0x000fc60003f46270 */
        /* <DEDUP_REMOVED lines=29> */
[----:B------:R-:W-:Y:S01]  /*2940*/  IMAD.SHL.U32 R234, R26, 0x4, RZ ;  /* 0x000000041aea7824 */ /* 0x000fe200078e00ff */
[----:B------:R-:W-:-:S02]  /*2950*/  SHF.R.S32.HI R0, RZ, 0x1f, R26 ;  /* 0x0000001fff007819 */ /* 0x000fc4000001141a */
[C---:B------:R-:W-:Y:S02]  /*2960*/  ISETP.GE.AND P6, PT, R26.reuse, R20, PT ;  /* 0x000000141a00720c */ /* 0x040fe40003fc6270 */
[----:B------:R-:W-:Y:S02]  /*2970*/  SHF.L.U64.HI R233, R26, 0x2, R0 ;  /* 0x000000021ae97819 */ /* 0x000fe40000010200 */
[----:B------:R-:W-:-:S05]  /*2980*/  IADD3 R2, P1, R234, R226, RZ ;  /* 0x000000e2ea027210 */ /* 0x000fca0007f3e0ff */
[----:B------:R-:W-:-:S05]  /*2990*/  IMAD.X R3, R233, 0x1, R225, P1 ;  /* 0x00000001e9037824 */ /* 0x000fca00008e06e1 */
[----:B------:R3:W5:Y:S04]  /*29a0*/  @!P6 LDG.E R216, [R2.64] ;  /* 0x0000000602d8e981 */ /* 0x000768000c1e1900 */
[----:B------:R3:W5:Y:S01]  /*29b0*/  @!P2 LDG.E R217, [R2.64+0x20] ;  /* 0x0000200602d9a981 */ /* 0x000762000c1e1900 */
[----:B------:R-:W-:-:S04]  /*29c0*/  DEPBAR.LE SB0, 0x1 ;  /* 0x000080400000791a */ /* 0x000fc80000000000 */
[----:B------:R-:W-:Y:S01]  /*29d0*/  BAR.SYNC.DEFER_BLOCKING 0x0 ;  /* 0x0000000000007b1d */ /* 0x000fe20000010000 */
[----:B------:R-:W-:-:S04]  /*29e0*/  IADD3 R0, R26, 0x1, RZ ;  /* 0x000000011a007810 */ /* 0x000fc80007ffe0ff */
[----:B------:R-:W-:Y:S02]  /*29f0*/  IADD3 R244, R224, R0, -R22 ;  /* 0x00000000e0f47210 */ /* 0x000fe40007ffe816 */
[----:B------:R-:W-:-:S04]  /*2a00*/  IADD3 R0, R201, 0x2000, RZ ;  /* 0x00002000c9007810 */ /* 0x000fc80007ffe0ff */
[----:B------:R-:W-:-:S05]  /*2a10*/  SEL R0, R0, R201, !P0 ;  /* 0x000000c900007207 */ /* 0x000fca0004000000 */
[----:B---3--:R-:W-:Y:S01]  /*2a20*/  IMAD.SHL.U32 R3, R0, 0x2, RZ ;  /* 0x0000000200037824 */ /* 0x008fe200078e00ff */
[----:B------:R-:W-:Y:S01]  /*2a30*/  MOV R0, c[0x0][0x22c] ;  /* 0x00008b0000007a02 */ /* 0x000fe20000000f00 */
        /* <DEDUP_REMOVED lines=16> */
[----:B------:R-:W-:-:S04]  /*2b40*/  IMAD R0, R0, c[0x0][0x1c0], RZ ;  /* 0x0000700000007a24 */ /* 0x000fc800078e02ff */
[C---:B------:R-:W-:Y:S01]  /*2b50*/  IMAD.SHL.U32 R245, R0.reuse, 0x10, RZ ;  /* 0x0000001000f57824 */ /* 0x040fe200078e00ff */
[----:B------:R-:W-:Y:S01]  /*2b60*/  IADD3 R2, R203, 0x2000, RZ ;  /* 0x00002000cb027810 */ /* 0x000fe20007ffe0ff */
[----:B------:R-:W-:-:S03]  /*2b70*/  IMAD.SHL.U32 R213, R0, 0x8, RZ ;  /* 0x0000000800d57824 */ /* 0x000fc600078e00ff */
[C---:B------:R-:W-:Y:S02]  /*2b80*/  IADD3 R250, R245.reuse, 0x60, RZ ;  /* 0x00000060f5fa7810 */ /* 0x040fe40007ffe0ff */
[C---:B------:R-:W-:Y:S02]  /*2b90*/  IADD3 R251, R245.reuse, 0x40, RZ ;  /* 0x00000040f5fb7810 */ /* 0x040fe40007ffe0ff */
[----:B------:R-:W-:Y:S02]  /*2ba0*/  IADD3 R252, R245, 0x20, RZ ;  /* 0x00000020f5fc7810 */ /* 0x000fe40007ffe0ff */
[----:B------:R-:W-:Y:S01]  /*2bb0*/  SEL R2, R2, R203, !P0 ;  /* 0x000000cb02027207 */ /* 0x000fe20004000000 */
[C---:B------:R-:W-:Y:S01]  /*2bc0*/  IMAD.IADD R246, R213.reuse, 0x1, R250 ;  /* 0x00000001d5f67824 */ /* 0x040fe200078e02fa */
[C---:B------:R-:W-:Y:S01]  /*2bd0*/  IADD3 R248, R213.reuse, R252, RZ ;  /* 0x000000fcd5f87210 */ /* 0x040fe20007ffe0ff */
[C---:B------:R-:W-:Y:S01]  /*2be0*/  IMAD.IADD R247, R213.reuse, 0x1, R251 ;  /* 0x00000001d5f77824 */ /* 0x040fe200078e02fb */
[----:B----4-:R-:W-:Y:S01]  /*2bf0*/  R2P PR, R8, 0x6 ;  /* 0x0000000608007804 */ /* 0x010fe20000000000 */
[----:B------:R-:W-:Y:S01]  /*2c00*/  IMAD.SHL.U32 R186, R2, 0x2, RZ ;  /* 0x0000000202ba7824 */ /* 0x000fe200078e00ff */
[C---:B--2---:R-:W-:Y:S01]  /*2c10*/  IADD3 R5, R213.reuse, R248, RZ ;  /* 0x000000f8d5057210 */ /* 0x044fe20007ffe0ff */
[----:B------:R-:W-:-:S02]  /*2c20*/  IMAD.IADD R2, R213, 0x1, R246 ;  /* 0x00000001d5027824 */ /* 0x000fc400078e02f6 */
[C---:B------:R-:W-:Y:S01]  /*2c30*/  IMAD.IADD R4, R213.reuse, 0x1, R247 ;  /* 0x00000001d5047824 */ /* 0x040fe200078e02f7 */
[----:B------:R-:W-:Y:S01]  /*2c40*/  SEL R200, R200, 0xffffffe0, !P1 ;  /* 0xffffffe0c8c87807 */ /* 0x000fe20004800000 */
[C---:B------:R-:W-:Y:S01]  /*2c50*/  IMAD.IADD R228, R213.reuse, 0x1, R2 ;  /* 0x00000001d5e47824 */ /* 0x040fe200078e0202 */
[C---:B------:R-:W-:Y:S01]  /*2c60*/  IADD3 R232, R213.reuse, R5, RZ ;  /* 0x00000005d5e87210 */ /* 0x040fe20007ffe0ff */
[----:B------:R-:W-:Y:S01]  /*2c70*/  IMAD.IADD R230, R213, 0x1, R4 ;  /* 0x00000001d5e67824 */ /* 0x000fe200078e0204 */
[----:B------:R-:W-:Y:S01]  /*2c80*/  SEL R191, R191, 0xffffffc0, !P2 ;  /* 0xffffffc0bfbf7807 */ /* 0x000fe20005000000 */
[----:B------:R-:W-:Y:S01]  /*2c90*/  IMAD.IADD R195, R193, 0x1, R200 ;  /* 0x00000001c1c37824 */ /* 0x000fe200078e02c8 */
[C---:B------:R-:W-:Y:S01]  /*2ca0*/  IADD3 R231, R213.reuse, R232, RZ ;  /* 0x000000e8d5e77210 */ /* 0x040fe20007ffe0ff */
[----:B------:R-:W-:Y:S01]  /*2cb0*/  IMAD.IADD R194, R200, 0x1, R192 ;  /* 0x00000001c8c27824 */ /* 0x000fe200078e02c0 */
[C---:B------:R-:W-:Y:S01]  /*2cc0*/  IADD3 R227, R213.reuse, R228, RZ ;  /* 0x000000e4d5e37210 */ /* 0x040fe20007ffe0ff */
        /* <DEDUP_REMOVED lines=29> */
[----:B------:R-:W-:Y:S01]  /*2ea0*/  IMAD.IADD R197, R191, 0x1, R192 ;  /* 0x00000001bfc57824 */ /* 0x000fe200078e02c0 */
[----:B------:R-:W-:Y:S01]  /*2eb0*/  IADD3 R198, R193, R191, RZ ;  /* 0x000000bfc1c67210 */ /* 0x000fe20007ffe0ff */
[C---:B------:R-:W-:Y:S01]  /*2ec0*/  IMAD.IADD R196, R191.reuse, 0x1, R194 ;  /* 0x00000001bfc47824 */ /* 0x040fe200078e02c2 */
[----:B------:R-:W-:Y:S01]  /*2ed0*/  IADD3 R199, R191, R195, RZ ;  /* 0x000000c3bfc77210 */ /* 0x000fe20007ffe0ff */
[C---:B------:R-:W-:Y:S01]  /*2ee0*/  IMAD.IADD R236, R213.reuse, 0x1, R229 ;  /* 0x00000001d5ec7824 */ /* 0x040fe200078e02e5 */
[----:B------:R-:W-:-:S02]  /*2ef0*/  IADD3 R237, R213, R231, RZ ;  /* 0x000000e7d5ed7210 */ /* 0x000fc40007ffe0ff */
[----:B-1-3--:R-:W-:Y:S02]  /*2f00*/  IADD3 R235, R213, R227, RZ ;  /* 0x000000e3d5eb7210 */ /* 0x00afe40007ffe0ff */
.L_x_505:
        /* <DEDUP_REMOVED lines=16> */
[----:B------:R-:W-:Y:S01]  /*3010*/  LDSM.16.M88.4 R100, [R2] ;  /* 0x000000000264783b */ /* 0x000fe20000000200 */
[C---:B------:R-:W-:Y:S07]  /*3020*/  HMMA.16816.F32 R8, R16.reuse, R10, RZ ;  /* 0x0000000a1008723c */ /* 0x040fee00000018ff */
[----:B------:R-:W1:Y:S01]  /*3030*/  LDSM.16.M88.4 R104, [R189+0xc000] ;  /* 0x00c00000bd68783b */ /* 0x000e620000000200 */
        /* <DEDUP_REMOVED lines=8> */
[C---:B------:R-:W-:Y:S08]  /*30c0*/  HMMA.16816.F32 R12, R56.reuse, R64, R12 ;  /* 0x00000040380c723c */ /* 0x040ff0000000180c */
[----:B------:R-:W-:Y:S01]  /*30d0*/  HMMA.16816.F32 R16, R56, R66, R16 ;  /* 0x000000423810723c */ /* 0x000fe20000001810 */
[----:B------:R-:W4:Y:S07]  /*30e0*/  LDSM.16.M88.4 R56, [R190+0xc800] ;  /* 0x00c80000be38783b */ /* 0x000f2e0000000200 */
[C---:B-1----:R-:W-:Y:S01]  /*30f0*/  HMMA.16816.F32 R4, R100.reuse, R104, R4 ;  /* 0x000000686404723c */ /* 0x042fe20000001804 */
[----:B------:R-:W1:Y:S07]  /*3100*/  LDSM.16.M88.4 R64, [R187+0xe000] ;  /* 0x00e00000bb40783b */ /* 0x000e6e0000000200 */
        /* <DEDUP_REMOVED lines=9> */
[C---:B------:R-:W-:Y:S08]  /*31a0*/  HMMA.16816.F32 R12, R108.reuse, R56, R12 ;  /* 0x000000386c0c723c */ /* 0x040ff0000000180c */
[----:B------:R-:W-:Y:S01]  /*31b0*/  HMMA.16816.F32 R16, R108, R58, R16 ;  /* 0x0000003a6c10723c */ /* 0x000fe20000001810 */
[----:B------:R-:W3:Y:S03]  /*31c0*/  LDSM.16.M88.4 R56, [R188+0xe800] ;  /* 0x00e80000bc38783b */ /* 0x000ee60000000200 */
[----:B----4-:R-:W-:Y:S04]  /*31d0*/  SHF.L.U32 R0, R210, 0x6, RZ ;  /* 0x00000006d2007819 */ /* 0x010fe800000006ff */
[C---:B-1----:R-:W-:Y:S01]  /*31e0*/  HMMA.16816.F32 R4, R60.reuse, R64, R4 ;  /* 0x000000403c04723c */ /* 0x042fe20000001804 */
[----:B------:R1:W4:Y:S04]  /*31f0*/  LDSM.16.M88.4 R108, [R2+0x2000] ;  /* 0x00200000026c783b */ /* 0x0003280000000200 */
[----:B------:R-:W-:Y:S03]  /*3200*/  ISETP.GE.AND P2, PT, R0, R242, PT ;  /* 0x000000f20000720c */ /* 0x000fe60003f46270 */
[C---:B------:R-:W-:Y:S01]  /*3210*/  HMMA.16816.F32 R8, R60.reuse, R66, R8 ;  /* 0x000000423c08723c */ /* 0x040fe20000001808 */
[----:B------:R-:W-:Y:S02]  /*3220*/  LDSM.16.M88.4 R64, [R190+0xe000] ;  /* 0x00e00000be40783b */ /* 0x000fe40000000200 */
[----:B------:R-:W-:Y:S05]  /*3230*/  ISETP.LT.AND P2, PT, R243, R224, P2 ;  /* 0x000000e0f300720c */ /* 0x000fea0001741270 */
[C---:B---3--:R-:W-:Y:S08]  /*3240*/  HMMA.16816.F32 R12, R60.reuse, R52, R12 ;  /* 0x000000343c0c723c */ /* 0x048ff0000000180c */
[----:B------:R-:W-:Y:S01]  /*3250*/  HMMA.16816.F32 R16, R60, R54, R16 ;  /* 0x000000363c10723c */ /* 0x000fe20000001810 */
[----:B------:R-:W3:Y:S03]  /*3260*/  LDSM.16.M88.4 R52, [R189+0xe800] ;  /* 0x00e80000bd34783b */ /* 0x000ee60000000200 */
[----:B-1----:R-:W-:Y:S04]  /*3270*/  FMUL.FTZ R2, R216, 1.4426950216293334961 ;  /* 0x3fb8aa3bd8027820 */ /* 0x002fe80000410000 */
[C---:B------:R-:W-:Y:S01]  /*3280*/  HMMA.16816.F32 R4, R100.reuse, R104, R4 ;  /* 0x000000686404723c */ /* 0x040fe20000001804 */
[----:B------:R-:W1:Y:S04]  /*3290*/  LDSM.16.M88.4 R60, [R180+0x2000] ;  /* 0x00200000b43c783b */ /* 0x000e680000000200 */
[----:B------:R-:W-:Y:S03]  /*32a0*/  FSEL R2, R2, RZ, P0 ;  /* 0x000000ff02027208 */ /* 0x000fe60000000000 */
[C---:B------:R-:W-:Y:S08]  /*32b0*/  HMMA.16816.F32 R8, R100.reuse, R106, R8 ;  /* 0x0000006a6408723c */ /* 0x040ff00000001808 */
[C---:B------:R-:W-:Y:S08]  /*32c0*/  HMMA.16816.F32 R12, R100.reuse, R56, R12 ;  /* 0x00000038640c723c */ /* 0x040ff0000000180c */
[----:B------:R-:W-:Y:S08]  /*32d0*/  HMMA.16816.F32 R16, R100, R58, R16 ;  /* 0x0000003a6410723c */ /* 0x000ff00000001810 */
[C---:B----4-:R-:W-:Y:S08]  /*32e0*/  HMMA.16816.F32 R4, R108.reuse, R112, R4 ;  /* 0x000000706c04723c */ /* 0x050ff00000001804 */
[C---:B------:R-:W-:Y:S08]  /*32f0*/  HMMA.16816.F32 R8, R108.reuse, R114, R8 ;  /* 0x000000726c08723c */ /* 0x040ff00000001808 */
[C---:B---3--:R-:W-:Y:S08]  /*3300*/  HMMA.16816.F32 R12, R108.reuse, R52, R12 ;  /* 0x000000346c0c723c */ /* 0x048ff0000000180c */
        /* <DEDUP_REMOVED lines=25> */
[----:B---3--:R-:W-:Y:S01]  /*34a0*/  MOV R0, R100 ;  /* 0x0000006400007202 */ /* 0x008fe20000000f00 */
        /* <DEDUP_REMOVED lines=8> */
[----:B------:R-:W-:Y:S05]  /*3530*/  @!P2 ISETP.GE.AND P1, PT, R4, R6, PT ;  /* 0x000000060400a20c */ /* 0x000fea0003f26270 */
[----:B------:R1:W1:Y:S01]  /*3540*/  MUFU.TANH R64, R9 ;  /* 0x0000000900407308 */ /* 0x0002620000002400 */
[----:B------:R-:W-:Y:S02]  /*3550*/  @!P2 IMNMX R5, R5, R224, PT ;  /* 0x000000e00505a217 */ /* 0x000fe40003800200 */
[----:B------:R-:W-:Y:S02]  /*3560*/  @!P2 FSEL R0, R100, -INF , !P1 ;  /* 0xff8000006400a808 */ /* 0x000fe40004800000 */
[C---:B--2---:R-:W-:Y:S02]  /*3570*/  @!P2 IADD3 R8, R4.reuse, 0x1, RZ ;  /* 0x000000010408a810 */ /* 0x044fe40007ffe0ff */
[-C--:B------:R-:W-:Y:S02]  /*3580*/  @!P2 ISETP.GE.AND P1, PT, R4, R5.reuse, PT ;  /* 0x000000050400a20c */ /* 0x080fe40003f26270 */
[----:B------:R-:W-:Y:S01]  /*3590*/  @!P2 ISETP.GE.AND P0, PT, R8, R6, PT ;  /* 0x000000060800a20c */ /* 0x000fe20003f06270 */
[----:B------:R2:W2:Y:S01]  /*35a0*/  MUFU.TANH R103, R10 ;  /* 0x0000000a00677308 */ /* 0x0004a20000002400 */
[--C-:B---3--:R-:W-:Y:S01]  /*35b0*/  FFMA.FTZ R7, R0, c[0x0][0x23c], -R2.reuse ;  /* 0x00008f0000077a23 */ /* 0x108fe20000010802 */
[----:B------:R-:W-:Y:S02]  /*35c0*/  MOV R0, R66 ;  /* 0x0000004200007202 */ /* 0x000fe40000000f00 */
[----:B------:R-:W-:Y:S02]  /*35d0*/  @!P2 FSEL R0, R66, -INF , !P0 ;  /* 0xff8000004200a808 */ /* 0x000fe40004000000 */
[C---:B------:R-:W-:Y:S04]  /*35e0*/  FSETP.NEU.FTZ.AND P0, PT, R217.reuse, -INF , PT ;  /* 0xff800000d900780b */ /* 0x040fe80003f1d000 */
[----:B------:R4:W-:Y:S01]  /*35f0*/  MUFU.EX2 R113, R7 ;  /* 0x0000000700717308 */ /* 0x0009e20000000800 */
[----:B-1----:R-:W-:Y:S09]  /*3600*/  FMUL.FTZ R9, R217, 1.4426950216293334961 ;  /* 0x3fb8aa3bd9097820 */ /* 0x002ff20000410000 */
        /* <DEDUP_REMOVED lines=39> */
[C---:B---3--:R-:W-:Y:S04]  /*3880*/  @!P2 IADD3 R9, R4.reuse, 0x10, RZ ;  /* 0x000000100409a810 */ /* 0x048fe80007ffe0ff */
        /* <DEDUP_REMOVED lines=33> */
[-C--:B------:R-:W-:Y:S03]  /*3aa0*/  @!P2 ISETP.GE.AND P0, PT, R9, R5.reuse, PT ;  /* 0x000000050900a20c */ /* 0x080fe60003f06270 */
        /* <DEDUP_REMOVED lines=176> */
.L_x_503:
        /* <DEDUP_REMOVED lines=85> */
.L_x_504:
        /* <DEDUP_REMOVED lines=8> */
[----:B------:R-:W-:Y:S01]  /*4b80*/  IMAD R215, R215, 0x28, RZ ;  /* 0x00000028d7d77824 */ /* 0x000fe200078e02ff */
        /* <DEDUP_REMOVED lines=51> */
[----:B------:R-:W-:Y:S01]  /*4ec0*/  IMAD.SHL.U32 R0, R0, 0x20, RZ ;  /* 0x0000002000007824 */ /* 0x000fe200078e00ff */
        /* <DEDUP_REMOVED lines=9> */
[-C--:B------:R-:W-:Y:S02]  /*4f60*/  LEA R104, P1, R213, R100.reuse, 0x2 ;  /* 0x00000064d5687211 */ /* 0x080fe400078210ff */
[-C--:B------:R-:W-:Y:S01]  /*4f70*/  LEA R112, P0, R245, R100.reuse, 0x2 ;  /* 0x00000064f5707211 */ /* 0x080fe200078010ff */
[----:B------:R-:W-:Y:S01]  /*4f80*/  HMMA.16816.F32 R64, R108, R102, R64 ;  /* 0x000000666c40723c */ /* 0x000fe20000001840 */
[----:B------:R1:W-:Y:S03]  /*4f90*/  RED.E.ADD.F32.FTZ.RN.STRONG.GPU [R100.64], R4 ;  /* 0x000000046400798e */ /* 0x0003e6000c10e786 */
[-C--:B------:R-:W-:Y:S02]  /*4fa0*/  LEA.HI.X.SX32 R105, R213, R101.reuse, 0x2, P1 ;  /* 0x00000065d5697211 */ /* 0x080fe400008f16ff */
[-C--:B------:R-:W-:Y:S02]  /*4fb0*/  LEA.HI.X.SX32 R113, R245, R101.reuse, 0x2, P0 ;  /* 0x00000065f5717211 */ /* 0x080fe400000f16ff */
[-C--:B------:R-:W-:Y:S01]  /*4fc0*/  LEA R108, P1, R2, R100.reuse, 0x2 ;  /* 0x00000064026c7211 */ /* 0x080fe200078210ff */
[----:B------:R2:W-:Y:S03]  /*4fd0*/  RED.E.ADD.F32.FTZ.RN.STRONG.GPU [R104.64], R5 ;  /* 0x000000056800798e */ /* 0x0005e6000c10e786 */
[-C--:B----4-:R-:W-:Y:S01]  /*4fe0*/  LEA R106, P0, R0, R100.reuse, 0x2 ;  /* 0x00000064006a7211 */ /* 0x090fe200078010ff */
[----:B------:R3:W-:Y:S01]  /*4ff0*/  RED.E.ADD.F32.FTZ.RN.STRONG.GPU [R112.64], R6 ;  /* 0x000000067000798e */ /* 0x0007e2000c10e786 */
[-C--:B------:R-:W-:Y:S01]  /*5000*/  LEA.HI.X.SX32 R109, R2, R101.reuse, 0x2, P1 ;  /* 0x00000065026d7211 */ /* 0x080fe200008f16ff */
[----:B------:R-:W-:Y:S01]  /*5010*/  IMAD.MOV.U32 R2, RZ, RZ, c[0x0][0x22c] ;  /* 0x00008b00ff027624 */ /* 0x000fe200078e00ff */
[CC--:B------:R-:W-:Y:S02]  /*5020*/  LEA R102, P2, R215.reuse, R100.reuse, 0x2 ;  /* 0x00000064d7667211 */ /* 0x0c0fe400078410ff */
[-C--:B------:R-:W-:Y:S01]  /*5030*/  LEA.HI.X.SX32 R107, R0, R101.reuse, 0x2, P0 ;  /* 0x00000065006b7211 */ /* 0x080fe200000f16ff */
[----:B------:R4:W-:Y:S01]  /*5040*/  RED.E.ADD.F32.FTZ.RN.STRONG.GPU [R108.64], R7 ;  /* 0x000000076c00798e */ /* 0x0009e2000c10e786 */
[-C--:B------:R-:W-:Y:S01]  /*5050*/  LEA.HI.X.SX32 R103, R215, R101.reuse, 0x2, P2 ;  /* 0x00000065d7677211 */ /* 0x080fe200010f16ff */
[----:B------:R-:W-:Y:S02]  /*5060*/  IMAD R2, R2, c[0x0][0x1c0], RZ ;  /* 0x0000700002027a24 */ /* 0x000fe400078e02ff */
[----:B------:R4:W-:Y:S01]  /*5070*/  RED.E.ADD.F32.FTZ.RN.STRONG.GPU [R106.64], R8 ;  /* 0x000000086a00798e */ /* 0x0009e2000c10e786 */
[C---:B------:R-:W-:Y:S02]  /*5080*/  IMAD.IADD R0, R213.reuse, 0x1, R248 ;  /* 0x00000001d5007824 */ /* 0x040fe400078e02f8 */
[----:B------:R-:W-:Y:S01]  /*5090*/  IMAD R2, R2, 0x38, RZ ;  /* 0x0000003802027824 */ /* 0x000fe200078e02ff */
[----:B------:R4:W-:Y:S01]  /*50a0*/  RED.E.ADD.F32.FTZ.RN.STRONG.GPU [R102.64], R9 ;  /* 0x000000096600798e */ /* 0x0009e2000c10e786 */
[CC--:B-1----:R-:W-:Y:S04]  /*50b0*/  LEA R4, P1, R214.reuse, R100.reuse, 0x2 ;  /* 0x00000064d6047211 */ /* 0x0c2fe800078210ff */
[-C--:B--2---:R-:W-:Y:S02]  /*50c0*/  LEA.HI.X.SX32 R5, R214, R101.reuse, 0x2, P1 ;  /* 0x00000065d6057211 */ /* 0x084fe400008f16ff */
[CC--:B---3--:R-:W-:Y:S03]  /*50d0*/  LEA R6, P0, R2.reuse, R100.reuse, 0x2 ;  /* 0x0000006402067211 */ /* 0x0c8fe600078010ff */
[----:B------:R1:W-:Y:S01]  /*50e0*/  RED.E.ADD.F32.FTZ.RN.STRONG.GPU [R4.64], R10 ;  /* 0x0000000a0400798e */ /* 0x0003e2000c10e786 */
[-C--:B----4-:R-:W-:Y:S02]  /*50f0*/  LEA.HI.X.SX32 R7, R2, R101.reuse, 0x2, P0 ;  /* 0x0000006502077211 */ /* 0x090fe400000f16ff */
[CC--:B------:R-:W-:Y:S03]  /*5100*/  LEA R8, P2, R232.reuse, R100.reuse, 0x2 ;  /* 0x00000064e8087211 */ /* 0x0c0fe600078410ff */
[----:B------:R2:W-:Y:S01]  /*5110*/  RED.E.ADD.F32.FTZ.RN.STRONG.GPU [R6.64], R11 ;  /* 0x0000000b0600798e */ /* 0x0005e2000c10e786 */
[-C--:B------:R-:W-:Y:S03]  /*5120*/  LEA.HI.X.SX32 R9, R232, R101.reuse, 0x2, P2 ;  /* 0x00000065e8097211 */ /* 0x080fe600010f16ff */
[----:B------:R-:W-:Y:S04]  /*5130*/  RED.E.ADD.F32.FTZ.RN.STRONG.GPU [R100.64+0x80], R16 ;  /* 0x000080106400798e */ /* 0x000fe8000c10e786 */
[----:B------:R-:W-:Y:S01]  /*5140*/  RED.E.ADD.F32.FTZ.RN.STRONG.GPU [R104.64+0x80], R17 ;  /* 0x000080116800798e */ /* 0x000fe2000c10e786 */
[CC--:B-1----:R-:W-:Y:S04]  /*5150*/  LEA R4, P0, R252.reuse, R100.reuse, 0x2 ;  /* 0x00000064fc047211 */ /* 0x0c2fe800078010ff */
[-C--:B------:R-:W-:Y:S02]  /*5160*/  LEA.HI.X.SX32 R5, R252, R101.reuse, 0x2, P0 ;  /* 0x00000065fc057211 */ /* 0x080fe400000f16ff */
[-C--:B------:R-:W-:Y:S03]  /*5170*/  LEA R10, P0, R0, R100.reuse, 0x2 ;  /* 0x00000064000a7211 */ /* 0x080fe600078010ff */
        /* <DEDUP_REMOVED lines=21> */
[CC--:B-1----:R-:W-:Y:S02]  /*52d0*/  LEA R4, P0, R251.reuse, R100.reuse, 0x2 ;  /* 0x00000064fb047211 */ /* 0x0c2fe400078010ff */
[-C--:B------:R-:W-:Y:S02]  /*52e0*/  LEA R14, P5, R250, R100.reuse, 0x2 ;  /* 0x00000064fa0e7211 */ /* 0x080fe400078a10ff */
[-C--:B------:R-:W-:Y:S02]  /*52f0*/  LEA.HI.X.SX32 R5, R251, R101.reuse, 0x2, P0 ;  /* 0x00000065fb057211 */ /* 0x080fe400000f16ff */
[CC--:B------:R-:W-:Y:S03]  /*5300*/  LEA R10, P0, R0.reuse, R100.reuse, 0x2 ;  /* 0x00000064000a7211 */ /* 0x0c0fe600078010ff */
[----:B------:R1:W-:Y:S01]  /*5310*/  RED.E.ADD.F32.FTZ.RN.STRONG.GPU [R4.64], R54 ;  /* 0x000000360400798e */ /* 0x0003e2000c10e786 */
[-C--:B------:R-:W-:Y:S01]  /*5320*/  LEA.HI.X.SX32 R11, R0, R101.reuse, 0x2, P0 ;  /* 0x00000065000b7211 */ /* 0x080fe200000f16ff */
[----:B------:R-:W-:Y:S01]  /*5330*/  IMAD.IADD R0, R213, 0x1, R246 ;  /* 0x00000001d5007824 */ /* 0x000fe200078e02f6 */
[CC--:B--2---:R-:W-:Y:S01]  /*5340*/  LEA R6, P1, R229.reuse, R100.reuse, 0x2 ;  /* 0x00000064e5067211 */ /* 0x0c4fe200078210ff */
[----:B------:R2:W-:Y:S01]  /*5350*/  RED.E.ADD.F32.FTZ.RN.STRONG.GPU [R12.64], R55 ;  /* 0x000000370c00798e */ /* 0x0005e2000c10e786 */
[-C--:B------:R-:W-:Y:S02]  /*5360*/  LEA.HI.X.SX32 R15, R250, R101.reuse, 0x2, P5 ;  /* 0x00000065fa0f7211 */ /* 0x080fe400028f16ff */
[-C--:B------:R-:W-:Y:S01]  /*5370*/  LEA.HI.X.SX32 R7, R229, R101.reuse, 0x2, P1 ;  /* 0x00000065e5077211 */ /* 0x080fe200008f16ff */
[----:B------:R3:W-:Y:S04]  /*5380*/  RED.E.ADD.F32.FTZ.RN.STRONG.GPU [R10.64], R56 ;  /* 0x000000380a00798e */ /* 0x0007e8000c10e786 */
[----:B------:R4:W-:Y:S04]  /*5390*/  RED.E.ADD.F32.FTZ.RN.STRONG.GPU [R8.64], R57 ;  /* 0x000000390800798e */ /* 0x0009e8000c10e786 */
[----:B------:R4:W-:Y:S04]  /*53a0*/  RED.E.ADD.F32.FTZ.RN.STRONG.GPU [R6.64], R58 ;  /* 0x0000003a0600798e */ /* 0x0009e8000c10e786 */
[----:B------:R-:W-:Y:S01]  /*53b0*/  LDSM.16.MT88.4 R52, [R185+0x10800] ;  /* 0x01080000b934783b */ /* 0x000fe20000004200 */
[CC--:B-1----:R-:W-:Y:S04]  /*53c0*/  LEA R4, P0, R236.reuse, R100.reuse, 0x2 ;  /* 0x00000064ec047211 */ /* 0x0c2fe800078010ff */
[-C--:B------:R-:W-:Y:S02]  /*53d0*/  LEA.HI.X.SX32 R5, R236, R101.reuse, 0x2, P0 ;  /* 0x00000065ec057211 */ /* 0x080fe400000f16ff */
[-C--:B--2---:R-:W-:Y:S02]  /*53e0*/  LEA R12, P4, R246, R100.reuse, 0x2 ;  /* 0x00000064f60c7211 */ /* 0x084fe400078810ff */
[-C--:B---3--:R-:W-:Y:S01]  /*53f0*/  LEA R10, P3, R0, R100.reuse, 0x2 ;  /* 0x00000064000a7211 */ /* 0x088fe200078610ff */
[----:B------:R1:W-:Y:S01]  /*5400*/  RED.E.ADD.F32.FTZ.RN.STRONG.GPU [R4.64], R59 ;  /* 0x0000003b0400798e */ /* 0x0003e2000c10e786 */
[-C--:B------:R-:W-:Y:S02]  /*5410*/  LEA.HI.X.SX32 R13, R246, R101.reuse, 0x2, P4 ;  /* 0x00000065f60d7211 */ /* 0x080fe400020f16ff */
[-C--:B----4-:R-:W-:Y:S01]  /*5420*/  LEA R8, P2, R228, R100.reuse, 0x2 ;  /* 0x00000064e4087211 */ /* 0x090fe200078410ff */
        /* <DEDUP_REMOVED lines=23> */
[C---:B------:R-:W-:Y:S02]  /*55a0*/  ISETP.GT.AND P2, PT, R210.reuse, R238, PT ;  /* 0x000000eed200720c */ /* 0x040fe40003f44270 */
        /* <DEDUP_REMOVED lines=52> */
[----:B------:R-:W3:Y:S01]  /*58f0*/  LDL R107, [R1+0x8] ;  /* 0x00000800016b7983 */ /* 0x000ee20000100800 */
        /* <DEDUP_REMOVED lines=64> */
[----:B------:R-:W-:-:S02]  /*5d00*/  F2FP.PACK_AB R2, R2, R92 ;  /* 0x0000005c0202723e */ /* 0x000fc400000000ff */
[----:B------:R-:W-:Y:S02]  /*5d10*/  F2FP.PACK_AB R46, R47, R46 ;  /* 0x0000002e2f2e723e */ /* 0x000fe400000000ff */
[----:B------:R-:W-:Y:S01]  /*5d20*/  F2FP.PACK_AB R0, R0, R94 ;  /* 0x0000005e0000723e */ /* 0x000fe200000000ff */
[----:B--2---:R-:W-:Y:S04]  /*5d30*/  STS [R106], R12 ;  /* 0x0000000c6a007388 */ /* 0x004fe80000000800 */
[----:B------:R-:W-:Y:S01]  /*5d40*/  STS [R106+0x400], R11 ;  /* 0x0004000b6a007388 */ /* 0x000fe20000000800 */
[----:B---3--:R-:W-:-:S03]  /*5d50*/  ISETP.NE.AND P0, PT, R107, -0x1, PT ;  /* 0xffffffff6b00780c */ /* 0x008fc60003f05270 */
        /* <DEDUP_REMOVED lines=45> */
.L_x_506:
        /* <DEDUP_REMOVED lines=15> */
.L_x_507:
        /* <DEDUP_REMOVED lines=40> */
.L_x_509:
[----:B-1-34-:R-:W-:Y:S05]  /*63a0*/  BSYNC B0 ;  /* 0x0000000000007941 */ /* 0x01afea0003800000 */
.L_x_508:
        /* <DEDUP_REMOVED lines=16> */
.L_x_511:
[----:B------:R-:W-:Y:S05]  /*64b0*/  BSYNC B0 ;  /* 0x0000000000007941 */ /* 0x000fea0003800000 */
.L_x_510:
        /* <DEDUP_REMOVED lines=21> */
.L_x_513:
[----:B------:R-:W-:Y:S05]  /*6610*/  BSYNC B0 ;  /* 0x0000000000007941 */ /* 0x000fea0003800000 */
.L_x_512:
        /* <DEDUP_REMOVED lines=12> */
.L_x_502:
[----:B------:R-:W-:Y:S05]  /*66e0*/  BSYNC B1 ;  /* 0x0000000000017941 */ /* 0x000fea0003800000 */
.L_x_488:
[----:B------:R-:W-:-:S04]  /*66f0*/  IADD3 R241, R241, c[0x0][0xc], RZ ;  /* 0x00000300f1f17a10 */ /* 0x000fc80007ffe0ff */
[----:B------:R-:W-:-:S13]  /*6700*/  ISETP.GE.AND P0, PT, R241, UR4, PT ;  /* 0x00000004f1007c0c */ /* 0x000fda000bf06270 */
[----:B------:R-:W-:Y:S01]  /*6710*/  @P0 CALL.REL.NOINC `(.L_x_514) ;  /* 0x0000001000000944 */ /* 0x000fe20003c00000 */
[----:B------:R-:W-:Y:S05]  /*6720*/  BRA `(.L_x_515) ;  /* 0xffffa1a000007947 */ /* 0x000fea000383ffff */
.L_x_514:
[----:B------:R-:W-:Y:S05]  /*6730*/  EXIT ;  /* 0x000000000000794d */ /* 0x000fea0003800000 */
.L_x_516:
        /* <DEDUP_REMOVED lines=12> */
.L_x_1076:


//--------------------- .text._ZN5flash44flash_bwd_dq_dk_dv_loop_seqk_parallel_kernelI23Flash_bwd_kernel_traitsILi128ELi64ELi64ELi8ELi4ELi2ELi2ELb1ELb0EN7cutlass6half_tE19Flash_kernel_traitsILi128ELi64ELi64ELi8ES3_EELb1ELb1ELb0ELb1ELb0ELb0ELb0EEEvNS_16Flash_bwd_paramsE --------------------------
	.section	.text._ZN5flash44flash_bwd_dq_dk_dv_loop_seqk_parallel_kernelI23Flash_bwd_kernel_traitsILi128ELi64ELi64ELi8ELi4ELi2ELi2ELb1ELb0EN7cutlass6half_tE19Flash_kernel_traitsILi128ELi64ELi64ELi8ES3_EELb1ELb1ELb0ELb1ELb0ELb0ELb0EEEvNS_16Flash_bwd_paramsE,"ax",@progbits
	.sectioninfo	@"SHI_REGISTERS=255"
	.align	128
        .global         _ZN5flash44flash_bwd_dq_dk_dv_loop_seqk_parallel_kernelI23Flash_bwd_kernel_traitsILi128ELi64ELi64ELi8ELi4ELi2ELi2ELb1ELb0EN7cutlass6half_tE19Flash_kernel_traitsILi128ELi64ELi64ELi8ES3_EELb1ELb1ELb0ELb1ELb0ELb0ELb0EEEvNS_16Flash_bwd_paramsE
        .type           _ZN5flash44flash_bwd_dq_dk_dv_loop_seqk_parallel_kernelI23Flash_bwd_kernel_traitsILi128ELi64ELi64ELi8ELi4ELi2ELi2ELb1ELb0EN7cutlass6half_tE19Flash_kernel_traitsILi128ELi64ELi64ELi8ES3_EELb1ELb1ELb0ELb1ELb0ELb0ELb0EEEvNS_16Flash_bwd_paramsE,@function
        .size           _ZN5flash44flash_bwd_dq_dk_dv_loop_seqk_parallel_kernelI23Flash_bwd_kernel_traitsILi128ELi64ELi64ELi8ELi4ELi2ELi2ELb1ELb0EN7cutlass6half_tE19Flash_kernel_traitsILi128ELi64ELi64ELi8ES3_EELb1ELb1ELb0ELb1ELb0ELb0ELb0EEEvNS_16Flash_bwd_paramsE,(.L_x_1077 - _ZN5flash44flash_bwd_dq_dk_dv_loop_seqk_parallel_kernelI23Flash_bwd_kernel_traitsILi128ELi64ELi64ELi8ELi4ELi2ELi2ELb1ELb0EN7cutlass6half_tE19Flash_kernel_traitsILi128ELi64ELi64ELi8ES3_EELb1ELb1ELb0ELb1ELb0ELb0ELb0EEEvNS_16Flash_bwd_paramsE)
        .other          _ZN5flash44flash_bwd_dq_dk_dv_loop_seqk_parallel_kernelI23Flash_bwd_kernel_traitsILi128ELi64ELi64ELi8ELi4ELi2ELi2ELb1ELb0EN7cutlass6half_tE19Flash_kernel_traitsILi128ELi64ELi64ELi8ES3_EELb1ELb1ELb0ELb1ELb0ELb0ELb0EEEvNS_16Flash_bwd_paramsE,@"STO_CUDA_ENTRY STV_DEFAULT"
_ZN5flash44flash_bwd_dq_dk_dv_loop_seqk_parallel_kernelI23Flash_bwd_kernel_traitsILi128ELi64ELi64ELi8ELi4ELi2ELi2ELb1ELb0EN7cutlass6half_tE19Flash_kernel_traitsILi128ELi64ELi64ELi8ES3_EELb1ELb1ELb0ELb1ELb0ELb0ELb0EEEvNS_16Flash_bwd_paramsE:
.text._ZN5flash44flash_bwd_dq_dk_dv_loop_seqk_parallel_kernelI23Flash_bwd_kernel_traitsILi128ELi64ELi64ELi8ELi4ELi2ELi2ELb1ELb0EN7cutlass6half_tE19Flash_kernel_traitsILi128ELi64ELi64ELi8ES3_EELb1ELb1ELb0ELb1ELb0ELb0ELb0EEEvNS_16Flash_bwd_paramsE:
        /* <DEDUP_REMOVED lines=14> */
[----:B------:R-:W-:Y:S01]  /*00e0*/  IMAD.MOV.U32 R185, RZ, RZ, 0x40 ;  /* 0x00000040ffb97424 */ /* 0x000fe200078e00ff */
[----:B------:R-:W-:Y:S01]  /*00f0*/  USHF.R.S32.HI UR6, URZ, 0x1f, UR15 ;  /* 0x0000001f3f067899 */ /* 0x000fe2000801140f */
[----:B------:R-:W-:Y:S01]  /*0100*/  IMAD.MOV.U32 R221, RZ, RZ, -0x10 ;  /* 0xfffffff0ffdd7424 */ /* 0x000fe200078e00ff */
[----:B------:R-:W-:Y:S02]  /*0110*/  ULDC.U8 UR7, c[0x0][0x328] ;  /* 0x0000ca0000077ab9 */ /* 0x000fe40000000000 */
[----:B------:R-:W-:Y:S01]  /*0120*/  UISETP.NE.AND UP5, UPT, UR7, URZ, UPT ;  /* 0x0000003f0700728c */ /* 0x000fe2000bfa5270 */
[----:B------:R-:W3:Y:S01]  /*0130*/  S2UR UR36, SR_CTAID.Z ;  /* 0x00000000002479c3 */ /* 0x000ee20000002700 */
[----:B------:R-:W-:-:S02]  /*0140*/  ULDC UR48, c[0x0][0x22c] ;  /* 0x00008b0000307ab9 */ /* 0x000fc40000000800 */
[----:B------:R-:W-:Y:S02]  /*0150*/  ULDC UR38, c[0x0][0x1c0] ;  /* 0x0000700000267ab9 */ /* 0x000fe40000000800 */
[----:B------:R-:W-:Y:S02]  /*0160*/  UMOV UR5, 0x80 ;  /* 0x0000008000057882 */ /* 0x000fe40000000000 */
[----:B------:R-:W-:Y:S02]  /*0170*/  ULDC UR4, c[0x0][0x210] ;  /* 0x0000840000047ab9 */ /* 0x000fe40000000800 */
[----:B------:R-:W-:Y:S02]  /*0180*/  ULDC UR58, c[0x0][0x234] ;  /* 0x00008d00003a7ab9 */ /* 0x000fe40000000800 */
[----:B------:R-:W-:Y:S02]  /*0190*/  ULDC UR10, c[0x0][0x1c0] ;  /* 0x00007000000a7ab9 */ /* 0x000fe40000000800 */
[----:B------:R-:W-:Y:S01]  /*01a0*/  ULDC UR11, c[0x0][0x1c0] ;  /* 0x00007000000b7ab9 */ /* 0x000fe20000000800 */
[----:B-1----:R-:W-:Y:S01]  /*01b0*/  SHF.R.S32.HI R4, RZ, 0x1f, R10 ;  /* 0x0000001fff047819 */ /* 0x002fe2000001140a */
[----:B--2---:R-:W-:-:S02]  /*01c0*/  UIMAD.WIDE.U32 UR44, UR33, UR15, URZ ;  /* 0x0000000f212c72a5 */ /* 0x004fc4000f8e003f */
[----:B------:R-:W-:Y:S01]  /*01d0*/  USHF.L.U32 UR15, UR33, 0x7, URZ ;  /* 0x00000007210f7899 */ /* 0x000fe2000800063f */
[CC--:B------:R-:W-:Y:S01]  /*01e0*/  LEA.HI R2, R4.reuse, R10.reuse, RZ, 0x5 ;  /* 0x0000000a04027211 */ /* 0x0c0fe200078f28ff */
[----:B------:R-:W-:Y:S01]  /*01f0*/  UIMAD.WIDE UR38, UR48, UR38, URZ ;  /* 0x00000026302672a5 */ /* 0x000fe2000f8e023f */
[----:B------:R-:W-:Y:S01]  /*0200*/  LEA.HI R9, R4, R10, RZ, 0x3 ;  /* 0x0000000a04097211 */ /* 0x000fe200078f18ff */
[----:B------:R-:W-:Y:S01]  /*0210*/  UIMAD UR58, UR5, UR4, UR58 ;  /* 0x00000004053a72a4 */ /* 0x000fe2000f8e023a */
[--C-:B------:R-:W-:Y:S01]  /*0220*/  SHF.R.S32.HI R0, RZ, 0x5, R2.reuse ;  /* 0x00000005ff007819 */ /* 0x100fe20000011402 */
[----:B---3--:R-:W-:Y:S01]  /*0230*/  UIMAD UR49, UR36, UR48, URZ ;  /* 0x00000030243172a4 */ /* 0x008fe2000f8e023f */
[----:B------:R-:W-:Y:S01]  /*0240*/  SHF.R.S32.HI R3, RZ, 0x1f, R2 ;  /* 0x0000001fff037819 */ /* 0x000fe20000011402 */
[----:B------:R-:W-:Y:S01]  /*0250*/  USHF.R.S32.HI UR7, URZ, 0x1f, UR33 ;  /* 0x0000001f3f077899 */ /* 0x000fe20008011421 */
[C---:B------:R-:W-:Y:S01]  /*0260*/  LOP3.LUT R8, R2.reuse, 0xffffffe0, RZ, 0xc0, !PT ;  /* 0xffffffe002087812 */ /* 0x040fe200078ec0ff */
[----:B------:R-:W-:Y:S01]  /*0270*/  UIMAD UR48, UR48, UR10, URZ ;  /* 0x0000000a303072a4 */ /* 0x000fe2000f8e023f */
[-C--:B------:R-:W-:Y:S01]  /*0280*/  LEA.HI R3, R3, R0.reuse, RZ, 0x2 ;  /* 0x0000000003037211 */ /* 0x080fe200078f10ff */
[----:B------:R-:W-:Y:S01]  /*0290*/  UIMAD UR4, UR33, UR11, UR36 ;  /* 0x0000000b210472a4 */ /* 0x000fe2000f8e0224 */
[----:B------:R-:W-:Y:S01]  /*02a0*/  LEA.HI R2, R2, R0, RZ, 0x1 ;  /* 0x0000000002027211 */ /* 0x000fe200078f08ff */
[----:B------:R-:W-:Y:S01]  /*02b0*/  IMAD.IADD R8, R10, 0x1, -R8 ;  /* 0x000000010a087824 */ /* 0x000fe200078e0a08 */
[----:B------:R-:W-:Y:S01]  /*02c0*/  LOP3.LUT R3, R3, 0xfffffffc, RZ, 0xc0, !PT ;  /* 0xfffffffc03037812 */ /* 0x000fe200078ec0ff */
[----:B------:R-:W-:Y:S01]  /*02d0*/  ULDC UR14, c[0x0][0x1c0] ;  /* 0x00007000000e7ab9 */ /* 0x000fe20000000800 */
[----:B------:R-:W-:Y:S01]  /*02e0*/  LOP3.LUT R2, R2, 0xfffffffe, RZ, 0xc0, !PT ;  /* 0xfffffffe02027812 */ /* 0x000fe200078ec0ff */
[----:B------:R-:W-:Y:S01]  /*02f0*/  ULDC UR9, c[0x0][0x1c0] ;  /* 0x0000700000097ab9 */ /* 0x000fe20000000800 */
[-C--:B------:R-:W-:Y:S01]  /*0300*/  LEA.HI R5, R4, R10.reuse, RZ, 0x4 ;  /* 0x0000000a04057211 */ /* 0x080fe200078f20ff */
[----:B------:R-:W-:Y:S01]  /*0310*/  IMAD.IADD R15, R0, 0x1, -R3 ;  /* 0x00000001000f7824 */ /* 0x000fe200078e0a03 */
[-C--:B------:R-:W-:Y:S01]  /*0320*/  LEA.HI R12, R4, R10.reuse, RZ, 0x7 ;  /* 0x0000000a040c7211 */ /* 0x080fe200078f38ff */
[----:B------:R-:W-:Y:S01]  /*0330*/  IMAD.IADD R194, R0, 0x1, -R2 ;  /* 0x0000000100c27824 */ /* 0x000fe200078e0a02 */
[CC--:B------:R-:W-:Y:S01]  /*0340*/  LEA.HI R13, R4.reuse, R10.reuse, RZ, 0x6 ;  /* 0x0000000a040d7211 */ /* 0x0c0fe200078f30ff */
[----:B------:R-:W-:Y:S01]  /*0350*/  UIMAD UR55, UR6, UR33, URZ ;  /* 0x00000021063772a4 */ /* 0x000fe2000f8e023f */
[----:B------:R-:W-:Y:S01]  /*0360*/  LEA.HI R4, R4, R10, RZ, 0x2 ;  /* 0x0000000a04047211 */ /* 0x000fe200078f10ff */
[----:B------:R-:W-:Y:S01]  /*0370*/  STL [R1], R15 ;  /* 0x0000000f01007387 */ /* 0x000fe20000100800 */
[----:B------:R-:W-:Y:S01]  /*0380*/  SHF.R.S32.HI R3, RZ, 0x4, R5 ;  /* 0x00000004ff037819 */ /* 0x000fe20000011405 */
[----:B------:R-:W-:Y:S01]  /*0390*/  UIMAD UR5, UR33, UR9, UR36 ;  /* 0x00000009210572a4 */ /* 0x000fe2000f8e0224 */
[--C-:B------:R-:W-:Y:S01]  /*03a0*/  SHF.R.S32.HI R2, RZ, 0x2, R4.reuse ;  /* 0x00000002ff027819 */ /* 0x100fe20000011404 */
[----:B------:R-:W-:Y:S01]  /*03b0*/  @!UP5 UIMAD UR6, UR33, UR14, UR36 ;  /* 0x0000000e2106d2a4 */ /* 0x000fe2000f8e0224 */
[----:B------:R-:W-:Y:S01]  /*03c0*/  SHF.R.S32.HI R0, RZ, 0x1f, R4 ;  /* 0x0000001fff007819 */ /* 0x000fe20000011404 */
[----:B------:R-:W-:Y:S01]  /*03d0*/  USHF.L.U32 UR47, UR48, 0x6, URZ ;  /* 0x00000006302f7899 */ /* 0x000fe2000800063f */
[----:B------:R-:W-:Y:S01]  /*03e0*/  LOP3.LUT R11, R4, 0x7ffffffc, RZ, 0xc0, !PT ;  /* 0x7ffffffc040b7812 */ /* 0x000fe200078ec0ff */
[----:B------:R-:W-:Y:S01]  /*03f0*/  USHF.L.U32 UR46, UR4, 0x5, URZ ;  /* 0x00000005042e7899 */ /* 0x000fe2000800063f */
[----:B------:R-:W-:Y:S01]  /*0400*/  LEA.HI R0, R0, R2, RZ, 0x3 ;  /* 0x0000000200007211 */ /* 0x000fe200078f18ff */
[----:B------:R-:W-:Y:S01]  /*0410*/  ULDC UR52, c[0x0][0x214] ;  /* 0x0000850000347ab9 */ /* 0x000fe20000000800 */
[C---:B------:R-:W-:Y:S01]  /*0420*/  LOP3.LUT R7, R5.reuse, 0xfffffff0, RZ, 0xc0, !PT ;  /* 0xfffffff005077812 */ /* 0x040fe200078ec0ff */
[----:B------:R-:W-:Y:S01]  /*0430*/  IMAD.IADD R14, R10, 0x1, -R11 ;  /* 0x000000010a0e7824 */ /* 0x000fe200078e0a0b */
[----:B------:R-:W-:Y:S01]  /*0440*/  LOP3.LUT R0, R0, 0xfffffff8, RZ, 0xc0, !PT ;  /* 0xfffffff800007812 */ /* 0x000fe200078ec0ff */
[----:B------:R-:W-:Y:S01]  /*0450*/  ULDC UR59, c[0x0][0x1c8] ;  /* 0x00007200003b7ab9 */ /* 0x000fe20000000800 */
[----:B------:R-:W-:Y:S01]  /*0460*/  LEA.HI R4, R5, R3, RZ, 0x1 ;  /* 0x0000000305047211 */ /* 0x000fe200078f08ff */
[----:B------:R-:W-:Y:S01]  /*0470*/  IMAD.IADD R7, R10, 0x1, -R7 ;  /* 0x000000010a077824 */ /* 0x000fe200078e0a07 */
[----:B------:R-:W-:Y:S01]  /*0480*/  LOP3.LUT R6, R9, 0xfffffff8, RZ, 0xc0, !PT ;  /* 0xfffffff809067812 */ /* 0x000fe200078ec0ff */
[----:B------:R-:W-:Y:S01]  /*0490*/  IMAD.IADD R5, R2, 0x1, -R0 ;  /* 0x0000000102057824 */ /* 0x000fe200078e0a00 */
[----:B------:R-:W-:Y:S01]  /*04a0*/  SHF.R.S32.HI R0, RZ, 0x3, R9 ;  /* 0x00000003ff007819 */ /* 0x000fe20000011409 */
[----:B------:R-:W-:Y:S01]  /*04b0*/  ULDC.U8 UR8, c[0x0][0x3d0] ;  /* 0x0000f40000087ab9 */ /* 0x000fe20000000000 */
[----:B------:R-:W-:Y:S01]  /*04c0*/  LOP3.LUT R4, R4, 0xfffffffe, RZ, 0xc0, !PT ;  /* 0xfffffffe04047812 */ /* 0x000fe200078ec0ff */
[----:B------:R-:W-:Y:S01]  /*04d0*/  IMAD.IADD R6, R10, 0x1, -R6 ;  /* 0x000000010a067824 */ /* 0x000fe200078e0a06 */
[----:B------:R-:W-:Y:S01]  /*04e0*/  SHF.R.S32.HI R2, RZ, 0x1f, R8 ;  /* 0x0000001fff027819 */ /* 0x000fe20000011408 */
[----:B------:R-:W-:Y:S01]  /*04f0*/  IMAD.SHL.U32 R0, R0, 0x40, RZ ;  /* 0x0000004000007824 */ /* 0x000fe200078e00ff */
[----:B------:R-:W-:Y:S01]  /*0500*/  ULDC UR53, c[0x0][0x224] ;  /* 0x0000890000357ab9 */ /* 0x000fe20000000800 */
[----:B------:R-:W-:Y:S01]  /*0510*/  IMAD.SHL.U32 R216, R6, 0x8, RZ ;  /* 0x0000000806d87824 */ /* 0x000fe200078e00ff */
[----:B------:R-:W-:Y:S01]  /*0520*/  LEA.HI R215, R2, R8, RZ, 0x2 ;  /* 0x0000000802d77211 */ /* 0x000fe200078f10ff */
[----:B------:R-:W-:Y:S01]  /*0530*/  IMAD.IADD R10, R3, 0x1, -R4 ;  /* 0x00000001030a7824 */ /* 0x000fe200078e0a04 */
[----:B------:R-:W-:Y:S01]  /*0540*/  LOP3.LUT R0, R0, 0x1c0, RZ, 0xc0, !PT ;  /* 0x000001c000007812 */ /* 0x000fe200078ec0ff */
[----:B------:R-:W-:Y:S01]  /*0550*/  @UP5 UIMAD UR57, UR33, UR52, URZ ;  /* 0x00000034213952a4 */ /* 0x000fe2000f8e023f */
[----:B------:R-:W-:Y:S01]  /*0560*/  SHF.R.S32.HI R3, RZ, 0x1f, R7 ;  /* 0x0000001fff037819 */ /* 0x000fe20000011407 */
[----:B------:R-:W-:Y:S01]  /*0570*/  IMAD.SHL.U32 R186, R10, 0x200, RZ ;  /* 0x000002000aba7824 */ /* 0x000fe200078e00ff */
[----:B------:R-:W-:Y:S01]  /*0580*/  SHF.R.U32.HI R2, RZ, 0x3, R0 ;  /* 0x00000003ff027819 */ /* 0x000fe20000011600 */
[----:B------:R-:W-:Y:S01]  /*0590*/  ULDC.64 UR12, c[0x0][0x118] ;  /* 0x00004600000c7ab9 */ /* 0x000fe20000000a00 */
[----:B------:R-:W-:Y:S01]  /*05a0*/  LOP3.LUT R0, R0, 0x38, R216, 0xf8, !PT ;  /* 0x0000003800007812 */ /* 0x000fe200078ef8d8 */
[----:B------:R-:W-:Y:S01]  /*05b0*/  ULOP3.LUT UR59, UR36, UR59, URZ, 0x3c, !UPT ;  /* 0x0000003b243b7292 */ /* 0x000fe2000f8e3c3f */
[----:B------:R-:W-:Y:S01]  /*05c0*/  LEA.HI R11, R3, R7, RZ, 0x3 ;  /* 0x00000007030b7211 */ /* 0x000fe200078f18ff */
[----:B------:R-:W-:Y:S01]  /*05d0*/  USHF.R.S32.HI UR60, URZ, 0x1f, UR36 ;  /* 0x0000001f3f3c7899 */ /* 0x000fe20008011424 */
[----:B------:R-:W-:Y:S01]  /*05e0*/  LOP3.LUT R8, R0, R2, RZ, 0x3c, !PT ;  /* 0x0000000200087212 */ /* 0x000fe200078e3cff */
[C---:B------:R-:W-:Y:S01]  /*05f0*/  IMAD.SHL.U32 R0, R6.reuse, 0x40, RZ ;  /* 0x0000004006007824 */ /* 0x040fe200078e00ff */
[----:B------:R-:W-:Y:S01]  /*0600*/  LOP3.LUT R2, R11, 0xfffffff8, RZ, 0xc0, !PT ;  /* 0xfffffff80b027812 */ /* 0x000fe200078ec0ff */
[----:B------:R-:W-:Y:S01]  /*0610*/  UISETP.NE.AND UP6, UPT, UR8, URZ, UPT ;  /* 0x0000003f0800728c */ /* 0x000fe2000bfc5270 */
[----:B------:R-:W-:Y:S01]  /*0620*/  LOP3.LUT P4, RZ, R6, 0x2, RZ, 0xc0, !PT ;  /* 0x0000000206ff7812 */ /* 0x000fe2000788c0ff */
[----:B------:R-:W-:Y:S01]  /*0630*/  USHF.R.S32.HI UR61, URZ, 0x1f, UR36 ;  /* 0x0000001f3f3d7899 */ /* 0x000fe20008011424 */
[----:B------:R-:W-:Y:S01]  /*0640*/  LOP3.LUT R0, R0, 0x1c0, RZ, 0xc0, !PT ;  /* 0x000001c000007812 */ /* 0x000fe200078ec0ff */
[----:B------:R-:W-:Y:S01]  /*0650*/  IMAD.IADD R7, R7, 0x1, -R2 ;  /* 0x0000000107077824 */ /* 0x000fe200078e0a02 */
[----:B------:R-:W-:Y:S01]  /*0660*/  LOP3.LUT P3, RZ, R6, 0x4, RZ, 0xc0, !PT ;  /* 0x0000000406ff7812 */ /* 0x000fe2000786c0ff */
[----:B------:R-:W-:Y:S01]  /*0670*/  IMAD.SHL.U32 R2, R194, 0x10, RZ ;  /* 0x00000010c2027824 */ /* 0x000fe200078e00ff */
[C-C-:B------:R-:W-:Y:S01]  /*0680*/  LOP3.LUT R188, R0.reuse, 0x8, R9.reuse, 0xf8, !PT ;  /* 0x0000000800bc7812 */ /* 0x140fe200078ef809 */
[----:B------:R-:W-:Y:S01]  /*0690*/  UIMAD.WIDE.U32 UR42, UR38, UR44, URZ ;  /* 0x0000002c262a72a5 */ /* 0x000fe2000f8e003f */
[----:B------:R-:W-:Y:S01]  /*06a0*/  SHF.R.S32.HI R6, RZ, 0x7, R12 ;  /* 0x00000007ff067819 */ /* 0x000fe2000001140c */
[----:B------:R-:W-:Y:S01]  /*06b0*/  UIMAD UR54, UR39, UR44, URZ ;  /* 0x0000002c273672a4 */ /* 0x000fe2000f8e023f */
[----:B------:R-:W-:Y:S01]  /*06c0*/  LOP3.LUT R4, R0, 0x10, R2, 0xf8, !PT ;  /* 0x0000001000047812 */ /* 0x000fe200078ef802 */
[----:B------:R-:W-:Y:S01]  /*06d0*/  USHF.R.S32.HI UR56, URZ, 0x1f, UR49 ;  /* 0x0000001f3f387899 */ /* 0x000fe20008011431 */
[----:B------:R-:W-:Y:S01]  /*06e0*/  SHF.R.U32.HI R0, RZ, 0x3, R0 ;  /* 0x00000003ff007819 */ /* 0x000fe20000011600 */
[----:B------:R-:W-:Y:S01]  /*06f0*/  IMAD R2, R6, 0x800, R186 ;  /* 0x0000080006027824 */ /* 0x000fe200078e02ba */
[----:B------:R-:W-:Y:S01]  /*0700*/  LOP3.LUT R3, R5, 0x1, RZ, 0xc0, !PT ;  /* 0x0000000105037812 */ /* 0x000fe200078ec0ff */
[----:B------:R-:W-:Y:S01]  /*0710*/  UIMAD UR53, UR5, UR53, URZ ;  /* 0x00000035053572a4 */ /* 0x000fe2000f8e023f */
[----:B------:R-:W-:Y:S01]  /*0720*/  LOP3.LUT R188, R188, R0, RZ, 0x3c, !PT ;  /* 0x00000000bcbc7212 */ /* 0x000fe200078e3cff */
[----:B------:R-:W-:Y:S01]  /*0730*/  @!UP5 UIMAD UR52, UR6, UR52, URZ ;  /* 0x000000340634d2a4 */ /* 0x000fe2000f8e023f */
[----:B------:R-:W-:Y:S01]  /*0740*/  ISETP.NE.U32.AND P0, PT, R3, 0x1, PT ;  /* 0x000000010300780c */ /* 0x000fe20003f05070 */
[----:B------:R-:W-:Y:S01]  /*0750*/  IMAD.U32 R3, RZ, RZ, UR15 ;  /* 0x0000000fff037e24 */ /* 0x000fe2000f8e00ff */
[----:B------:R-:W-:Y:S01]  /*0760*/  LOP3.LUT R4, R4, 0x8, R9, 0xf8, !PT ;  /* 0x0000000804047812 */ /* 0x000fe200078ef809 */
[----:B------:R-:W-:Y:S01]  /*0770*/  IMAD.IADD R188, R2, 0x1, R188 ;  /* 0x0000000102bc7824 */ /* 0x000fe200078e02bc */
[----:B------:R-:W-:Y:S01]  /*0780*/  SHF.R.S32.HI R2, RZ, 0x6, R13 ;  /* 0x00000006ff027819 */ /* 0x000fe2000001140d */
[C---:B------:R-:W-:Y:S01]  /*0790*/  IMAD.SHL.U32 R3, R5.reuse, 0x40, RZ ;  /* 0x0000004005037824 */ /* 0x040fe200078e00ff */
[----:B------:R-:W-:Y:S01]  /*07a0*/  R2P PR, R5, 0x6 ;  /* 0x0000000605007804 */ /* 0x000fe20000000000 */
[----:B------:R-:W-:Y:S01]  /*07b0*/  IMAD.SHL.U32 R190, R188, 0x2, RZ ;  /* 0x00000002bcbe7824 */ /* 0x000fe200078e00ff */
[----:B------:R-:W-:Y:S01]  /*07c0*/  LOP3.LUT R186, R186, R4, R0, 0xf6, !PT ;  /* 0x00000004baba7212 */ /* 0x000fe200078ef600 */
[C---:B------:R-:W-:Y:S01]  /*07d0*/  IMAD R5, R2.reuse, 0x200, R8 ;  /* 0x0000020002057824 */ /* 0x040fe200078e0208 */
[----:B------:R-:W-:Y:S01]  /*07e0*/  LOP3.LUT R0, R3, 0x1c0, RZ, 0xc0, !PT ;  /* 0x000001c003007812 */ /* 0x000fe200078ec0ff */
[----:B------:R-:W-:Y:S01]  /*07f0*/  IMAD.SHL.U32 R2, R2, 0x8, RZ ;  /* 0x0000000802027824 */ /* 0x000fe200078e00ff */
[----:B------:R-:W-:Y:S01]  /*0800*/  SEL R185, R185, 0xffffffc0, !P3 ;  /* 0xffffffc0b9b97807 */ /* 0x000fe20005800000 */
[----:B------:R-:W-:Y:S01]  /*0810*/  IMAD.SHL.U32 R4, R10, 0x20, RZ ;  /* 0x000000200a047824 */ /* 0x000fe200078e00ff */
[----:B------:R1:W-:Y:S01]  /*0820*/  STL [R1+0x4], R5 ;  /* 0x0000040501007387 */ /* 0x0003e20000100800 */
[----:B------:R-:W-:Y:S01]  /*0830*/  SHF.R.U32.HI R3, RZ, 0x3, R0 ;  /* 0x00000003ff037819 */ /* 0x000fe20000011600 */
[----:B------:R-:W-:Y:S01]  /*0840*/  USHF.R.S32.HI UR51, URZ, 0x1f, UR47 ;  /* 0x0000001f3f337899 */ /* 0x000fe2000801142f */
[----:B------:R-:W-:Y:S01]  /*0850*/  LOP3.LUT R2, R2, 0x18, RZ, 0xc0, !PT ;  /* 0x0000001802027812 */ /* 0x000fe200078ec0ff */
[----:B------:R-:W-:Y:S01]  /*0860*/  USHF.R.S32.HI UR50, URZ, 0x1f, UR46 ;  /* 0x0000001f3f327899 */ /* 0x000fe2000801142e */
[----:B------:R-:W-:Y:S01]  /*0870*/  SEL R221, R221, 0x10, !P0 ;  /* 0x00000010dddd7807 */ /* 0x000fe20004000000 */
[----:B------:R-:W-:Y:S01]  /*0880*/  UMOV UR41, 0xffffc000 ;  /* 0xffffc00000297882 */ /* 0x000fe20000000000 */
[----:B------:R-:W-:-:S05]  /*0890*/  SHF.R.S32.HI R215, RZ, 0x2, R215 ;  /* 0x00000002ffd77819 */ /* 0x000fca00000114d7 */
[----:B------:R-:W-:Y:S02]  /*08a0*/  IMAD R215, R15, 0x10, R215 ;  /* 0x000000100fd77824 */ /* 0x000fe400078e02d7 */
[----:B-1----:R-:W-:Y:S01]  /*08b0*/  IMAD.SHL.U32 R5, R6, 0x20, RZ ;  /* 0x0000002006057824 */ /* 0x002fe200078e00ff */
[----:B------:R-:W-:-:S04]  /*08c0*/  LOP3.LUT R6, R2, 0x20, R4, 0xf8, !PT ;  /* 0x0000002002067812 */ /* 0x000fc800078ef804 */
[----:B------:R-:W-:Y:S02]  /*08d0*/  LOP3.LUT R4, R0, 0x20, R5, 0xf8, !PT ;  /* 0x0000002000047812 */ /* 0x000fe400078ef805 */
[----:B------:R-:W-:Y:S01]  /*08e0*/  LOP3.LUT R5, R3, R0, R2, 0x1e, !PT ;  /* 0x0000000003057212 */ /* 0x000fe200078e1e02 */
[----:B------:R-:W-:Y:S01]  /*08f0*/  IMAD.SHL.U32 R0, R14, 0x2, RZ ;  /* 0x000000020e007824 */ /* 0x000fe200078e00ff */
[----:B------:R-:W-:Y:S01]  /*0900*/  LOP3.LUT R3, R4, R3, RZ, 0x3c, !PT ;  /* 0x0000000304037212 */ /* 0x000fe200078e3cff */
[----:B------:R-:W-:Y:S02]  /*0910*/  IMAD.SHL.U32 R4, R7, 0x40, RZ ;  /* 0x0000004007047824 */ /* 0x000fe400078e00ff */
[--C-:B------:R-:W-:Y:S02]  /*0920*/  IMAD R2, R15, 0x400, R0.reuse ;  /* 0x000004000f027824 */ /* 0x100fe400078e0200 */
[----:B------:R-:W-:Y:S02]  /*0930*/  IMAD R0, R194, 0x400, R0 ;  /* 0x00000400c2007824 */ /* 0x000fe400078e0200 */
[----:B------:R-:W-:Y:S01]  /*0940*/  IMAD.IADD R219, R2, 0x1, R3 ;  /* 0x0000000102db7824 */ /* 0x000fe200078e0203 */
[----:B------:R-:W-:Y:S01]  /*0950*/  LOP3.LUT R2, R4, 0x1c0, RZ, 0xc0, !PT ;  /* 0x000001c004027812 */ /* 0x000fe200078ec0ff */
[----:B------:R-:W-:-:S02]  /*0960*/  IMAD.IADD R251, R0, 0x1, R5 ;  /* 0x0000000100fb7824 */ /* 0x000fc400078e0205 */
[----:B------:R-:W-:Y:S01]  /*0970*/  IMAD.SHL.U32 R0, R10, 0x8, RZ ;  /* 0x000000080a007824 */ /* 0x000fe200078e00ff */
[----:B------:R-:W-:Y:S01]  /*0980*/  SHF.R.U32.HI R3, RZ, 0x3, R2 ;  /* 0x00000003ff037819 */ /* 0x000fe20000011602 */
[----:B------:R-:W-:Y:S01]  /*0990*/  IMAD.SHL.U32 R4, R11, 0x40, RZ ;  /* 0x000000400b047824 */ /* 0x000fe200078e00ff */
[----:B------:R-:W-:Y:S01]  /*09a0*/  LEA R251, R251, 0xc000, 0x1 ;  /* 0x0000c000fbfb7811 */ /* 0x000fe200078e08ff */
[----:B------:R-:W-:Y:S01]  /*09b0*/  IMAD.SHL.U32 R219, R219, 0x2, RZ ;  /* 0x00000002dbdb7824 */ /* 0x000fe200078e00ff */
[----:B------:R-:W-:Y:S01]  /*09c0*/  LOP3.LUT R5, R2, 0x8, R0, 0xf8, !PT ;  /* 0x0000000802057812 */ /* 0x000fe200078ef800 */
[----:B------:R-:W-:Y:S01]  /*09d0*/  IMAD.U32 R7, RZ, RZ, UR7 ;  /* 0x00000007ff077e24 */ /* 0x000fe2000f8e00ff */
[----:B------:R-:W-:Y:S01]  /*09e0*/  LOP3.LUT R0, R4, 0xfffffe00, RZ, 0xc0, !PT ;  /* 0xfffffe0004007812 */ /* 0x000fe200078ec0ff */
[----:B------:R-:W-:Y:S01]  /*09f0*/  IMAD.IADD R222, R219, 0x1, R221 ;  /* 0x00000001dbde7824 */ /* 0x000fe200078e02dd */
[----:B------:R-:W-:Y:S02]  /*0a00*/  LOP3.LUT R2, R3, R6, R2, 0x1e, !PT ;  /* 0x0000000603027212 */ /* 0x000fe400078e1e02 */
[----:B------:R-:W-:Y:S01]  /*0a10*/  LOP3.LUT R3, R5, R3, RZ, 0x3c, !PT ;  /* 0x0000000305037212 */ /* 0x000fe200078e3cff */
[--C-:B------:R-:W-:Y:S01]  /*0a20*/  IMAD R203, R15, 0x400, R0.reuse ;  /* 0x000004000fcb7824 */ /* 0x100fe200078e0200 */
[----:B------:R-:W-:Y:S01]  /*0a30*/  LOP3.LUT R202, R2, R0, RZ, 0xfc, !PT ;  /* 0x0000000002ca7212 */ /* 0x000fe200078efcff */
[----:B------:R-:W-:Y:S01]  /*0a40*/  IMAD R194, R194, 0x400, R0 ;  /* 0x00000400c2c27824 */ /* 0x000fe200078e0200 */
[C---:B------:R-:W-:Y:S01]  /*0a50*/  IADD3 R220, R219.reuse, 0x20, RZ ;  /* 0x00000020dbdc7810 */ /* 0x040fe20007ffe0ff */
[----:B------:R-:W-:Y:S01]  /*0a60*/  IMAD.MOV.U32 R0, RZ, RZ, 0x20 ;  /* 0x00000020ff007424 */ /* 0x000fe200078e00ff */
[----:B------:R-:W-:Y:S01]  /*0a70*/  @P1 IADD3 R220, R219, -0x20, RZ ;  /* 0xffffffe0dbdc1810 */ /* 0x000fe20007ffe0ff */
[----:B------:R-:W-:Y:S01]  /*0a80*/  IMAD.IADD R194, R3, 0x1, R194 ;  /* 0x0000000103c27824 */ /* 0x000fe200078e02c2 */
[----:B------:R-:W-:Y:S01]  /*0a90*/  IADD3 R252, R251, 0x40, RZ ;  /* 0x00000040fbfc7810 */ /* 0x000fe20007ffe0ff */
[----:B------:R-:W-:Y:S01]  /*0aa0*/  IMAD.IADD R203, R203, 0x1, R3 ;  /* 0x00000001cbcb7824 */ /* 0x000fe200078e0203 */
[----:B------:R-:W-:Y:S01]  /*0ab0*/  SEL R0, R0, 0xffffffe0, !P4 ;  /* 0xffffffe000007807 */ /* 0x000fe20006000000 */
[----:B------:R-:W-:Y:S01]  /*0ac0*/  IMAD.IADD R221, R221, 0x1, R220 ;  /* 0x00000001dddd7824 */ /* 0x000fe200078e02dc */
[----:B------:R-:W-:-:S02]  /*0ad0*/  LEA R194, R194, 0x10000, 0x1 ;  /* 0x00010000c2c27811 */ /* 0x000fc400078e08ff */
[----:B------:R-:W-:Y:S01]  /*0ae0*/  @P2 IADD3 R252, R251, -0x40, RZ ;  /* 0xffffffc0fbfc2810 */ /* 0x000fe20007ffe0ff */
[C---:B------:R-:W-:Y:S02]  /*0af0*/  IMAD R189, R188.reuse, 0x2, R0 ;  /* 0x00000002bcbd7824 */ /* 0x040fe400078e0200 */
[----:B------:R-:W-:Y:S02]  /*0b00*/  IMAD R188, R188, 0x2, R185 ;  /* 0x00000002bcbc7824 */ /* 0x000fe400078e02b9 */
[----:B------:R-:W-:Y:S02]  /*0b10*/  IMAD.IADD R191, R185, 0x1, R189 ;  /* 0x00000001b9bf7824 */ /* 0x000fe400078e02bd */
[C---:B------:R-:W-:Y:S02]  /*0b20*/  IMAD R185, R186.reuse, 0x2, R185 ;  /* 0x00000002bab97824 */ /* 0x040fe400078e02b9 */
[----:B------:R-:W-:Y:S02]  /*0b30*/  IMAD.SHL.U32 R186, R186, 0x2, RZ ;  /* 0x00000002baba7824 */ /* 0x000fe400078e00ff */
.L_x_563:
[----:B------:R-:W-:Y:S02]  /*0b40*/  ULDC.64 UR4, c[0x0][0x240] ;  /* 0x0000900000047ab9 */ /* 0x000fe40000000a00 */
[----:B------:R-:W-:-:S02]  /*0b50*/  UISETP.NE.U32.AND UP1, UPT, URZ, UR4, UPT ;  /* 0x000000043f00728c */ /* 0x000fc4000bf25070 */
[----:B------:R-:W-:Y:S02]  /*0b60*/  USHF.L.U32 UR11, UR33, 0x2, URZ ;  /* 0x00000002210b7899 */ /* 0x000fe4000800063f */
[----:B------:R-:W-:Y:S02]  /*0b70*/  USHF.R.S32.HI UR40, URZ, 0x1f, UR33 ;  /* 0x0000001f3f287899 */ /* 0x000fe40008011421 */
[----:B------:R-:W-:Y:S02]  /*0b80*/  UISETP.NE.AND.EX UP1, UPT, URZ, UR5, UPT, UP1 ;  /* 0x000000053f00728c */ /* 0x000fe4000bf25310 */
[----:B------:R-:W-:Y:S02]  /*0b90*/  ULDC.64 UR8, c[0x0][0x250] ;  /* 0x0000940000087ab9 */ /* 0x000fe40000000a00 */
[----:B------:R-:W-:Y:S02]  /*0ba0*/  UISETP.NE.U32.AND UP3, UPT, URZ, UR8, UPT ;  /* 0x000000083f00728c */ /* 0x000fe4000bf65070 */
[----:B------:R-:W-:Y:S01]  /*0bb0*/  USHF.L.U64.HI UR10, UR33, 0x2, UR40 ;  /* 0x00000002210a7899 */ /* 0x000fe20008010228 */
[----:B------:R-:W-:Y:S01]  /*0bc0*/  PLOP3.LUT P2, PT, PT, PT, UP1, 0x80, 0x0 ;  /* 0x000000000000781c */ /* 0x000fe20003f4f018 */
[----:B------:R-:W-:-:S02]  /*0bd0*/  UIADD3 UR4, UP0, UR11, UR4, URZ ;  /* 0x000000040b047290 */ /* 0x000fc4000ff1e03f */
[----:B------:R-:W-:Y:S02]  /*0be0*/  UISETP.NE.AND.EX UP3, UPT, URZ, UR9, UPT, UP3 ;  /* 0x000000093f00728c */ /* 0x000fe4000bf65330 */
[----:B------:R-:W-:Y:S02]  /*0bf0*/  UIADD3.X UR5, UR10, UR5, URZ, UP0, !UPT ;  /* 0x000000050a057290 */ /* 0x000fe400087fe43f */
[----:B-12---:R-:W-:Y:S01]  /*0c00*/  IMAD.U32 R2, RZ, RZ, UR4 ;  /* 0x00000004ff027e24 */ /* 0x006fe2000f8e00ff */
[----:B------:R-:W-:Y:S01]  /*0c10*/  ULDC.U8 UR14, c[0x0][0x312] ;  /* 0x0000c480000e7ab9 */ /* 0x000fe20000000000 */
[----:B------:R-:W-:Y:S01]  /*0c20*/  PLOP3.LUT P0, PT, PT, PT, UP3, 0x80, 0x0 ;  /* 0x000000000000781c */ /* 0x000fe20003f0f038 */
[----:B------:R-:W-:Y:S01]  /*0c30*/  ULDC.64 UR6, c[0x0][0x248] ;  /* 0x0000920000067ab9 */ /* 0x000fe20000000a00 */
[----:B------:R-:W-:Y:S01]  /*0c40*/  IMAD.U32 R3, RZ, RZ, UR5 ;  /* 0x00000005ff037e24 */ /* 0x000fe2000f8e00ff */
[----:B------:R-:W-:Y:S02]  /*0c50*/  UISETP.NE.AND UP4, UPT, UR14, URZ, UPT ;  /* 0x0000003f0e00728c */ /* 0x000fe4000bf85270 */
[----:B------:R-:W-:-:S02]  /*0c60*/  @UP3 UIADD3 UR4, UP0, UR11, UR8, URZ ;  /* 0x000000080b043290 */ /* 0x000fc4000ff1e03f */
[----:B------:R1:W2:Y:S01]  /*0c70*/  @P2 LDG.E R7, [R2.64] ;  /* 0x0000000c02072981 */ /* 0x0002a2000c1e1900 */
[----:B------:R-:W-:Y:S02]  /*0c80*/  UISETP.EQ.U32.AND UP2, UPT, URZ, UR6, UPT ;  /* 0x000000063f00728c */ /* 0x000fe4000bf42070 */
[----:B------:R-:W-:Y:S01]  /*0c90*/  @UP3 UIADD3.X UR5, UR10, UR9, URZ, UP0, !UPT ;  /* 0x000000090a053290 */ /* 0x000fe200087fe43f */
[----:B---3--:R1:W3:Y:S01]  /*0ca0*/  @P2 LDG.E R6, [R2.64+0x4] ;  /* 0x0000040c02062981 */ /* 0x0082e2000c1e1900 */
[----:B------:R-:W-:Y:S01]  /*0cb0*/  MOV R4, UR4 ;  /* 0x0000000400047c02 */ /* 0x000fe20008000f00 */
[----:B------:R-:W-:-:S03]  /*0cc0*/  UISETP.EQ.OR.EX UP2, UPT, URZ, UR7, !UP4, UP2 ;  /* 0x000000073f00728c */ /* 0x000fc6000e742720 */
[----:B------:R-:W-:Y:S01]  /*0cd0*/  IMAD.U32 R5, RZ, RZ, UR5 ;  /* 0x00000005ff057e24 */ /* 0x000fe2000f8e00ff */
[----:B------:R-:W-:-:S04]  /*0ce0*/  UIADD3 UR6, UP0, UR11, UR6, URZ ;  /* 0x000000060b067290 */ /* 0x000fc8000ff1e03f */
[----:B----4-:R-:W4:Y:S01]  /*0cf0*/  @P0 LDG.E R4, [R4.64] ;  /* 0x0000000c04040981 */ /* 0x010f22000c1e1900 */
        /* <DEDUP_REMOVED lines=25> */
.L_x_517:
        /* <DEDUP_REMOVED lines=22> */
[----:B------:R-:W-:Y:S02]  /*0ff0*/  UIMAD UR7, UR40, UR8, URZ ;  /* 0x00000008280772a4 */ /* 0x000fe4000f8e023f */
[----:B-1----:R-:W-:Y:S02]  /*1000*/  UISETP.NE.AND UP0, UPT, UR25, -0x1, UPT ;  /* 0xffffffff1900788c */ /* 0x002fe4000bf05270 */
[----:B------:R-:W-:Y:S02]  /*1010*/  UIADD3 UR6, UR19, 0x3f, URZ ;  /* 0x0000003f13067890 */ /* 0x000fe4000fffe03f */
[----:B------:R-:W-:Y:S02]  /*1020*/  UIMAD UR15, UR33, UR9, UR7 ;  /* 0x00000009210f72a4 */ /* 0x000fe4000f8e0207 */
[----:B------:R-:W-:Y:S01]  /*1030*/  USHF.R.S32.HI UR7, URZ, 0x1f, UR6 ;  /* 0x0000001f3f077899 */ /* 0x000fe20008011406 */
[----:B------:R-:W-:Y:S01]  /*1040*/  PLOP3.LUT P1, PT, PT, PT, UP0, 0x80, 0x0 ;  /* 0x000000000000781c */ /* 0x000fe20003f2f008 */
[----:B------:R-:W-:-:S02]  /*1050*/  ULDC.64 UR10, c[0x0][0x190] ;  /* 0x00006400000a7ab9 */ /* 0x000fc40000000a00 */
[----:B------:R-:W-:Y:S02]  /*1060*/  ULEA.HI UR9, UR7, UR6, URZ, 0x6 ;  /* 0x0000000607097291 */ /* 0x000fe4000f8f303f */
[----:B------:R-:W-:Y:S02]  /*1070*/  UIMAD.WIDE.U32 UR4, UR33, UR8, URZ ;  /* 0x00000008210472a5 */ /* 0x000fe4000f8e003f */
[----:B------:R-:W-:Y:S02]  /*1080*/  UISETP.NE.AND UP2, UPT, UR14, -0x1, UPT ;  /* 0xffffffff0e00788c */ /* 0x000fe4000bf45270 */
[----:B------:R-:W-:Y:S02]  /*1090*/  UIMAD.WIDE.U32 UR6, UR14, UR10, URZ ;  /* 0x0000000a0e0672a5 */ /* 0x000fe4000f8e003f */
[----:B------:R-:W-:Y:S02]  /*10a0*/  @UP0 UIADD3 UR8, UR22, UR25, URZ ;  /* 0x0000001916080290 */ /* 0x000fe4000fffe03f */
[----:B------:R-:W-:-:S02]  /*10b0*/  ULDC.64 UR20, c[0x0][0x198] ;  /* 0x0000660000147ab9 */ /* 0x000fc40000000a00 */
[----:B------:R-:W-:Y:S02]  /*10c0*/  UIADD3 UR34, UR5, UR15, URZ ;  /* 0x0000000f05227290 */ /* 0x000fe4000fffe03f */
[----:B------:R-:W-:Y:S02]  /*10d0*/  USEL UR37, UR4, UR6, !UP2 ;  /* 0x0000000604257287 */ /* 0x000fe4000d000000 */
[----:B------:R-:W-:Y:S02]  /*10e0*/  @UP0 UIMAD.WIDE.U32 UR4, UR8, UR20, URZ ;  /* 0x00000014080402a5 */ /* 0x000fe4000f8e003f */
[----:B------:R-:W-:Y:S02]  /*10f0*/  ULOP3.LUT UR6, UR9, 0xffffffc0, URZ, 0xc0, !UPT ;  /* 0xffffffc009067892 */ /* 0x000fe4000f8ec03f */
[----:B------:R-:W-:Y:S02]  /*1100*/  @UP0 UIMAD UR27, UR8, UR21, UR5 ;  /* 0x00000015081b02a4 */ /* 0x000fe4000f8e0205 */
[----:B------:R-:W-:-:S02]  /*1110*/  UIMAD UR5, UR14, UR11, URZ ;  /* 0x0000000b0e0572a4 */ /* 0x000fc4000f8e023f */
[----:B------:R-:W-:Y:S02]  /*1120*/  UIADD3 UR11, UR6, -0x40, URZ ;  /* 0xffffffc0060b7890 */ /* 0x000fe4000fffe03f */
[----:B------:R-:W-:Y:S02]  /*1130*/  USHF.R.S32.HI UR35, URZ, 0x6, UR9 ;  /* 0x000000063f237899 */ /* 0x000fe40008011409 */
        /* <DEDUP_REMOVED lines=16> */
.L_x_519:
        /* <DEDUP_REMOVED lines=9> */
[----:B------:R-:W-:Y:S02]  /*12d0*/  ULDC.64 UR8, c[0x0][0x188] ;  /* 0x0000620000087ab9 */ /* 0x000fe40000000a00 */
[----:B------:R-:W-:Y:S02]  /*12e0*/  UIMAD UR7, UR22, UR7, UR4 ;  /* 0x00000007160772a4 */ /* 0x000fe4000f8e0204 */
[----:B------:R-:W-:-:S04]  /*12f0*/  UIMAD UR4, UR40, UR8, URZ ;  /* 0x00000008280472a4 */ /* 0x000fc8000f8e023f */
[----:B------:R-:W-:Y:S02]  /*1300*/  UIMAD UR9, UR33, UR9, UR4 ;  /* 0x00000009210972a4 */ /* 0x000fe4000f8e0204 */
[----:B------:R-:W-:-:S04]  /*1310*/  UIMAD.WIDE.U32 UR4, UR22, UR6, URZ ;  /* 0x00000006160472a5 */ /* 0x000fc8000f8e003f */
[----:B------:R-:W-:-:S04]  /*1320*/  UIADD3 UR5, UR5, UR7, URZ ;  /* 0x0000000705057290 */ /* 0x000fc8000fffe03f */
[----:B------:R-:W-:-:S04]  /*1330*/  UIMAD.WIDE.U32 UR4, UR33, UR8, UR4 ;  /* 0x00000008210472a5 */ /* 0x000fc8000f8e0004 */
[----:B------:R-:W-:-:S03]  /*1340*/  UIADD3 UR32, UR5, UR9, URZ ;  /* 0x0000000905207290 */ /* 0x000fc6000fffe03f */
[----:B------:R-:W-:Y:S02]  /*1350*/  UMOV UR31, UR4 ;  /* 0x00000004001f7c82 */ /* 0x000fe40008000000 */
.L_x_520:
        /* <DEDUP_REMOVED lines=8> */
[----:B------:R-:W-:Y:S02]  /*13e0*/  USHF.R.S32.HI UR20, URZ, 0x1f, UR18 ;  /* 0x0000001f3f147899 */ /* 0x000fe40008011412 */
[----:B------:R-:W-:-:S02]  /*13f0*/  @UP2 UMOV UR28, UR4 ;  /* 0x00000004001c2c82 */ /* 0x000fc40008000000 */
        /* <DEDUP_REMOVED lines=8> */
[----:B------:R-:W-:Y:S01]  /*1480*/  UIMAD UR4, UR40, UR8, UR55 ;  /* 0x00000008280472a4 */ /* 0x000fe2000f8e0237 */
[----:B------:R-:W2:Y:S03]  /*1490*/  S2UR UR8, SR_CTAID.X ;  /* 0x00000000000879c3 */ /* 0x000ea60000002500 */
        /* <DEDUP_REMOVED lines=8> */
[----:B------:R-:W-:Y:S01]  /*1520*/  ULDC.64 UR6, c[0x0][0x3d8] ;  /* 0x0000f60000067ab9 */ /* 0x000fe20000000a00 */
[----:B-1----:R-:W-:Y:S01]  /*1530*/  IMAD.MOV R0, RZ, RZ, -R3 ;  /* 0x000000ffff007224 */ /* 0x002fe200078e0a03 */
[----:B--2---:R-:W-:Y:S01]  /*1540*/  UIMAD.WIDE.U32 UR4, UR8, UR6, URZ ;  /* 0x00000006080472a5 */ /* 0x004fe2000f8e003f */
[----:B------:R-:W-:Y:S02]  /*1550*/  IMAD.MOV.U32 R2, RZ, RZ, RZ ;  /* 0x000000ffff027224 */ /* 0x000fe400078e00ff */
[----:B------:R-:W-:Y:S01]  /*1560*/  IMAD R0, R0, R5, RZ ;  /* 0x0000000500007224 */ /* 0x000fe200078e02ff */
[----:B------:R-:W-:-:S02]  /*1570*/  USEL UR15, UR4, URZ, UP6 ;  /* 0x0000003f040f7287 */ /* 0x000fc4000b000000 */
[----:B------:R-:W-:Y:S01]  /*1580*/  UIMAD UR7, UR8, UR7, UR5 ;  /* 0x00000007080772a4 */ /* 0x000fe2000f8e0205 */
[----:B------:R-:W-:Y:S01]  /*1590*/  IMAD.HI.U32 R0, R3, R0, R2 ;  /* 0x0000000003007227 */ /* 0x000fe200078e0002 */
[----:B------:R-:W-:Y:S02]  /*15a0*/  USHF.L.U64.HI UR4, UR33, 0x7, UR40 ;  /* 0x0000000721047899 */ /* 0x000fe40008010228 */
[----:B------:R-:W-:Y:S01]  /*15b0*/  USHF.L.U32 UR8, UR33, 0x7, URZ ;  /* 0x0000000721087899 */ /* 0x000fe2000800063f */
[----:B------:R-:W-:Y:S01]  /*15c0*/  IMAD.MOV.U32 R2, RZ, RZ, R4 ;  /* 0x000000ffff027224 */ /* 0x000fe200078e0004 */
[----:B------:R-:W-:Y:S02]  /*15d0*/  USEL UR5, UR4, URZ, UP1 ;  /* 0x0000003f04057287 */ /* 0x000fe40008800000 */
[----:B------:R-:W-:Y:S01]  /*15e0*/  USEL UR4, UR8, URZ, UP1 ;  /* 0x0000003f08047287 */ /* 0x000fe20008800000 */
[----:B------:R-:W-:Y:S02]  /*15f0*/  IMAD.HI.U32 R0, R0, R2, RZ ;  /* 0x0000000200007227 */ /* 0x000fe400078e00ff */
[----:B------:R-:W-:-:S02]  /*1600*/  ULDC UR8, c[0x0][0x234] ;  /* 0x00008d0000087ab9 */ /* 0x000fc40000000800 */
[----:B------:R-:W-:Y:S01]  /*1610*/  IMAD.MOV R3, RZ, RZ, -R0 ;  /* 0x000000ffff037224 */ /* 0x000fe200078e0a00 */
[----:B------:R-:W-:-:S03]  /*1620*/  UIADD3 UR4, UP1, UR11, UR4, URZ ;  /* 0x000000040b047290 */ /* 0x000fc6000ff3e03f */
[C---:B------:R-:W-:Y:S01]  /*1630*/  IMAD R2, R5.reuse, R3, R2 ;  /* 0x0000000305027224 */ /* 0x040fe200078e0202 */
[----:B------:R-:W-:Y:S02]  /*1640*/  UIADD3.X UR6, UR30, UR5, URZ, UP1, !UPT ;  /* 0x000000051e067290 */ /* 0x000fe40008ffe43f */
[----:B------:R-:W-:Y:S02]  /*1650*/  UIMAD UR5, UR39, UR4, URZ ;  /* 0x00000004270572a4 */ /* 0x000fe4000f8e023f */
[----:B------:R-:W-:Y:S02]  /*1660*/  ISETP.GT.U32.AND P0, PT, R5, R2, PT ;  /* 0x000000020500720c */ /* 0x000fe40003f04070 */
[----:B------:R-:W-:Y:S02]  /*1670*/  UIMAD UR6, UR38, UR6, UR5 ;  /* 0x00000006260672a4 */ /* 0x000fe4000f8e0205 */
[----:B------:R-:W-:-:S04]  /*1680*/  @UP5 USEL UR5, UR57, UR14, !UP2 ;  /* 0x0000000e39055287 */ /* 0x000fc8000d000000 */
[----:B------:R-:W-:Y:S02]  /*1690*/  @UP5 UIMAD UR10, UR36, UR8, UR5 ;  /* 0x00000008240a52a4 */ /* 0x000fe4000f8e0205 */
[----:B------:R-:W-:Y:S02]  /*16a0*/  UIMAD.WIDE.U32 UR4, UR38, UR4, URZ ;  /* 0x00000004260472a5 */ /* 0x000fe4000f8e003f */
[----:B------:R-:W-:Y:S01]  /*16b0*/  USEL UR8, UR7, URZ, UP6 ;  /* 0x0000003f07087287 */ /* 0x000fe2000b000000 */
[----:B------:R-:W-:Y:S01]  /*16c0*/  @!P0 IMAD.IADD R2, R2, 0x1, -R5 ;  /* 0x0000000102028824 */ /* 0x000fe200078e0a05 */
[----:B------:R-:W-:Y:S01]  /*16d0*/  @!P0 IADD3 R0, R0, 0x1, RZ ;  /* 0x0000000100008810 */ /* 0x000fe20007ffe0ff */
[----:B------:R-:W-:Y:S01]  /*16e0*/  @!UP5 UMOV UR10, UR52 ;  /* 0x00000034000adc82 */ /* 0x000fe20008000000 */
[----:B------:R-:W-:Y:S01]  /*16f0*/  ISETP.LE.AND P0, PT, RZ, UR59, PT ;  /* 0x0000003bff007c0c */ /* 0x000fe2000bf03270 */
[----:B------:R-:W-:Y:S01]  /*1700*/  UIADD3 UR7, UR5, UR6, URZ ;  /* 0x0000000605077290 */ /* 0x000fe2000fffe03f */
        /* <DEDUP_REMOVED lines=13> */
.L_x_521:
[----:B------:R-:W-:Y:S02]  /*17e0*/  UMOV UR6, UR53 ;  /* 0x0000003500067c82 */ /* 0x000fe40008000000 */
.L_x_522:
[----:B------:R-:W1:Y:S01]  /*17f0*/  S2R R21, SR_TID.X ;  /* 0x0000000000157919 */ /* 0x000e620000002100 */
[----:B------:R-:W-:Y:S01]  /*1800*/  UIADD3 UR4, UP4, UP3, UR4, UR47, UR49 ;  /* 0x0000002f04047290 */ /* 0x000fe2000fb9e031 */
[----:B------:R-:W-:Y:S01]  /*1810*/  SHF.R.S32.HI R217, RZ, 0x1f, R216 ;  /* 0x0000001fffd97819 */ /* 0x000fe200000114d8 */
[----:B------:R-:W-:Y:S01]  /*1820*/  IMAD.U32 R5, RZ, RZ, UR11 ;  /* 0x0000000bff057e24 */ /* 0x000fe2000f8e00ff */
[----:B------:R-:W-:Y:S01]  /*1830*/  UIADD3 UR10, UR11, UR10, URZ ;  /* 0x0000000a0b0a7290 */ /* 0x000fe2000fffe03f */
[----:B------:R-:W-:Y:S01]  /*1840*/  BSSY B1, `(.L_x_518) ;  /* 0x00006b7000017945 */ /* 0x000fe20003800000 */
[----:B------:R-:W-:Y:S01]  /*1850*/  UIADD3 UR26, UP2, UP1, UR15, UR4, UR16 ;  /* 0x000000040f1a7290 */ /* 0x000fe2000f95e010 */
[----:B------:R-:W-:Y:S01]  /*1860*/  IADD3 R218, R216, 0x40, RZ ;  /* 0x00000040d8da7810 */ /* 0x000fe20007ffe0ff */
[----:B------:R-:W-:Y:S02]  /*1870*/  UIADD3.X UR4, UR7, UR51, UR56, UP4, UP3 ;  /* 0x0000003307047290 */ /* 0x000fe4000a7e6438 */
[----:B------:R-:W-:-:S02]  /*1880*/  ULDC.64 UR14, c[0x0][0x3c8] ;  /* 0x0000f200000e7ab9 */ /* 0x000fc40000000a00 */
[----:B------:R-:W-:Y:S02]  /*1890*/  UIADD3.X UR21, UR8, UR4, UR9, UP2, UP1 ;  /* 0x0000000408157290 */ /* 0x000fe400097e2409 */
[----:B------:R-:W-:Y:S02]  /*18a0*/  ULDC UR16, c[0x0][0x2e8] ;  /* 0x0000ba0000107ab9 */ /* 0x000fe40000000800 */
[----:B------:R-:W-:Y:S02]  /*18b0*/  ULDC.64 UR4, c[0x0][0x1a8] ;  /* 0x00006a0000047ab9 */ /* 0x000fe40000000a00 */
[----:B------:R-:W-:-:S04]  /*18c0*/  UIMAD UR4, UR60, UR4, URZ ;  /* 0x000000043c0472a4 */ /* 0x000fc8000f8e023f */
[----:B------:R-:W-:Y:S01]  /*18d0*/  UIMAD UR9, UR36, UR5, UR4 ;  /* 0x00000005240972a4 */ /* 0x000fe2000f8e0204 */
[----:B-1----:R-:W-:Y:S02]  /*18e0*/  SHF.R.S32.HI R22, RZ, 0x1f, R21 ;  /* 0x0000001fff167819 */ /* 0x002fe40000011415 */
[----:B------:R-:W-:Y:S02]  /*18f0*/  ULDC.64 UR4, c[0x0][0x378] ;  /* 0x0000de0000047ab9 */ /* 0x000fe40000000a00 */
[----:B------:R-:W-:Y:S01]  /*1900*/  UIMAD UR4, UR60, UR4, URZ ;  /* 0x000000043c0472a4 */ /* 0x000fe2000f8e023f */
[----:B------:R-:W-:-:S03]  /*1910*/  LEA.HI R19, R22, R21, RZ, 0x3 ;  /* 0x0000001516137211 */ /* 0x000fc600078f18ff */
[----:B------:R-:W-:Y:S01]  /*1920*/  UIMAD UR8, UR36, UR5, UR4 ;  /* 0x00000005240872a4 */ /* 0x000fe2000f8e0204 */
[----:B------:R-:W-:Y:S02]  /*1930*/  SHF.R.S32.HI R12, RZ, 0x3, R19 ;  /* 0x00000003ff0c7819 */ /* 0x000fe40000011413 */
[----:B------:R-:W-:Y:S02]  /*1940*/  ULDC.64 UR4, c[0x0][0x370] ;  /* 0x0000dc0000047ab9 */ /* 0x000fe40000000a00 */
[----:B------:R-:W-:Y:S01]  /*1950*/  UIMAD UR4, UR30, UR4, URZ ;  /* 0x000000041e0472a4 */ /* 0x000fe2000f8e023f */
[----:B------:R-:W-:Y:S02]  /*1960*/  SHF.R.S32.HI R20, RZ, 0x1f, R12 ;  /* 0x0000001fff147819 */ /* 0x000fe4000001140c */
[----:B------:R-:W-:Y:S01]  /*1970*/  IADD3 R0, P0, R12, UR11, RZ ;  /* 0x0000000b0c007c10 */ /* 0x000fe2000ff1e0ff */
[----:B------:R-:W-:Y:S02]  /*1980*/  UIMAD UR7, UR11, UR5, UR4 ;  /* 0x000000050b0772a4 */ /* 0x000fe4000f8e0204 */
[----:B------:R-:W-:Y:S01]  /*1990*/  UIADD3 UR4, UR11, UR6, URZ ;  /* 0x000000060b047290 */ /* 0x000fe2000fffe03f */
[----:B------:R-:W-:Y:S01]  /*19a0*/  IADD3.X R4, R20, UR30, RZ, P0, !PT ;  /* 0x0000001e14047c10 */ /* 0x000fe200087fe4ff */
[----:B------:R-:W-:Y:S01]  /*19b0*/  UMOV UR30, 0x4 ;  /* 0x00000004001e7882 */ /* 0x000fe20000000000 */
[----:B------:R-:W-:Y:S01]  /*19c0*/  IMAD.WIDE.U32 R2, R0, c[0x0][0x190], R216 ;  /* 0x0000640000027a25 */ /* 0x000fe200078e00d8 */
[----:B------:R-:W-:-:S03]  /*19d0*/  UIMAD.WIDE UR4, UR4, UR30, UR14 ;  /* 0x0000001e040472a5 */ /* 0x000fc6000f8e020e */
[----:B------:R-:W-:Y:S01]  /*19e0*/  IMAD R4, R4, c[0x0][0x190], RZ ;  /* 0x0000640004047a24 */ /* 0x000fe200078e02ff */
[----:B------:R-:W-:-:S03]  /*19f0*/  IADD3 R8, P0, R2, UR37, RZ ;  /* 0x0000002502087c10 */ /* 0x000fc6000ff1e0ff */
[----:B------:R-:W-:Y:S01]  /*1a00*/  IMAD R0, R0, c[0x0][0x194], R4 ;  /* 0x0000650000007a24 */ /* 0x000fe200078e0204 */
[----:B------:R-:W-:Y:S02]  /*1a10*/  UMOV UR15, UR4 ;  /* 0x00000004000f7c82 */ /* 0x000fe40008000000 */
[----:B------:R-:W-:Y:S02]  /*1a20*/  UIADD3 UR4, -UR17, UR19, UR18 ;  /* 0x0000001311047290 */ /* 0x000fe4000fffe112 */
[----:B------:R-:W-:Y:S01]  /*1a30*/  IADD3.X R9, R3, UR34, R0, P0, !PT ;  /* 0x0000002203097c10 */ /* 0x000fe200087fe400 */
[----:B------:R-:W-:Y:S01]  /*1a40*/  UMOV UR14, UR5 ;  /* 0x00000005000e7c82 */ /* 0x000fe20008000000 */
[----:B------:R-:W-:Y:S01]  /*1a50*/  LEA.HI R0, R22, R21, RZ, 0x5 ;  /* 0x0000001516007211 */ /* 0x000fe200078f28ff */
[----:B------:R-:W-:Y:S01]  /*1a60*/  UIADD3 UR4, UR4, -UR16, URZ ;  /* 0x8000001004047290 */ /* 0x000fe2000fffe03f */
[----:B------:R-:W-:Y:S02]  /*1a70*/  IADD3 R2, P0, R216, UR28, RZ ;  /* 0x0000001cd8027c10 */ /* 0x000fe4000ff1e0ff */
[----:B------:R-:W-:Y:S01]  /*1a80*/  LOP3.LUT R4, R0, 0xffffffe0, RZ, 0xc0, !PT ;  /* 0xffffffe000047812 */ /* 0x000fe200078ec0ff */
[----:B------:R-:W-:Y:S01]  /*1a90*/  USHF.R.S32.HI UR16, URZ, 0x1f, UR4 ;  /* 0x0000001f3f107899 */ /* 0x000fe20008011404 */
[----:B------:R-:W-:-:S02]  /*1aa0*/  SHF.R.S32.HI R0, RZ, 0x5, R0 ;  /* 0x00000005ff007819 */ /* 0x000fc40000011400 */
[----:B------:R-:W-:Y:S01]  /*1ab0*/  IADD3.X R3, R217, UR29, RZ, P0, !PT ;  /* 0x0000001dd9037c10 */ /* 0x000fe200087fe4ff */
[----:B------:R-:W-:Y:S01]  /*1ac0*/  ULEA.HI UR16, UR16, UR4, URZ, 0x6 ;  /* 0x0000000410107291 */ /* 0x000fe2000f8f303f */
[----:B------:R-:W-:Y:S01]  /*1ad0*/  IMAD.IADD R17, R21, 0x1, -R4 ;  /* 0x0000000115117824 */ /* 0x000fe200078e0a04 */
[----:B------:R-:W-:Y:S02]  /*1ae0*/  ULDC.64 UR28, c[0x0][0x200] ;  /* 0x00008000001c7ab9 */ /* 0x000fe40000000a00 */
[----:B------:R-:W-:Y:S01]  /*1af0*/  USHF.R.S32.HI UR16, URZ, 0x6, UR16 ;  /* 0x000000063f107899 */ /* 0x000fe20008011410 */
[----:B------:R-:W-:Y:S01]  /*1b00*/  IMAD R0, R0, UR48, R17 ;  /* 0x0000003000007c24 */ /* 0x000fe2000f8e0211 */
[----:B------:R-:W-:Y:S01]  /*1b10*/  UIMAD.WIDE UR10, UR10, UR30, UR28 ;  /* 0x0000001e0a0a72a5 */ /* 0x000fe2000f8e021c */
[----:B------:R-:W-:Y:S01]  /*1b20*/  IMAD.WIDE.U32 R2, R5, c[0x0][0x370], R2 ;  /* 0x0000dc0005027a25 */ /* 0x000fe200078e0002 */
[----:B------:R-:W-:Y:S02]  /*1b30*/  UISETP.LT.AND UP1, UPT, URZ, UR16, UPT ;  /* 0x000000103f00728c */ /* 0x000fe4000bf21270 */
[----:B------:R-:W-:-:S02]  /*1b40*/  IADD3 R6, P0, R0, UR26, RZ ;  /* 0x0000001a00067c10 */ /* 0x000fc4000ff1e0ff */
[----:B------:R-:W-:Y:S01]  /*1b50*/  USEL UR16, URZ, UR16, !UP1 ;  /* 0x000000103f107287 */ /* 0x000fe2000c800000 */
[----:B------:R-:W-:Y:S01]  /*1b60*/  IADD3 R3, R3, UR7, RZ ;  /* 0x0000000703037c10 */ /* 0x000fe2000fffe0ff */
[----:B------:R-:W-:Y:S01]  /*1b70*/  UIADD3 UR7, UR35, -0x1, URZ ;  /* 0xffffffff23077890 */ /* 0x000fe2000fffe03f */
[----:B------:R-:W-:Y:S01]  /*1b80*/  LEA.HI.X.SX32 R7, R0, UR21, 0x1, P0 ;  /* 0x0000001500077c11 */ /* 0x000fe200080f0eff */
[----:B------:R-:W-:Y:S01]  /*1b90*/  IMAD.U32 R0, RZ, RZ, UR36 ;  /* 0x00000024ff007e24 */ /* 0x000fe2000f8e00ff */
[----:B------:R-:W-:Y:S01]  /*1ba0*/  UISETP.GT.AND UP1, UPT, UR35, UR16, UPT ;  /* 0x000000102300728c */ /* 0x000fe2000bf24270 */
[----:B------:R-:W-:Y:S02]  /*1bb0*/  LEA R204, P0, R6, c[0x0][0x350], 0x2 ;  /* 0x0000d40006cc7a11 */ /* 0x000fe400078010ff */
[----:B------:R-:W-:Y:S02]  /*1bc0*/  IMAD.WIDE.U32 R2, R0, c[0x0][0x378], R2 ;  /* 0x0000de0000027a25 */ /* 0x000fe400078e0002 */
[----:B------:R-:W-:-:S02]  /*1bd0*/  LEA.HI.X R205, R6, c[0x0][0x354], R7, 0x2, P0 ;  /* 0x0000d50006cd7a11 */ /* 0x000fc400000f1407 */
[----:B------:R-:W-:Y:S01]  /*1be0*/  PLOP3.LUT P0, PT, PT, PT, UP1, 0x80, 0x0 ;  /* 0x000000000000781c */ /* 0x000fe20003f0f018 */
[----:B------:R-:W-:Y:S01]  /*1bf0*/  IMAD.MOV.U32 R4, RZ, RZ, R2 ;  /* 0x000000ffff047224 */ /* 0x000fe200078e0002 */
[----:B------:R-:W-:Y:S01]  /*1c00*/  IADD3 R5, R3, UR8, RZ ;  /* 0x0000000803057c10 */ /* 0x000fe2000fffe0ff */
[----:B------:R-:W-:Y:S02]  /*1c10*/  IMAD R0, R20, c[0x0][0x370], RZ ;  /* 0x0000dc0014007a24 */ /* 0x000fe400078e02ff */
[----:B------:R-:W-:Y:S02]  /*1c20*/  IMAD.U32 R2, RZ, RZ, UR36 ;  /* 0x00000024ff027e24 */ /* 0x000fe4000f8e00ff */
[C---:B------:R-:W-:Y:S02]  /*1c30*/  IMAD R0, R12.reuse, c[0x0][0x374], R0 ;  /* 0x0000dd000c007a24 */ /* 0x040fe400078e0200 */
[----:B------:R-:W-:-:S04]  /*1c40*/  IMAD.WIDE.U32 R4, R12, c[0x0][0x370], R4 ;  /* 0x0000dc000c047a25 */ /* 0x000fc800078e0004 */
[----:B------:R-:W-:Y:S01]  /*1c50*/  IMAD.WIDE.U32 R8, R2, c[0x0][0x1a8], R8 ;  /* 0x00006a0002087a25 */ /* 0x000fe200078e0008 */
[----:B------:R-:W-:-:S03]  /*1c60*/  LEA R210, P2, R4, c[0x0][0x330], 0x1 ;  /* 0x0000cc0004d27a11 */ /* 0x000fc600078408ff */
[----:B------:R-:W-:Y:S01]  /*1c70*/  IMAD.IADD R15, R5, 0x1, R0 ;  /* 0x00000001050f7824 */ /* 0x000fe200078e0200 */
[----:B------:R-:W-:Y:S02]  /*1c80*/  IADD3 R16, R9, UR9, RZ ;  /* 0x0000000909107c10 */ /* 0x000fe4000fffe0ff */
[----:B------:R-:W-:Y:S02]  /*1c90*/  LEA R212, P3, R8, c[0x0][0x160], 0x1 ;  /* 0x0000580008d47a11 */ /* 0x000fe400078608ff */
[----:B------:R-:W-:Y:S02]  /*1ca0*/  LEA.HI.X R211, R4, c[0x0][0x334], R15, 0x1, P2 ;  /* 0x0000cd0004d37a11 */ /* 0x000fe400010f0c0f */
[----:B------:R-:W-:Y:S01]  /*1cb0*/  LEA.HI.X R213, R8, c[0x0][0x164], R16, 0x1, P3 ;  /* 0x0000590008d57a11 */ /* 0x000fe200018f0c10 */
[----:B------:R-:W-:Y:S05]  /*1cc0*/  @P0 BRA `(.L_x_523) ;  /* 0x0000082000000947 */ /* 0x000fea0003800000 */
[----:B------:R-:W-:Y:S02]  /*1cd0*/  @UP0 UIADD3 UR6, UR22, UR25, URZ ;  /* 0x0000001916060290 */ /* 0x000fe4000fffe03f */
[----:B------:R-:W-:-:S02]  /*1ce0*/  ULDC.64 UR8, c[0x0][0x3a0] ;  /* 0x0000e80000087ab9 */ /* 0x000fc40000000a00 */
        /* <DEDUP_REMOVED lines=16> */
.L_x_524:
        /* <DEDUP_REMOVED lines=18> */
.L_x_525:
        /* <DEDUP_REMOVED lines=30> */
.L_x_527:
[----:B------:R-:W-:Y:S05]  /*20f0*/  BSYNC B0 ;  /* 0x0000000000007941 */ /* 0x000fea0003800000 */
.L_x_526:
        /* <DEDUP_REMOVED lines=17> */
.L_x_529:
[----:B------:R-:W-:Y:S05]  /*2210*/  BSYNC B0 ;  /* 0x0000000000007941 */ /* 0x000fea0003800000 */
.L_x_528:
[----:B------:R-:W-:Y:S01]  /*2220*/  ULDC.64 UR4, c[0x0][0x3a8] ;  /* 0x0000ea0000047ab9 */ /* 0x000fe20000000a00 */
[----:B-1----:R-:W-:Y:S01]  /*2230*/  IMAD.U32 R2, RZ, RZ, UR18 ;  /* 0x00000012ff027e24 */ /* 0x002fe2000f8e00ff */
[----:B------:R-:W-:Y:S01]  /*2240*/  UIMAD UR4, UR20, UR4, URZ ;  /* 0x00000004140472a4 */ /* 0x000fe2000f8e023f */
[----:B------:R-:W-:Y:S02]  /*2250*/  BSSY B0, `(.L_x_530) ;  /* 0x0000019000007945 */ /* 0x000fe40003800000 */
[----:B------:R-:W-:Y:S01]  /*2260*/  IMAD.WIDE.U32 R2, R2, c[0x0][0x3a8], R216 ;  /* 0x0000ea0002027a25 */ /* 0x000fe200078e00d8 */
[----:B------:R-:W-:-:S04]  /*2270*/  UIMAD UR4, UR18, UR5, UR4 ;  /* 0x00000005120472a4 */ /* 0x000fc8000f8e0204 */
[----:B------:R-:W-:Y:S02]  /*2280*/  IADD3 R2, P0, R2, UR8, RZ ;  /* 0x0000000802027c10 */ /* 0x000fe4000ff1e0ff */
[----:B------:R-:W-:Y:S01]  /*2290*/  MOV R0, UR4 ;  /* 0x0000000400007c02 */ /* 0x000fe20008000f00 */
[----:B------:R-:W-:Y:S02]  /*22a0*/  ULDC.64 UR4, c[0x0][0x3c0] ;  /* 0x0000f00000047ab9 */ /* 0x000fe40000000a00 */
[----:B------:R-:W-:Y:S01]  /*22b0*/  UIMAD UR4, UR60, UR4, URZ ;  /* 0x000000043c0472a4 */ /* 0x000fe2000f8e023f */
[----:B------:R-:W-:Y:S01]  /*22c0*/  IADD3.X R3, R3, UR9, R0, P0, !PT ;  /* 0x0000000903037c10 */ /* 0x000fe200087fe400 */
[----:B------:R-:W-:Y:S02]  /*22d0*/  IMAD.U32 R0, RZ, RZ, UR36 ;  /* 0x00000024ff007e24 */ /* 0x000fe4000f8e00ff */
[----:B------:R-:W-:Y:S02]  /*22e0*/  UIMAD UR4, UR36, UR5, UR4 ;  /* 0x00000005240472a4 */ /* 0x000fe4000f8e0204 */
        /* <DEDUP_REMOVED lines=15> */
.L_x_531:
[----:B------:R-:W-:Y:S05]  /*23e0*/  BSYNC B0 ;  /* 0x0000000000007941 */ /* 0x000fea0003800000 */
.L_x_530:
        /* <DEDUP_REMOVED lines=16> */
.L_x_523:
[----:B------:R-:W2:Y:S01]  /*24f0*/  LDL R23, [R1+0x4] ;  /* 0x0000040001177983 */ /* 0x000ea20000100800 */
[----:B------:R-:W-:Y:S01]  /*2500*/  ULDC.64 UR4, c[0x0][0x1a0] ;  /* 0x0000680000047ab9 */ /* 0x000fe20000000a00 */
[----:B------:R-:W-:Y:S01]  /*2510*/  PLOP3.LUT P0, PT, PT, PT, UP6, 0x80, 0x0 ;  /* 0x000000000000781c */ /* 0x000fe20003f0f068 */
[----:B------:R-:W-:Y:S01]  /*2520*/  UIMAD UR4, UR20, UR4, URZ ;  /* 0x00000004140472a4 */ /* 0x000fe2000f8e023f */
[----:B------:R-:W-:Y:S01]  /*2530*/  IMAD.U32 R2, RZ, RZ, UR18 ;  /* 0x00000012ff027e24 */ /* 0x000fe2000f8e00ff */
[----:B------:R-:W-:Y:S02]  /*2540*/  BSSY B0, `(.L_x_533) ;  /* 0x000002c000007945 */ /* 0x000fe40003800000 */
[----:B------:R-:W-:Y:S01]  /*2550*/  UIMAD UR5, UR18, UR5, UR4 ;  /* 0x00000005120572a4 */ /* 0x000fe2000f8e0204 */
[----:B------:R-:W-:Y:S01]  /*2560*/  IMAD.WIDE.U32 R2, R2, c[0x0][0x1a0], R216 ;  /* 0x0000680002027a25 */ /* 0x000fe200078e00d8 */
[----:B------:R-:W-:-:S04]  /*2570*/  ULEA.HI UR4, UR7, UR7, URZ, 0x1 ;  /* 0x0000000707047291 */ /* 0x000fc8000f8f083f */
[----:B------:R-:W-:Y:S01]  /*2580*/  ULOP3.LUT UR4, UR4, 0xfffffffe, URZ, 0xc0, !UPT ;  /* 0xfffffffe04047892 */ /* 0x000fe2000f8ec03f */
[----:B------:R-:W-:Y:S01]  /*2590*/  IMAD.U32 R0, RZ, RZ, UR5 ;  /* 0x00000005ff007e24 */ /* 0x000fe2000f8e00ff */
[----:B------:R-:W-:Y:S01]  /*25a0*/  @P0 BAR.SYNC.DEFER_BLOCKING 0x0 ;  /* 0x0000000000000b1d */ /* 0x000fe20000010000 */
[----:B------:R-:W-:Y:S01]  /*25b0*/  IADD3 R6, P1, R2, UR31, RZ ;  /* 0x0000001f02067c10 */ /* 0x000fe2000ff3e0ff */
[----:B------:R-:W-:-:S03]  /*25c0*/  UIADD3 UR4, UR7, -UR4, URZ ;  /* 0x8000000407047290 */ /* 0x000fc6000fffe03f */
[----:B------:R-:W-:Y:S01]  /*25d0*/  IADD3.X R7, R3, UR32, R0, P1, !PT ;  /* 0x0000002003077c10 */ /* 0x000fe20008ffe400 */
[----:B------:R-:W-:Y:S01]  /*25e0*/  UISETP.NE.AND UP0, UPT, UR4, 0x1, UPT ;  /* 0x000000010400788c */ /* 0x000fe2000bf05270 */
[----:B------:R-:W-:Y:S01]  /*25f0*/  IMAD R0, R18, c[0x0][0x1b8], RZ ;  /* 0x00006e0012007a24 */ /* 0x000fe200078e02ff */
[----:B------:R-:W-:Y:S02]  /*2600*/  UIMAD UR4, UR23, -0x40, UR17 ;  /* 0xffffffc0170478a4 */ /* 0x000fe4000f8e0211 */
[----:B------:R-:W-:-:S04]  /*2610*/  IMAD.WIDE.U32 R6, R14, c[0x0][0x1b8], R6 ;  /* 0x00006e000e067a25 */ /* 0x000fc800078e0006 */
[----:B------:R-:W-:Y:S01]  /*2620*/  ISETP.GE.AND P4, PT, R12, UR4, PT ;  /* 0x000000040c007c0c */ /* 0x000fe2000bf86270 */
[----:B------:R-:W-:-:S05]  /*2630*/  IMAD R0, R14, c[0x0][0x1bc], R0 ;  /* 0x00006f000e007a24 */ /* 0x000fca00078e0200 */
        /* <DEDUP_REMOVED lines=28> */
.L_x_534:
[----:B------:R-:W-:Y:S05]  /*2800*/  BSYNC B0 ;  /* 0x0000000000007941 */ /* 0x000fea0003800000 */
.L_x_533:
[----:B--2---:R-:W-:Y:S01]  /*2810*/  IADD3 R10, R12, 0x20, RZ ;  /* 0x000000200c0a7810 */ /* 0x004fe20007ffe0ff */
        /* <DEDUP_REMOVED lines=29> */
.L_x_536:
[----:B------:R-:W-:Y:S05]  /*29f0*/  BSYNC B0 ;  /* 0x0000000000007941 */ /* 0x000fea0003800000 */
.L_x_535:
[----:B------:R-:W-:Y:S01]  /*2a00*/  UIMAD UR4, UR7, -0x40, UR19 ;  /* 0xffffffc0070478a4 */ /* 0x000fe2000f8e0213 */
[----:B------:R-:W0:Y:S01]  /*2a10*/  LDGDEPBAR ;  /* 0x00000000000079af */ /* 0x000e220000000000 */
[----:B------:R-:W-:Y:S04]  /*2a20*/  BSSY B0, `(.L_x_537) ;  /* 0x0000012000007945 */ /* 0x000fe80003800000 */
[----:B------:R-:W-:-:S13]  /*2a30*/  ISETP.GE.AND P2, PT, R12, UR4, PT ;  /* 0x000000040c007c0c */ /* 0x000fda000bf46270 */
        /* <DEDUP_REMOVED lines=16> */
.L_x_538:
[----:B------:R-:W-:Y:S05]  /*2b40*/  BSYNC B0 ;  /* 0x0000000000007941 */ /* 0x000fea0003800000 */
.L_x_537:
[----:B------:R-:W-:Y:S01]  /*2b50*/  ISETP.GE.AND P1, PT, R10, UR4, PT ;  /* 0x000000040a007c0c */ /* 0x000fe2000bf26270 */
[----:B------:R-:W-:-:S12]  /*2b60*/  BSSY B0, `(.L_x_539) ;  /* 0x000001b000007945 */ /* 0x000fd80003800000 */
[----:B------:R1:W-:Y:S04]  /*2b70*/  @P1 STS.128 [R208+0x9000], RZ ;  /* 0x009000ffd0001388 */ /* 0x0003e80000000c00 */
[----:B------:R1:W-:Y:S01]  /*2b80*/  @P1 STS.128 [R208+0xb000], RZ ;  /* 0x00b000ffd0001388 */ /* 0x0003e20000000c00 */
[----:B------:R-:W-:Y:S05]  /*2b90*/  @P1 BRA `(.L_x_540) ;  /* 0x0000017000001947 */ /* 0x000fea0003800000 */
[----:B------:R-:W-:Y:S02]  /*2ba0*/  ISETP.GE.AND P5, PT, R216, c[0x0][0x220], PT ;  /* 0x00008800d8007a0c */ /* 0x000fe40003fa6270 */
[----:B------:R-:W-:-:S11]  /*2bb0*/  ISETP.GE.AND P0, PT, R218, c[0x0][0x220], PT ;  /* 0x00008800da007a0c */ /* 0x000fd60003f06270 */
[----:B------:R-:W-:Y:S01]  /*2bc0*/  @!P5 IMAD.MOV.U32 R0, RZ, RZ, c[0x0][0x370] ;  /* 0x0000dc00ff00d624 */ /* 0x000fe200078e00ff */
[----:B------:R1:W-:Y:S01]  /*2bd0*/  @P5 STS.128 [R208+0x9000], RZ ;  /* 0x009000ffd0005388 */ /* 0x0003e20000000c00 */
[----:B---3--:R-:W-:-:S03]  /*2be0*/  @!P5 IMAD.MOV.U32 R3, RZ, RZ, c[0x0][0x374] ;  /* 0x0000dd00ff03d624 */ /* 0x008fc600078e00ff */
        /* <DEDUP_REMOVED lines=18> */
.L_x_540:
[----:B------:R-:W-:Y:S05]  /*2d10*/  BSYNC B0 ;  /* 0x0000000000007941 */ /* 0x000fea0003800000 */
.L_x_539:
        /* <DEDUP_REMOVED lines=15> */
.L_x_542:
        /* <DEDUP_REMOVED lines=19> */
.L_x_543:
[----:B------:R-:W-:Y:S05]  /*2f40*/  BSYNC B0 ;  /* 0x0000000000007941 */ /* 0x000fea0003800000 */
.L_x_541:
        /* <DEDUP_REMOVED lines=14> */
.L_x_545:
        /* <DEDUP_REMOVED lines=27> */
.L_x_546:
[----:B------:R-:W-:Y:S05]  /*31e0*/  BSYNC B0 ;  /* 0x0000000000007941 */ /* 0x000fea0003800000 */
.L_x_544:
[C---:B------:R-:W-:Y:S01]  /*31f0*/  IADD3 R0, R215.reuse, 0x8, RZ ;  /* 0x00000008d7007810 */ /* 0x040fe20007ffe0ff */
[----:B-1-3--:R-:W-:Y:S01]  /*3200*/  IMAD.MOV.U32 R2, RZ, RZ, 0x4 ;  /* 0x00000004ff027424 */ /* 0x00afe200078e00ff */
[C---:B------:R-:W-:Y:S01]  /*3210*/  ISETP.GE.AND P2, PT, R215.reuse, UR4, PT ;  /* 0x00000004d7007c0c */ /* 0x040fe2000bf46270 */
[----:B------:R-:W-:Y:S01]  /*3220*/  IMAD.MOV.U32 R223, RZ, RZ, 0x7f800000 ;  /* 0x7f800000ffdf7424 */ /* 0x000fe200078e00ff */
[----:B------:R-:W-:Y:S01]  /*3230*/  ISETP.GE.AND P1, PT, R0, UR4, PT ;  /* 0x0000000400007c0c */ /* 0x000fe2000bf26270 */
[----:B------:R-:W-:Y:S01]  /*3240*/  IMAD.WIDE R2, R215, R2, UR10 ;  /* 0x0000000ad7027e25 */ /* 0x000fe2000f8e0202 */
[----:B------:R-:W-:Y:S01]  /*3250*/  MOV R224, 0x7f800000 ;  /* 0x7f80000000e07802 */ /* 0x000fe20000000f00 */
[----:B------:R-:W-:Y:S02]  /*3260*/  ULDC.64 UR4, c[0x0][0x198] ;  /* 0x0000660000047ab9 */ /* 0x000fe40000000a00 */
[----:B------:R-:W-:Y:S01]  /*3270*/  UIMAD UR4, UR20, UR4, URZ ;  /* 0x00000004140472a4 */ /* 0x000fe2000f8e023f */
[----:B------:R1:W-:Y:S05]  /*3280*/  @P4 STS.128 [R208+0xc000], RZ ;  /* 0x00c000ffd0004388 */ /* 0x0003ea0000000c00 */
[----:B------:R3:W5:Y:S04]  /*3290*/  @!P2 LDG.E R223, [R2.64] ;  /* 0x0000000c02dfa981 */ /* 0x000768000c1e1900 */
[----:B------:R3:W5:Y:S01]  /*32a0*/  @!P1 LDG.E R224, [R2.64+0x20] ;  /* 0x0000200c02e09981 */ /* 0x000762000c1e1900 */
[----:B------:R-:W-:Y:S01]  /*32b0*/  UIMAD UR4, UR18, UR5, UR4 ;  /* 0x00000005120472a4 */ /* 0x000fe2000f8e0204 */
[----:B------:R-:W-:Y:S02]  /*32c0*/  BSSY B0, `(.L_x_547) ;  /* 0x0000023000007945 */ /* 0x000fe40003800000 */
[----:B------:R1:W-:Y:S03]  /*32d0*/  @P4 STS.128 [R208+0xe000], RZ ;  /* 0x00e000ffd0004388 */ /* 0x0003e60000000c00 */
[----:B------:R-:W-:Y:S01]  /*32e0*/  MOV R0, UR4 ;  /* 0x0000000400007c02 */ /* 0x000fe20008000f00 */
[----:B---3--:R-:W-:-:S04]  /*32f0*/  IMAD.U32 R2, RZ, RZ, UR18 ;  /* 0x00000012ff027e24 */ /* 0x008fc8000f8e00ff */
[----:B------:R-:W-:-:S05]  /*3300*/  IMAD.WIDE.U32 R2, R2, c[0x0][0x198], R216 ;  /* 0x0000660002027a25 */ /* 0x000fca00078e00d8 */
[----:B------:R-:W-:-:S04]  /*3310*/  IADD3 R4, P1, R2, UR24, RZ ;  /* 0x0000001802047c10 */ /* 0x000fc8000ff3e0ff */
        /* <DEDUP_REMOVED lines=29> */
.L_x_548:
[----:B-1----:R-:W-:Y:S05]  /*34f0*/  BSYNC B0 ;  /* 0x0000000000007941 */ /* 0x002fea0003800000 */
.L_x_547:
        /* <DEDUP_REMOVED lines=28> */
.L_x_550:
[----:B------:R-:W-:Y:S05]  /*36c0*/  BSYNC B0 ;  /* 0x0000000000007941 */ /* 0x000fea0003800000 */
.L_x_549:
[----:B------:R-:W0:Y:S01]  /*36d0*/  LDGDEPBAR ;  /* 0x00000000000079af */ /* 0x000e220000000000 */
[----:B------:R-:W-:Y:S02]  /*36e0*/  ULDC.64 UR8, c[0x0][0x318] ;  /* 0x0000c60000087ab9 */ /* 0x000fe40000000a00 */
[----:B------:R-:W-:Y:S02]  /*36f0*/  UISETP.NE.U32.AND UP1, UPT, URZ, UR8, UPT ;  /* 0x000000083f00728c */ /* 0x000fe4000bf25070 */
[----:B------:R-:W-:Y:S02]  /*3700*/  ULDC.64 UR20, c[0x0][0x320] ;  /* 0x0000c80000147ab9 */ /* 0x000fe40000000a00 */
[----:B------:R-:W-:-:S06]  /*3710*/  UISETP.NE.AND.EX UP1, UPT, URZ, UR9, UPT, UP1 ;  /* 0x000000093f00728c */ /* 0x000fcc000bf25310 */
[----:B------:R-:W-:-:S05]  /*3720*/  PLOP3.LUT P4, PT, PT, PT, UP1, 0x80, 0x0 ;  /* 0x000000000000781c */ /* 0x000fca0003f8f018 */
[----:B------:R-:W-:Y:S02]  /*3730*/  @UP1 UIMAD UR6, UR40, UR20, URZ ;  /* 0x00000014280612a4 */ /* 0x000fe4000f8e023f */
[----:B------:R-:W-:Y:S02]  /*3740*/  @UP1 UMOV UR4, UR36 ;  /* 0x0000002400041c82 */ /* 0x000fe40008000000 */
[----:B------:R-:W-:Y:S01]  /*3750*/  @UP1 UMOV UR5, UR60 ;  /* 0x0000003c00051c82 */ /* 0x000fe20008000000 */
[----:B------:R-:W-:-:S04]  /*3760*/  DEPBAR.LE SB0, 0x1 ;  /* 0x000080400000791a */ /* 0x000fc80000000000 */
[----:B------:R-:W-:Y:S01]  /*3770*/  BAR.SYNC.DEFER_BLOCKING 0x0 ;  /* 0x0000000000007b1d */ /* 0x000fe20000010000 */
[----:B------:R-:W-:Y:S02]  /*3780*/  @UP1 UIMAD.WIDE.U32 UR4, UR33, UR20, UR4 ;  /* 0x00000014210412a5 */ /* 0x000fe4000f8e0004 */
[----:B------:R-:W-:Y:S02]  /*3790*/  @UP1 UIMAD UR21, UR33, UR21, UR6 ;  /* 0x00000015211512a4 */ /* 0x000fe4000f8e0206 */
[----:B------:R-:W-:Y:S02]  /*37a0*/  @UP1 ULEA UR8, UP0, UR4, UR8, 0x2 ;  /* 0x0000000804081291 */ /* 0x000fe4000f80103f */
[----:B------:R-:W-:-:S04]  /*37b0*/  @UP1 UIADD3 UR21, UR5, UR21, URZ ;  /* 0x0000001505151290 */ /* 0x000fc8000fffe03f */
[----:B------:R-:W-:Y:S01]  /*37c0*/  @UP1 ULEA.HI.X UR9, UR4, UR9, UR21, 0x2, UP0 ;  /* 0x0000000904091291 */ /* 0x000fe200080f1415 */
[----:B---3--:R-:W-:-:S05]  /*37d0*/  IMAD.U32 R2, RZ, RZ, UR8 ;  /* 0x00000008ff027e24 */ /* 0x008fca000f8e00ff */
[----:B------:R-:W-:Y:S02]  /*37e0*/  IMAD.U32 R3, RZ, RZ, UR9 ;  /* 0x00000009ff037e24 */ /* 0x000fe4000f8e00ff */
[----:B------:R-:W-:Y:S02]  /*37f0*/  IMAD.MOV.U32 R10, RZ, RZ, c[0x0][0x308] ;  /* 0x0000c200ff0a7624 */ /* 0x000fe400078e00ff */
[----:B------:R-:W-:Y:S01]  /*3800*/  IMAD.MOV.U32 R11, RZ, RZ, c[0x0][0x30c] ;  /* 0x0000c300ff0b7624 */ /* 0x000fe200078e00ff */
[----:B--2---:R3:W2:Y:S01]  /*3810*/  @P4 LDG.E R8, [R2.64] ;  /* 0x0000000c02084981 */ /* 0x0046a2000c1e1900 */
[CC--:B------:R-:W-:Y:S01]  /*3820*/  LEA.HI R0, R22.reuse, R21.reuse, RZ, 0x4 ;  /* 0x0000001516007211 */ /* 0x0c0fe200078f20ff */
[----:B------:R-:W2:Y:S01]  /*3830*/  @P4 MUFU.RCP R9, c[0x0][0x238] ;  /* 0x00008e0000094b08 */ /* 0x000ea20000001000 */
[----:B------:R-:W-:Y:S01]  /*3840*/  LOP3.LUT R5, R19, 0xfffffff8, RZ, 0xc0, !PT ;  /* 0xfffffff813057812 */ /* 0x000fe200078ec0ff */
[----:B------:R-:W1:Y:S01]  /*3850*/  S2R R12, SR_TID.X ;  /* 0x00000000000c7919 */ /* 0x000e620000002100 */
[----:B------:R-:W-:Y:S01]  /*3860*/  IMAD.MOV.U32 R164, RZ, RZ, 0x20 ;  /* 0x00000020ffa47424 */ /* 0x000fe200078e00ff */
[----:B------:R-:W-:-:S02]  /*3870*/  LEA.HI R4, R22, R21, RZ, 0x7 ;  /* 0x0000001516047211 */ /* 0x000fc400078f38ff */
[----:B------:R4:W1:Y:S04]  /*3880*/  LDSM.16.M88.4 R104, [R190+0x10000] ;  /* 0x01000000be68783b */ /* 0x0008680000000200 */
[----:B------:R4:W1:Y:S04]  /*3890*/  LDSM.16.M88.4 R108, [R190+0x10800] ;  /* 0x01080000be6c783b */ /* 0x0008680000000200 */
[----:B------:R4:W1:Y:S04]  /*38a0*/  LDSM.16.M88.4 R112, [R189+0x10000] ;  /* 0x01000000bd70783b */ /* 0x0008680000000200 */
[----:B------:R4:W2:Y:S04]  /*38b0*/  LDSM.16.M88.4 R116, [R189+0x10800] ;  /* 0x01080000bd74783b */ /* 0x0008a80000000200 */
[----:B------:R4:W2:Y:S04]  /*38c0*/  LDSM.16.M88.4 R120, [R188+0x10000] ;  /* 0x01000000bc78783b */ /* 0x0008a80000000200 */
[----:B---3--:R3:W4:Y:S04]  /*38d0*/  LDG.E.64 R2, [R10.64+0x8] ;  /* 0x0000080c0a027981 */ /* 0x008728000c1e1b00 */
[----:B------:R1:W2:Y:S04]  /*38e0*/  LDSM.16.M88.4 R124, [R188+0x10800] ;  /* 0x01080000bc7c783b */ /* 0x0002a80000000200 */
[----:B------:R2:W2:Y:S04]  /*38f0*/  LDSM.16.M88.4 R136, [R190+0x12000] ;  /* 0x01200000be88783b */ /* 0x0004a80000000200 */
[----:B------:R2:W2:Y:S04]  /*3900*/  LDSM.16.M88.4 R140, [R190+0x12800] ;  /* 0x01280000be8c783b */ /* 0x0004a80000000200 */
[----:B------:R2:W2:Y:S04]  /*3910*/  LDSM.16.M88.4 R144, [R189+0x12000] ;  /* 0x01200000bd90783b */ /* 0x0004a80000000200 */
[----:B------:R2:W2:Y:S04]  /*3920*/  LDSM.16.M88.4 R148, [R189+0x12800] ;  /* 0x01280000bd94783b */ /* 0x0004a80000000200 */
[----:B------:R2:W2:Y:S04]  /*3930*/  LDSM.16.M88.4 R152, [R188+0x12000] ;  /* 0x01200000bc98783b */ /* 0x0004a80000000200 */
[----:B---3--:R-:W3:Y:S01]  /*3940*/  LDG.E.64 R10, [R10.64] ;  /* 0x0000000c0a0a7981 */ /* 0x008ee2000c1e1b00 */
[----:B------:R-:W-:Y:S01]  /*3950*/  LOP3.LUT R0, R0, 0xfffffff0, RZ, 0xc0, !PT ;  /* 0xfffffff000007812 */ /* 0x000fe200078ec0ff */
[----:B-1----:R-:W-:Y:S01]  /*3960*/  IMAD.SHL.U32 R12, R12, 0x2, RZ ;  /* 0x000000020c0c7824 */ /* 0x002fe200078e00ff */
[----:B------:R-:W-:Y:S01]  /*3970*/  IADD3 R5, -R5, R21, RZ ;  /* 0x0000001505057210 */ /* 0x000fe20007ffe1ff */
[----:B------:R1:W1:Y:S01]  /*3980*/  LDSM.16.M88.4 R156, [R188+0x12800] ;  /* 0x01280000bc9c783b */ /* 0x0002620000000200 */
[----:B------:R-:W-:Y:S01]  /*3990*/  SHF.R.S32.HI R4, RZ, 0x7, R4 ;  /* 0x00000007ff047819 */ /* 0x000fe20000011404 */
[----:B------:R-:W-:Y:S01]  /*39a0*/  IMAD.IADD R0, R21, 0x1, -R0 ;  /* 0x0000000115007824 */ /* 0x000fe200078e0a00 */
[----:B------:R-:W-:Y:S01]  /*39b0*/  LOP3.LUT P3, RZ, R5, 0x2, RZ, 0xc0, !PT ;  /* 0x0000000205ff7812 */ /* 0x000fe2000786c0ff */
[----:B------:R-:W-:Y:S01]  /*39c0*/  IMAD.U32 R207, RZ, RZ, UR23 ;  /* 0x00000017ffcf7e24 */ /* 0x000fe2000f8e00ff */
[----:B------:R-:W-:Y:S01]  /*39d0*/  IADD3 R184, R202, 0x2000, RZ ;  /* 0x00002000cab87810 */ /* 0x000fe20007ffe0ff */
[----:B------:R-:W-:Y:S01]  /*39e0*/  IMAD.SHL.U32 R7, R4, 0x20, RZ ;  /* 0x0000002004077824 */ /* 0x000fe200078e00ff */
[----:B------:R-:W-:Y:S01]  /*39f0*/  SHF.R.S32.HI R6, RZ, 0x1f, R0 ;  /* 0x0000001fff067819 */ /* 0x000fe20000011400 */
[----:B------:R-:W-:Y:S01]  /*3a00*/  IMAD.MOV.U32 R192, RZ, RZ, 0x40 ;  /* 0x00000040ffc07424 */ /* 0x000fe200078e00ff */
[----:B------:R-:W-:Y:S01]  /*3a10*/  SEL R164, R164, 0xffffffe0, !P3 ;  /* 0xffffffe0a4a47807 */ /* 0x000fe20005800000 */
[----:B------:R-:W-:Y:S01]  /*3a20*/  UIADD3 UR18, UR19, 0x40, UR18 ;  /* 0x0000004013127890 */ /* 0x000fe2000fffe012 */
[----:B------:R-:W-:Y:S01]  /*3a30*/  LEA.HI R6, R6, R0, RZ, 0x3 ;  /* 0x0000000006067211 */ /* 0x000fe200078f18ff */
[----:B------:R-:W-:Y:S01]  /*3a40*/  CS2R R94, SRZ ;  /* 0x00000000005e7805 */ /* 0x000fe2000001ff00 */
[----:B------:R-:W-:Y:S01]  /*3a50*/  LOP3.LUT R7, R7, 0x6, R12, 0xf8, !PT ;  /* 0x0000000607077812 */ /* 0x000fe200078ef80c */
[----:B------:R-:W-:Y:S01]  /*3a60*/  IMAD.IADD R164, R164, 0x1, R188 ;  /* 0x00000001a4a47824 */ /* 0x000fe200078e02bc */
[----:B------:R-:W-:Y:S01]  /*3a70*/  LOP3.LUT R5, R6, 0xfffffff8, RZ, 0xc0, !PT ;  /* 0xfffffff806057812 */ /* 0x000fe200078ec0ff */
[----:B------:R-:W-:Y:S01]  /*3a80*/  IMAD.U32 R6, RZ, RZ, UR23 ;  /* 0x00000017ff067e24 */ /* 0x000fe2000f8e00ff */
[----:B------:R-:W-:Y:S01]  /*3a90*/  IADD3 R187, R203, 0x2000, RZ ;  /* 0x00002000cbbb7810 */ /* 0x000fe20007ffe0ff */
[----:B------:R-:W-:Y:S01]  /*3aa0*/  IMAD R207, R207, 0x40, R7 ;  /* 0x00000040cfcf7824 */ /* 0x000fe200078e0207 */
[----:B------:R-:W-:Y:S01]  /*3ab0*/  IADD3 R5, R0, -R5, RZ ;  /* 0x8000000500057210 */ /* 0x000fe20007ffe0ff */
[----:B------:R1:W1:Y:S01]  /*3ac0*/  LDSM.16.M88.4 R128, [R164+0x10000] ;  /* 0x01000000a480783b */ /* 0x0002620000000200 */
[----:B------:R-:W-:Y:S01]  /*3ad0*/  IMAD R6, R6, 0x2, R4 ;  /* 0x0000000206067824 */ /* 0x000fe200078e0204 */
[----:B------:R-:W1:Y:S01]  /*3ae0*/  I2F R233, R207 ;  /* 0x000000cf00e97306 */ /* 0x000e620000201400 */
[----:B------:R-:W-:Y:S01]  /*3af0*/  R2P PR, R5, 0x6 ;  /* 0x0000000605007804 */ /* 0x000fe20000000000 */
[----:B------:R1:W1:Y:S01]  /*3b00*/  LDSM.16.M88.4 R132, [R164+0x10800] ;  /* 0x01080000a484783b */ /* 0x0002620000000200 */
[C---:B------:R-:W-:Y:S01]  /*3b10*/  IADD3 R242, R207.reuse, 0x18, RZ ;  /* 0x00000018cff27810 */ /* 0x040fe20007ffe0ff */
[----:B------:R-:W-:Y:S01]  /*3b20*/  CS2R R92, SRZ ;  /* 0x00000000005c7805 */ /* 0x000fe2000001ff00 */
[C---:B------:R-:W-:Y:S01]  /*3b30*/  IADD3 R241, R207.reuse, 0x11, RZ ;  /* 0x00000011cff17810 */ /* 0x040fe20007ffe0ff */
[----:B------:R1:W1:Y:S01]  /*3b40*/  LDSM.16.M88.4 R160, [R164+0x12000] ;  /* 0x01200000a4a0783b */ /* 0x0002620000000200 */
[C---:B------:R-:W-:Y:S01]  /*3b50*/  IADD3 R240, R207.reuse, 0x10, RZ ;  /* 0x00000010cff07810 */ /* 0x040fe20007ffe0ff */
[----:B------:R-:W-:Y:S01]  /*3b60*/  CS2R R98, SRZ ;  /* 0x0000000000627805 */ /* 0x000fe2000001ff00 */
[C---:B------:R-:W-:Y:S01]  /*3b70*/  IADD3 R239, R207.reuse, 0x9, RZ ;  /* 0x00000009cfef7810 */ /* 0x040fe20007ffe0ff */
[----:B------:R-:W1:Y:S01]  /*3b80*/  LDSM.16.M88.4 R164, [R164+0x12800] ;  /* 0x01280000a4a4783b */ /* 0x000e620000000200 */
[C---:B------:R-:W-:Y:S01]  /*3b90*/  IADD3 R238, R207.reuse, 0x8, RZ ;  /* 0x00000008cfee7810 */ /* 0x040fe20007ffe0ff */
[----:B------:R-:W1:Y:S01]  /*3ba0*/  I2F R242, R242 ;  /* 0x000000f200f27306 */ /* 0x000e620000201400 */
[----:B------:R-:W-:Y:S01]  /*3bb0*/  IADD3 R237, R207, 0x1, RZ ;  /* 0x00000001cfed7810 */ /* 0x000fe20007ffe0ff */
[----:B------:R-:W-:Y:S01]  /*3bc0*/  CS2R R96, SRZ ;  /* 0x0000000000607805 */ /* 0x000fe2000001ff00 */
[----:B------:R-:W-:Y:S01]  /*3bd0*/  SEL R201, R201, 0xffffffe0, !P1 ;  /* 0xffffffe0c9c97807 */ /* 0x000fe20004800000 */
[----:B------:R-:W-:Y:S01]  /*3be0*/  CS2R R90, SRZ ;  /* 0x00000000005a7805 */ /* 0x000fe2000001ff00 */
[----:B------:R-:W-:Y:S01]  /*3bf0*/  SHF.L.U32 R193, R203, 0x1, RZ ;  /* 0x00000001cbc17819 */ /* 0x000fe200000006ff */
[----:B------:R-:W-:Y:S01]  /*3c00*/  CS2R R88, SRZ ;  /* 0x0000000000587805 */ /* 0x000fe2000001ff00 */
[----:B------:R-:W-:Y:S01]  /*3c10*/  SEL R184, R184, R202, !P0 ;  /* 0x000000cab8b87207 */ /* 0x000fe20004000000 */
[----:B------:R-:W1:Y:S01]  /*3c20*/  I2F R241, R241 ;  /* 0x000000f100f17306 */ /* 0x000e620000201400 */
[----:B------:R-:W-:Y:S01]  /*3c30*/  SEL R187, R187, R203, !P0 ;  /* 0x000000cbbbbb7207 */ /* 0x000fe20004000000 */
[----:B------:R-:W-:Y:S01]  /*3c40*/  IMAD.IADD R196, R194, 0x1, R201 ;  /* 0x00000001c2c47824 */ /* 0x000fe200078e02c9 */
[----:B------:R-:W-:Y:S01]  /*3c50*/  SEL R192, R192, 0xffffffc0, !P2 ;  /* 0xffffffc0c0c07807 */ /* 0x000fe20005000000 */
[--C-:B------:R-:W-:Y:S01]  /*3c60*/  IMAD.IADD R195, R201, 0x1, R193.reuse ;  /* 0x00000001c9c37824 */ /* 0x100fe200078e02c1 */
[----:B------:R-:W-:Y:S01]  /*3c70*/  MOV R209, R206 ;  /* 0x000000ce00d17202 */ /* 0x000fe20000000f00 */
[----:B------:R-:W-:Y:S01]  /*3c80*/  CS2R R86, SRZ ;  /* 0x0000000000567805 */ /* 0x000fe2000001ff00 */
[----:B------:R-:W-:Y:S01]  /*3c90*/  CS2R R84, SRZ ;  /* 0x0000000000547805 */ /* 0x000fe2000001ff00 */
[----:B------:R-:W1:Y:S01]  /*3ca0*/  I2F R240, R240 ;  /* 0x000000f000f07306 */ /* 0x000e620000201400 */
[----:B------:R-:W-:Y:S01]  /*3cb0*/  CS2R R78, SRZ ;  /* 0x00000000004e7805 */ /* 0x000fe2000001ff00 */
[----:B------:R-:W-:Y:S01]  /*3cc0*/  CS2R R76, SRZ ;  /* 0x00000000004c7805 */ /* 0x000fe2000001ff00 */
[----:B------:R-:W-:Y:S01]  /*3cd0*/  CS2R R82, SRZ ;  /* 0x0000000000527805 */ /* 0x000fe2000001ff00 */
[----:B------:R-:W-:Y:S01]  /*3ce0*/  CS2R R80, SRZ ;  /* 0x0000000000507805 */ /* 0x000fe2000001ff00 */
[----:B------:R-:W-:Y:S01]  /*3cf0*/  CS2R R74, SRZ ;  /* 0x00000000004a7805 */ /* 0x000fe2000001ff00 */
        /* <DEDUP_REMOVED lines=22> */
[----:B------:R-:W-:Y:S01]  /*3e60*/  IMAD.SHL.U32 R184, R184, 0x2, RZ ;  /* 0x00000002b8b87824 */ /* 0x000fe200078e00ff */
[----:B------:R-:W-:Y:S01]  /*3e70*/  IADD3 R200, R192, R196, RZ ;  /* 0x000000c4c0c87210 */ /* 0x000fe20007ffe0ff */
[----:B------:R-:W-:Y:S01]  /*3e80*/  IMAD.SHL.U32 R187, R187, 0x2, RZ ;  /* 0x00000002bbbb7824 */ /* 0x000fe200078e00ff */
[----:B------:R-:W-:Y:S01]  /*3e90*/  UMOV UR6, URZ ;  /* 0x0000003f00067c82 */ /* 0x000fe20008000000 */
[----:B------:R-:W-:Y:S01]  /*3ea0*/  IMAD.IADD R199, R194, 0x1, R192 ;  /* 0x00000001c2c77824 */ /* 0x000fe200078e02c0 */
[----:B------:R-:W-:Y:S01]  /*3eb0*/  UIADD3 UR18, UR18, -UR17, URZ ;  /* 0x8000001112127290 */ /* 0x000fe2000fffe03f */
[----:B------:R-:W-:-:S02]  /*3ec0*/  IMAD.IADD R198, R192, 0x1, R193 ;  /* 0x00000001c0c67824 */ /* 0x000fc400078e02c1 */
[----:B------:R-:W-:Y:S02]  /*3ed0*/  IMAD.IADD R197, R192, 0x1, R195 ;  /* 0x00000001c0c57824 */ /* 0x000fe400078e02c3 */
[----:B--2---:R-:W-:-:S04]  /*3ee0*/  @P4 FMUL.FTZ R0, R8, R9 ;  /* 0x0000000908004220 */ /* 0x004fc80000410000 */
[----:B------:R2:W1:Y:S02]  /*3ef0*/  @P4 R2UR UR4, R0 ;  /* 0x00000000000443c2 */ /* 0x00046400000e0000 */
[--C-:B--2---:R-:W-:Y:S01]  /*3f00*/  SHF.R.S32.HI R0, RZ, 0x1f, R17.reuse ;  /* 0x0000001fff007819 */ /* 0x104fe20000011411 */
[----:B-1----:R-:W-:Y:S01]  /*3f10*/  @UP1 UMOV UR6, UR4 ;  /* 0x0000000400061c82 */ /* 0x002fe20008000000 */
[----:B----4-:R-:W-:Y:S01]  /*3f20*/  IADD3 R244, P5, P4, R2, UR46, R17 ;  /* 0x0000002e02f47c10 */ /* 0x010fe2000fcbe011 */
[----:B------:R-:W-:-:S03]  /*3f30*/  IMAD.MOV.U32 R2, RZ, RZ, c[0x0][0x22c] ;  /* 0x00008b00ff027624 */ /* 0x000fc600078e00ff */
[----:B------:R-:W-:Y:S01]  /*3f40*/  IADD3.X R246, R3, UR50, R0, P5, P4 ;  /* 0x0000003203f67c10 */ /* 0x000fe2000afe8400 */
[----:B------:R-:W-:Y:S01]  /*3f50*/  IMAD R2, R2, c[0x0][0x1c0], RZ ;  /* 0x0000700002027a24 */ /* 0x000fe200078e02ff */
[----:B------:R-:W-:Y:S01]  /*3f60*/  IADD3 R0, R207, 0x19, RZ ;  /* 0x00000019cf007810 */ /* 0x000fe20007ffe0ff */
[----:B------:R-:W-:-:S03]  /*3f70*/  IMAD.WIDE.U32 R244, R244, -0x2daee0ad, RZ ;  /* 0xd2511f53f4f47825 */ /* 0x000fc600078e00ff */
[----:B------:R1:W2:Y:S01]  /*3f80*/  I2F R243, R0 ;  /* 0x0000000000f37306 */ /* 0x0002a20000201400 */
[C---:B------:R-:W-:Y:S02]  /*3f90*/  IMAD.SHL.U32 R247, R2.reuse, 0x10, RZ ;  /* 0x0000001002f77824 */ /* 0x040fe400078e00ff */
[----:B------:R-:W-:-:S03]  /*3fa0*/  IMAD.SHL.U32 R214, R2, 0x8, RZ ;  /* 0x0000000802d67824 */ /* 0x000fc600078e00ff */
[C---:B------:R-:W-:Y:S02]  /*3fb0*/  IADD3 R4, R247.reuse, 0x40, RZ ;  /* 0x00000040f7047810 */ /* 0x040fe40007ffe0ff */
[C---:B------:R-:W-:Y:S02]  /*3fc0*/  IADD3 R3, R247.reuse, 0x60, RZ ;  /* 0x00000060f7037810 */ /* 0x040fe40007ffe0ff */
[----:B------:R-:W-:Y:S01]  /*3fd0*/  IADD3 R5, R247, 0x20, RZ ;  /* 0x00000020f7057810 */ /* 0x000fe20007ffe0ff */
[C---:B------:R-:W-:Y:S01]  /*3fe0*/  IMAD.IADD R249, R214.reuse, 0x1, R4 ;  /* 0x00000001d6f97824 */ /* 0x040fe200078e0204 */
[----:B------:R-:W-:-:S03]  /*3ff0*/  IADD3 R248, R214, R3, RZ ;  /* 0x00000003d6f87210 */ /* 0x000fc60007ffe0ff */
[C---:B------:R-:W-:Y:S01]  /*4000*/  IMAD.IADD R250, R214.reuse, 0x1, R5 ;  /* 0x00000001d6fa7824 */ /* 0x040fe200078e0205 */
[----:B---3--:R-:W1:Y:S01]  /*4010*/  R2UR UR9, R11 ;  /* 0x000000000b0973c2 */ /* 0x008e6200000e0000 */
[C---:B------:R-:W-:Y:S02]  /*4020*/  IMAD.IADD R4, R214.reuse, 0x1, R249 ;  /* 0x00000001d6047824 */ /* 0x040fe400078e02f9 */
[C---:B------:R-:W-:Y:S02]  /*4030*/  IMAD.IADD R3, R214.reuse, 0x1, R248 ;  /* 0x00000001d6037824 */ /* 0x040fe400078e02f8 */
[C---:B------:R-:W-:Y:S01]  /*4040*/  IMAD.IADD R5, R214.reuse, 0x1, R250 ;  /* 0x00000001d6057824 */ /* 0x040fe200078e02fa */
[C---:B------:R-:W-:Y:S01]  /*4050*/  IADD3 R230, R214.reuse, R4, RZ ;  /* 0x00000004d6e67210 */ /* 0x040fe20007ffe0ff */
[C---:B------:R-:W-:Y:S01]  /*4060*/  IMAD.IADD R228, R214.reuse, 0x1, R3 ;  /* 0x00000001d6e47824 */ /* 0x040fe200078e0203 */
[----:B------:R3:W4:Y:S01]  /*4070*/  R2UR UR8, R10 ;  /* 0x000000000a0873c2 */ /* 0x00072200000e0000 */
[----:B------:R-:W-:-:S02]  /*4080*/  IMAD.IADD R232, R214, 0x1, R5 ;  /* 0x00000001d6e87824 */ /* 0x000fc400078e0205 */
[C---:B------:R-:W-:Y:S01]  /*4090*/  IMAD.IADD R229, R214.reuse, 0x1, R230 ;  /* 0x00000001d6e57824 */ /* 0x040fe200078e02e6 */
[C---:B------:R-:W-:Y:S01]  /*40a0*/  IADD3 R225, R214.reuse, R228, RZ ;  /* 0x000000e4d6e17210 */ /* 0x040fe20007ffe0ff */
[C---:B------:R-:W-:Y:S02]  /*40b0*/  IMAD.IADD R231, R214.reuse, 0x1, R232 ;  /* 0x00000001d6e77824 */ /* 0x040fe400078e02e8 */
[C---:B------:R-:W-:Y:S02]  /*40c0*/  IMAD.IADD R235, R214.reuse, 0x1, R229 ;  /* 0x00000001d6eb7824 */ /* 0x040fe400078e02e5 */
[C---:B------:R-:W-:Y:S02]  /*40d0*/  IMAD.IADD R236, R214.reuse, 0x1, R231 ;  /* 0x00000001d6ec7824 */ /* 0x040fe400078e02e7 */
[----:B------:R-:W-:Y:S01]  /*40e0*/  IMAD.IADD R234, R214, 0x1, R225 ;  /* 0x00000001d6ea7824 */ /* 0x000fe200078e02e1 */
[----:B-1----:R-:W-:-:S04]  /*40f0*/  LOP3.LUT R0, R6, UR9, RZ, 0x3c, !PT ;  /* 0x0000000906007c12 */ /* 0x002fc8000f8e3cff */
[----:B------:R-:W-:-:S05]  /*4100*/  LOP3.LUT R0, R0, R245, RZ, 0x3c, !PT ;  /* 0x000000f500007212 */ /* 0x000fca00078e3cff */
[----:B--234-:R-:W-:-:S04]  /*4110*/  IMAD.WIDE.U32 R226, R0, -0x326172a9, RZ ;  /* 0xcd9e8d5700e27825 */ /* 0x01cfc800078e00ff */
.L_x_553:
[----:B------:R-:W0:Y:S01]  /*4120*/  LDGDEPBAR ;  /* 0x00000000000079af */ /* 0x000e220000000000 */
[C---:B------:R-:W-:Y:S01]  /*4130*/  IMAD.IADD R0, R187.reuse, 0x1, R201 ;  /* 0x00000001bb007824 */ /* 0x040fe200078e02c9 */
[----:B------:R-:W-:Y:S01]  /*4140*/  USHF.L.U32 UR4, UR23, 0x6, URZ ;  /* 0x0000000617047899 */ /* 0x000fe2000800063f */
[--C-:B------:R-:W-:Y:S01]  /*4150*/  IMAD.IADD R3, R187, 0x1, R192.reuse ;  /* 0x00000001bb037824 */ /* 0x100fe200078e02c0 */
[----:B------:R-:W-:Y:S01]  /*4160*/  USHF.L.U32 UR5, UR7, 0x6, URZ ;  /* 0x0000000607057899 */ /* 0x000fe2000800063f */
[----:B------:R-:W-:Y:S01]  /*4170*/  IMAD.IADD R2, R0, 0x1, R192 ;  /* 0x0000000100027824 */ /* 0x000fe200078e02c0 */
[----:B------:R-:W-:Y:S01]  /*4180*/  UIADD3 UR4, UR4, 0x40, URZ ;  /* 0x0000004004047890 */ /* 0x000fe2000fffe03f */
[----:B-----5:R-:W-:Y:S01]  /*4190*/  FSETP.NEU.FTZ.AND P1, PT, R223, -INF , PT ;  /* 0xff800000df00780b */ /* 0x020fe20003f3d000 */
[----:B------:R-:W2:Y:S01]  /*41a0*/  LDL R168, [R1] ;  /* 0x0000000001a87983 */ /* 0x000ea20000100800 */
[----:B------:R-:W-:Y:S01]  /*41b0*/  UISETP.GE.AND UP0, UPT, UR5, UR18, UPT ;  /* 0x000000120500728c */ /* 0x000fe2000bf06270 */
[----:B------:R-:W-:Y:S01]  /*41c0*/  FSETP.NEU.FTZ.AND P0, PT, R224, -INF , PT ;  /* 0xff800000e000780b */ /* 0x000fe20003f1d000 */
[----:B------:R-:W-:Y:S01]  /*41d0*/  IMAD.MOV.U32 R172, RZ, RZ, c[0x0][0x22c] ;  /* 0x00008b00ffac7624 */ /* 0x000fe200078e00ff */
[----:B------:R-:W-:Y:S02]  /*41e0*/  UISETP.GT.AND UP2, UPT, UR7, UR16, UPT ;  /* 0x000000100700728c */ /* 0x000fe4000bf44270 */
[----:B------:R-:W-:Y:S01]  /*41f0*/  UISETP.LT.AND UP0, UPT, UR4, UR17, UP0 ;  /* 0x000000110400728c */ /* 0x000fe20008701270 */
[----:B------:R-:W-:Y:S01]  /*4200*/  IMAD R172, R172, c[0x0][0x1c0], RZ ;  /* 0x00007000acac7a24 */ /* 0x000fe200078e02ff */
[----:B------:R-:W-:Y:S03]  /*4210*/  UIADD3 UR4, UR8, -0x61c88647, URZ ;  /* 0x9e3779b908047890 */ /* 0x000fe6000fffe03f */
[----:B------:R-:W-:Y:S01]  /*4220*/  IMAD.U32 R172, R172, -0x40, RZ ;  /* 0xffffffc0acac7824 */ /* 0x000fe200078e00ff */
[----:B------:R-:W-:Y:S11]  /*4230*/  PLOP3.LUT P2, PT, PT, PT, UP0, 0x80, 0x0 ;  /* 0x000000000000781c */ /* 0x000ff60003f4f008 */
[----:B------:R-:W-:Y:S02]  /*4240*/  @!UPT UIADD3 URZ, URZ, URZ, URZ ;  /* 0x0000003f3f3ff290 */ /* 0x000fe4000fffe03f */
[----:B------:R-:W-:Y:S01]  /*4250*/  @!P2 IADD3 R169, R207, 0x19, RZ ;  /* 0x00000019cfa9a810 */ /* 0x000fe20007ffe0ff */
        /* <DEDUP_REMOVED lines=35> */
[----:B------:R-:W3:Y:S07]  /*4490*/  LDSM.16.M88.4 R100, [R189+0xe000] ;  /* 0x00e00000bd64783b */ /* 0x000eee0000000200 */
[C---:B------:R-:W-:Y:S01]  /*44a0*/  HMMA.16816.F32 R8, R52.reuse, R62, R8 ;  /* 0x0000003e3408723c */ /* 0x040fe20000001808 */
[----:B------:R-:W2:Y:S03]  /*44b0*/  LDSM.16.M88.4 R60, [R189+0xe800] ;  /* 0x00e80000bd3c783b */ /* 0x000ea60000000200 */
[----:B----4-:R-:W-:Y:S04]  /*44c0*/  IMAD.U32 R0, RZ, RZ, UR7 ;  /* 0x00000007ff007e24 */ /* 0x010fe8000f8e00ff */
[C---:B-1----:R-:W-:Y:S08]  /*44d0*/  HMMA.16816.F32 R12, R52.reuse, R64, R12 ;  /* 0x00000040340c723c */ /* 0x042ff0000000180c */
[----:B------:R-:W-:Y:S01]  /*44e0*/  HMMA.16816.F32 R16, R52, R66, R16 ;  /* 0x000000423410723c */ /* 0x000fe20000001810 */
[----:B------:R1:W-:Y:S08]  /*44f0*/  LDSM.16.M88.4 R52, [R3+0x2000] ;  /* 0x002000000334783b */ /* 0x0003f00000000200 */
[----:B------:R-:W4:Y:S01]  /*4500*/  LDSM.16.M88.4 R64, [R188+0xe000] ;  /* 0x00e00000bc40783b */ /* 0x000f220000000200 */
[C---:B---3--:R-:W-:Y:S08]  /*4510*/  HMMA.16816.F32 R4, R56.reuse, R100, R4 ;  /* 0x000000643804723c */ /* 0x048ff00000001804 */
[C---:B------:R-:W-:Y:S01]  /*4520*/  HMMA.16816.F32 R8, R56.reuse, R102, R8 ;  /* 0x000000663808723c */ /* 0x040fe20000001808 */
[----:B------:R-:W3:Y:S03]  /*4530*/  LDSM.16.M88.4 R100, [R188+0xe800] ;  /* 0x00e80000bc64783b */ /* 0x000ee60000000200 */
[----:B-1----:R-:W-:Y:S04]  /*4540*/  IMAD.U32 R3, RZ, RZ, UR19 ;  /* 0x00000013ff037e24 */ /* 0x002fe8000f8e00ff */
[C---:B--2---:R-:W-:Y:S04]  /*4550*/  HMMA.16816.F32 R12, R56.reuse, R60, R12 ;  /* 0x0000003c380c723c */ /* 0x044fe8000000180c */
[----:B------:R-:W-:Y:S01]  /*4560*/  IMAD R0, R0, 0x4, R168 ;  /* 0x0000000400007824 */ /* 0x000fe200078e02a8 */
[----:B------:R-:W-:Y:S02]  /*4570*/  @!P2 IADD3 R3, -R3, 0x1, R215 ;  /* 0x000000010303a810 */ /* 0x000fe40007ffe1d7 */
[C---:B------:R-:W-:Y:S01]  /*4580*/  @!P2 IADD3 R168, R207.reuse, 0x18, RZ ;  /* 0x00000018cfa8a810 */ /* 0x040fe20007ffe0ff */
[----:B------:R-:W-:Y:S01]  /*4590*/  HMMA.16816.F32 R16, R56, R62, R16 ;  /* 0x0000003e3810723c */ /* 0x000fe20000001810 */
[----:B------:R1:W-:Y:S07]  /*45a0*/  LDSM.16.M88.4 R56, [R2+0x2000] ;  /* 0x002000000238783b */ /* 0x0003ee0000000200 */
[C---:B----4-:R-:W-:Y:S01]  /*45b0*/  HMMA.16816.F32 R4, R52.reuse, R64, R4 ;  /* 0x000000403404723c */ /* 0x050fe20000001804 */
[----:B------:R-:W2:Y:S06]  /*45c0*/  LDSM.16.M88.4 R60, [R191+0xe000] ;  /* 0x00e00000bf3c783b */ /* 0x000eac0000000200 */
[C---:B------:R-:W-:Y:S01]  /*45d0*/  @!P2 IADD3 R65, R207.reuse, 0x8, RZ ;  /* 0x00000008cf41a810 */ /* 0x040fe20007ffe0ff */
[C---:B------:R-:W-:Y:S04]  /*45e0*/  HMMA.16816.F32 R8, R52.reuse, R66, R8 ;  /* 0x000000423408723c */ /* 0x040fe80000001808 */
[C---:B------:R-:W-:Y:S03]  /*45f0*/  @!P2 IADD3 R64, R207.reuse, 0x10, RZ ;  /* 0x00000010cf40a810 */ /* 0x040fe60007ffe0ff */
[----:B------:R-:W-:Y:S01]  /*4600*/  @!P2 IADD3 R66, R207, 0x11, RZ ;  /* 0x00000011cf42a810 */ /* 0x000fe20007ffe0ff */
[C---:B---3--:R-:W-:Y:S01]  /*4610*/  HMMA.16816.F32 R12, R52.reuse, R100, R12 ;  /* 0x00000064340c723c */ /* 0x048fe2000000180c */
[----:B-1----:R-:W-:Y:S01]  /*4620*/  IMAD.U32 R2, RZ, RZ, UR5 ;  /* 0x00000005ff027e24 */ /* 0x002fe2000f8e00ff */
[----:B------:R-:W-:Y:S04]  /*4630*/  UIADD3 UR5, UR9, 0x76cf5d0a, URZ ;  /* 0x76cf5d0a09057890 */ /* 0x000fe8000fffe03f */
[----:B------:R-:W-:Y:S01]  /*4640*/  @!P2 IADD3 R2, R2, UR17, R3 ;  /* 0x000000110202ac10 */ /* 0x000fe2000fffe003 */
[----:B------:R-:W-:Y:S01]  /*4650*/  FMUL.FTZ R3, R223, 1.4426950216293334961 ;  /* 0x3fb8aa3bdf037820 */ /* 0x000fe20000410000 */
[----:B------:R-:W-:Y:S04]  /*4660*/  HMMA.16816.F32 R16, R52, R102, R16 ;  /* 0x000000663410723c */ /* 0x000fe80000001810 */
[----:B------:R-:W-:Y:S03]  /*4670*/  FSEL R3, R3, RZ, P1 ;  /* 0x000000ff03037208 */ /* 0x000fe60000800000 */
[----:B------:R-:W-:Y:S01]  /*4680*/  IMAD.WIDE.U32 R52, R0, -0x326172a9, RZ ;  /* 0xcd9e8d5700347825 */ /* 0x000fe200078e00ff */
[----:B------:R-:W-:Y:S04]  /*4690*/  @!P2 IADD3 R0, R207, 0x1, RZ ;  /* 0x00000001cf00a810 */ /* 0x000fe80007ffe0ff */
[----:B------:R-:W-:Y:S02]  /*46a0*/  LOP3.LUT R100, R53, UR8, R246, 0x96, !PT ;  /* 0x0000000835647c12 */ /* 0x000fe4000f8e96f6 */
[----:B------:R-:W-:Y:S01]  /*46b0*/  LOP3.LUT R67, R227, UR4, R52, 0x96, !PT ;  /* 0x00000004e3437c12 */ /* 0x000fe2000f8e9634 */
[----:B------:R-:W-:Y:S01]  /*46c0*/  UIADD3 UR4, UR9, -0x4498517b, URZ ;  /* 0xbb67ae8509047890 */ /* 0x000fe2000fffe03f */
[----:B------:R-:W1:Y:S01]  /*46d0*/  LDSM.16.M88.4 R52, [R191+0xe800] ;  /* 0x00e80000bf34783b */ /* 0x000e620000000200 */
[C---:B--2---:R-:W-:Y:S05]  /*46e0*/  HMMA.16816.F32 R4, R56.reuse, R60, R4 ;  /* 0x0000003c3804723c */ /* 0x044fea0000001804 */
[----:B------:R-:W-:Y:S02]  /*46f0*/  IMAD.WIDE.U32 R170, R67, -0x2daee0ad, RZ ;  /* 0xd2511f5343aa7825 */ /* 0x000fe400078e00ff */
[C---:B------:R-:W-:Y:S01]  /*4700*/  @!P2 IADD3 R60, R2.reuse, 0x8, RZ ;  /* 0x00000008023ca810 */ /* 0x040fe20007ffe0ff */
[C---:B------:R-:W-:Y:S04]  /*4710*/  HMMA.16816.F32 R8, R56.reuse, R62, R8 ;  /* 0x0000003e3808723c */ /* 0x040fe80000001808 */
[----:B------:R-:W-:Y:S02]  /*4720*/  @!P2 IMNMX R2, R2, UR17, PT ;  /* 0x000000110202ac17 */ /* 0x000fe4000b800200 */
[----:B------:R-:W-:Y:S01]  /*4730*/  @!P2 IMNMX R60, R60, UR17, PT ;  /* 0x000000113c3cac17 */ /* 0x000fe2000b800200 */
[----:B------:R-:W-:Y:S01]  /*4740*/  IMAD.WIDE.U32 R62, R100, -0x2daee0ad, RZ ;  /* 0xd2511f53643e7825 */ /* 0x000fe200078e00ff */
[CC--:B------:R-:W-:Y:S02]  /*4750*/  @!P2 ISETP.GE.AND P5, PT, R207.reuse, R2.reuse, PT ;  /* 0x00000002cf00a20c */ /* 0x0c0fe40003fa6270 */
[C---:B------:R-:W-:Y:S02]  /*4760*/  @!P2 ISETP.GE.AND P3, PT, R0.reuse, R2, PT ;  /* 0x000000020000a20c */ /* 0x040fe40003f66270 */
[-C--:B------:R-:W-:Y:S01]  /*4770*/  @!P2 ISETP.GE.AND P4, PT, R0, R60.reuse, PT ;  /* 0x0000003c0000a20c */ /* 0x080fe20003f86270 */
[----:B------:R-:W-:Y:S01]  /*4780*/  FMUL.FTZ R0, R224, 1.4426950216293334961 ;  /* 0x3fb8aa3be0007820 */ /* 0x000fe20000410000 */
[----:B------:R-:W-:Y:S02]  /*4790*/  @!P2 ISETP.GE.AND P1, PT, R207, R60, PT ;  /* 0x0000003ccf00a20c */ /* 0x000fe40003f26270 */
[----:B------:R-:W-:Y:S01]  /*47a0*/  FFMA.FTZ R4, R233, UR6, R4 ;  /* 0x00000006e9047c23 */ /* 0x000fe20008010004 */
[----:B------:R-:W-:Y:S01]  /*47b0*/  @!P2 IADD3 R61, R207, 0x9, RZ ;  /* 0x00000009cf3da810 */ /* 0x000fe20007ffe0ff */
[----:B------:R-:W-:Y:S01]  /*47c0*/  FFMA.FTZ R5, R237, UR6, R5 ;  /* 0x00000006ed057c23 */ /* 0x000fe20008010005 */
[----:B------:R-:W-:Y:S01]  /*47d0*/  FSEL R0, R0, RZ, P0 ;  /* 0x000000ff00007208 */ /* 0x000fe20000000000 */
[----:B------:R-:W-:Y:S01]  /*47e0*/  FFMA.FTZ R6, R233, UR6, R6 ;  /* 0x00000006e9067c23 */ /* 0x000fe20008010006 */
[----:B------:R-:W-:Y:S01]  /*47f0*/  @!P2 FSEL R4, R4, -INF , !P5 ;  /* 0xff8000000404a808 */ /* 0x000fe20006800000 */
[----:B------:R-:W-:Y:S01]  /*4800*/  FFMA.FTZ R7, R237, UR6, R7 ;  /* 0x00000006ed077c23 */ /* 0x000fe20008010007 */
[----:B------:R-:W-:Y:S01]  /*4810*/  @!P2 FSEL R5, R5, -INF , !P3 ;  /* 0xff8000000505a808 */ /* 0x000fe20005800000 */
[----:B------:R-:W-:Y:S01]  /*4820*/  FFMA.FTZ R8, R238, UR6, R8 ;  /* 0x00000006ee087c23 */ /* 0x000fe20008010008 */
[----:B------:R-:W-:Y:S01]  /*4830*/  @!P2 FSEL R6, R6, -INF , !P1 ;  /* 0xff8000000606a808 */ /* 0x000fe20004800000 */
[--C-:B------:R-:W-:Y:S01]  /*4840*/  FFMA.FTZ R4, R4, c[0x0][0x23c], -R3.reuse ;  /* 0x00008f0004047a23 */ /* 0x100fe20000010803 */
[-C--:B------:R-:W-:Y:S01]  /*4850*/  @!P2 ISETP.GE.AND P3, PT, R65, R2.reuse, PT ;  /* 0x000000024100a20c */ /* 0x080fe20003f66270 */
[----:B------:R-:W-:Y:S01]  /*4860*/  FFMA.FTZ R5, R5, c[0x0][0x23c], -R3 ;  /* 0x00008f0005057a23 */ /* 0x000fe20000010803 */
[-C--:B------:R-:W-:Y:S01]  /*4870*/  @!P2 ISETP.GE.AND P0, PT, R61, R2.reuse, PT ;  /* 0x000000023d00a20c */ /* 0x080fe20003f06270 */
[----:B------:R2:W-:Y:S01]  /*4880*/  MUFU.EX2 R103, R4 ;  /* 0x0000000400677308 */ /* 0x0005e20000000800 */
[C---:B-1----:R-:W-:Y:S03]  /*4890*/  HMMA.16816.F32 R12, R56.reuse, R52, R12 ;  /* 0x00000034380c723c */ /* 0x042fe6000000180c */
[----:B------:R-:W-:Y:S01]  /*48a0*/  FFMA.FTZ R6, R6, c[0x0][0x23c], -R0 ;  /* 0x00008f0006067a23 */ /* 0x000fe20000010800 */
[----:B------:R-:W-:Y:S01]  /*48b0*/  @!P2 FSEL R8, R8, -INF , !P3 ;  /* 0xff8000000808a808 */ /* 0x000fe20005800000 */
[C---:B------:R-:W-:Y:S01]  /*48c0*/  FFMA.FTZ R9, R239.reuse, UR6, R9 ;  /* 0x00000006ef097c23 */ /* 0x040fe20008010009 */
[----:B------:R-:W-:Y:S01]  /*48d0*/  @!P2 ISETP.GE.AND P6, PT, R66, R2, PT ;  /* 0x000000024200a20c */ /* 0x000fe20003fc6270 */
[----:B------:R-:W-:Y:S01]  /*48e0*/  FFMA.FTZ R11, R239, UR6, R11 ;  /* 0x00000006ef0b7c23 */ /* 0x000fe2000801000b */
[----:B------:R-:W-:Y:S01]  /*48f0*/  HMMA.16816.F32 R16, R56, R54, R16 ;  /* 0x000000363810723c */ /* 0x000fe20000001810 */
[----:B------:R1:W-:Y:S02]  /*4900*/  MUFU.EX2 R102, R5 ;  /* 0x0000000500667308 */ /* 0x0003e40000000800 */
[-C--:B------:R-:W-:Y:S01]  /*4910*/  @!P2 ISETP.GE.AND P3, PT, R65, R60.reuse, PT ;  /* 0x0000003c4100a20c */ /* 0x080fe20003f66270 */
[--C-:B------:R-:W-:Y:S01]  /*4920*/  FFMA.FTZ R8, R8, c[0x0][0x23c], -R3.reuse ;  /* 0x00008f0008087a23 */ /* 0x100fe20000010803 */
[----:B------:R-:W-:Y:S01]  /*4930*/  @!P2 FSEL R9, R9, -INF , !P0 ;  /* 0xff8000000909a808 */ /* 0x000fe20004000000 */
[----:B------:R-:W-:Y:S01]  /*4940*/  FFMA.FTZ R10, R238, UR6, R10 ;  /* 0x00000006ee0a7c23 */ /* 0x000fe2000801000a */
[-C--:B------:R-:W-:Y:S02]  /*4950*/  @!P2 ISETP.GE.AND P0, PT, R61, R60.reuse, PT ;  /* 0x0000003c3d00a20c */ /* 0x080fe40003f06270 */
[----:B------:R-:W-:Y:S02]  /*4960*/  @!P2 FSEL R7, R7, -INF , !P4 ;  /* 0xff8000000707a808 */ /* 0x000fe40006000000 */
[----:B------:R3:W-:Y:S01]  /*4970*/  MUFU.EX2 R101, R6 ;  /* 0x0000000600657308 */ /* 0x0007e20000000800 */
[----:B------:R-:W-:Y:S01]  /*4980*/  FFMA.FTZ R9, R9, c[0x0][0x23c], -R3 ;  /* 0x00008f0009097a23 */ /* 0x000fe20000010803 */
[----:B------:R-:W-:Y:S01]  /*4990*/  @!P2 FSEL R11, R11, -INF , !P0 ;  /* 0xff8000000b0ba808 */ /* 0x000fe20004000000 */
[----:B------:R-:W-:Y:S01]  /*49a0*/  FFMA.FTZ R100, R7, c[0x0][0x23c], -R0 ;  /* 0x00008f0007647a23 */ /* 0x000fe20000010800 */
[----:B--2---:R-:W-:Y:S01]  /*49b0*/  LOP3.LUT R4, R63, UR4, R244, 0x96, !PT ;  /* 0x000000043f047c12 */ /* 0x004fe2000f8e96f4 */
[----:B------:R-:W-:Y:S01]  /*49c0*/  UIADD3 UR4, UR8, 0x3c6ef372, URZ ;  /* 0x3c6ef37208047890 */ /* 0x000fe2000fffe03f */
[----:B------:R-:W-:Y:S01]  /*49d0*/  @!P2 ISETP.GE.AND P0, PT, R66, R60, PT ;  /* 0x0000003c4200a20c */ /* 0x000fe20003f06270 */
[----:B------:R-:W-:Y:S01]  /*49e0*/  FFMA.FTZ R11, R11, c[0x0][0x23c], -R0 ;  /* 0x00008f000b0b7a23 */ /* 0x000fe20000010800 */
[----:B------:R-:W-:Y:S01]  /*49f0*/  LOP3.LUT R62, R171, UR5, R62, 0x96, !PT ;  /* 0x00000005ab3e7c12 */ /* 0x000fe2000f8e963e */
[----:B------:R-:W-:Y:S01]  /*4a00*/  UIADD3 UR5, UR8, -0x255992d5, URZ ;  /* 0xdaa66d2b08057890 */ /* 0x000fe2000fffe03f */
[----:B------:R2:W-:Y:S01]  /*4a10*/  MUFU.EX2 R67, R8 ;  /* 0x0000000800437308 */ /* 0x0005e20000000800 */
[----:B------:R-:W-:Y:S01]  /*4a20*/  @!P2 ISETP.GE.AND P5, PT, R64, R2, PT ;  /* 0x000000024000a20c */ /* 0x000fe20003fa6270 */
[----:B------:R-:W-:Y:S01]  /*4a30*/  FFMA.FTZ R15, R241, UR6, R15 ;  /* 0x00000006f10f7c23 */ /* 0x000fe2000801000f */
[----:B------:R-:W-:Y:S01]  /*4a40*/  @!P2 FSEL R10, R10, -INF , !P3 ;  /* 0xff8000000a0aa808 */ /* 0x000fe20005800000 */
[----:B-1----:R-:W-:Y:S01]  /*4a50*/  IMAD.WIDE.U32 R4, R4, -0x326172a9, RZ ;  /* 0xcd9e8d5704047825 */ /* 0x002fe200078e00ff */
[----:B------:R-:W-:Y:S02]  /*4a60*/  @!P2 ISETP.GE.AND P3, PT, R64, R60, PT ;  /* 0x0000003c4000a20c */ /* 0x000fe40003f66270 */
[-C--:B------:R-:W-:Y:S01]  /*4a70*/  @!P2 ISETP.GE.AND P4, PT, R169, R2.reuse, PT ;  /* 0x00000002a900a20c */ /* 0x080fe20003f86270 */
[----:B------:R-:W-:Y:S01]  /*4a80*/  FFMA.FTZ R10, R10, c[0x0][0x23c], -R0 ;  /* 0x00008f000a0a7a23 */ /* 0x000fe20000010800 */
[----:B------:R-:W-:Y:S01]  /*4a90*/  LOP3.LUT R5, R5, UR4, R226, 0x96, !PT ;  /* 0x0000000405057c12 */ /* 0x000fe2000f8e96e2 */
[----:B------:R1:W-:Y:S01]  /*4aa0*/  MUFU.EX2 R66, R9 ;  /* 0x0000000900427308 */ /* 0x0003e20000000800 */
[----:B------:R-:W-:Y:S01]  /*4ab0*/  UIADD3 UR4, UR9, 0x32370b8f, URZ ;  /* 0x32370b8f09047890 */ /* 0x000fe2000fffe03f */
[----:B------:R-:W-:Y:S01]  /*4ac0*/  @!P2 ISETP.GE.AND P1, PT, R168, R2, PT ;  /* 0x00000002a800a20c */ /* 0x000fe20003f26270 */
[----:B------:R-:W-:Y:S01]  /*4ad0*/  FFMA.FTZ R17, R243, UR6, R17 ;  /* 0x00000006f3117c23 */ /* 0x000fe20008010011 */
[----:B------:R-:W-:Y:S01]  /*4ae0*/  @!P2 FSEL R15, R15, -INF , !P0 ;  /* 0xff8000000f0fa808 */ /* 0x000fe20004000000 */
[----:B---3--:R-:W-:Y:S03]  /*4af0*/  IMAD.WIDE.U32 R6, R62, -0x326172a9, RZ ;  /* 0xcd9e8d573e067825 */ /* 0x008fe600078e00ff */
[----:B------:R-:W-:Y:S01]  /*4b00*/  @!P2 FSEL R17, R17, -INF , !P4 ;  /* 0xff8000001111a808 */ /* 0x000fe20006000000 */
[----:B------:R-:W-:Y:S01]  /*4b10*/  FFMA.FTZ R16, R242, UR6, R16 ;  /* 0x00000006f2107c23 */ /* 0x000fe20008010010 */
[----:B------:R-:W-:Y:S01]  /*4b20*/  LOP3.LUT R52, R7, UR5, R4, 0x96, !PT ;  /* 0x0000000507347c12 */ /* 0x000fe2000f8e9604 */
[----:B------:R-:W-:Y:S01]  /*4b30*/  IMAD.WIDE.U32 R4, R5, -0x2daee0ad, RZ ;  /* 0xd2511f5305047825 */ /* 0x000fe200078e00ff */
[----:B------:R-:W-:Y:S01]  /*4b40*/  UIADD3 UR5, UR9, -0x126145ec, URZ ;  /* 0xed9eba1409057890 */ /* 0x000fe2000fffe03f */
[----:B------:R3:W-:Y:S01]  /*4b50*/  MUFU.EX2 R64, R11 ;  /* 0x0000000b00407308 */ /* 0x0007e20000000800 */
[----:B------:R-:W-:Y:S01]  /*4b60*/  @!P2 FSEL R16, R16, -INF , !P1 ;  /* 0xff8000001010a808 */ /* 0x000fe20004800000 */
[----:B------:R-:W-:Y:S01]  /*4b70*/  IMAD.WIDE.U32 R52, R52, -0x2daee0ad, RZ ;  /* 0xd2511f5334347825 */ /* 0x000fe200078e00ff */
[----:B------:R-:W-:Y:S01]  /*4b80*/  LOP3.LUT R5, R5, UR4, R170, 0x96, !PT ;  /* 0x0000000405057c12 */ /* 0x000fe2000f8e96aa */
[----:B------:R-:W-:Y:S02]  /*4b90*/  UIADD3 UR4, UR8, 0x78dde6e4, URZ ;  /* 0x78dde6e408047890 */ /* 0x000fe4000fffe03f */
[----:B------:R-:W-:Y:S01]  /*4ba0*/  FFMA.FTZ R12, R240, UR6, R12 ;  /* 0x00000006f00c7c23 */ /* 0x000fe2000801000c */
[----:B--2---:R-:W-:Y:S01]  /*4bb0*/  LOP3.LUT R8, R53, UR5, R4, 0x96, !PT ;  /* 0x0000000535087c12 */ /* 0x004fe2000f8e9604 */
[----:B------:R-:W-:Y:S01]  /*4bc0*/  IMAD.WIDE.U32 R4, R5, -0x326172a9, RZ ;  /* 0xcd9e8d5705047825 */ /* 0x000fe200078e00ff */
[----:B------:R-:W-:Y:S01]  /*4bd0*/  UIADD3 UR5, UR8, 0x1715609d, URZ ;  /* 0x1715609d08057890 */ /* 0x000fe2000fffe03f */
[----:B------:R2:W-:Y:S01]  /*4be0*/  MUFU.EX2 R65, R10 ;  /* 0x0000000a00417308 */ /* 0x0005e20000000800 */
[----:B------:R-:W-:Y:S01]  /*4bf0*/  @!P2 FSEL R12, R12, -INF , !P5 ;  /* 0xff8000000c0ca808 */ /* 0x000fe20006800000 */
[----:B-1----:R-:W-:Y:S01]  /*4c00*/  IMAD.WIDE.U32 R8, R8, -0x326172a9, RZ ;  /* 0xcd9e8d5708087825 */ /* 0x002fe200078e00ff */
[----:B------:R-:W-:Y:S01]  /*4c10*/  LOP3.LUT R6, R5, UR4, R6, 0x96, !PT ;  /* 0x0000000405067c12 */ /* 0x000fe2000f8e9606 */
[----:B------:R-:W-:Y:S01]  /*4c20*/  UIADD3 UR4, UR9, -0x56f99767, URZ ;  /* 0xa906689909047890 */ /* 0x000fe2000fffe03f */
[-C--:B------:R-:W-:Y:S01]  /*4c30*/  @!P2 ISETP.GE.AND P5, PT, R168, R60.reuse, PT ;  /* 0x0000003ca800a20c */ /* 0x080fe20003fa6270 */
[----:B------:R-:W-:Y:S01]  /*4c40*/  FFMA.FTZ R13, R241, UR6, R13 ;  /* 0x00000006f10d7c23 */ /* 0x000fe2000801000d */
[----:B------:R-:W-:Y:S01]  /*4c50*/  LOP3.LUT R4, R9, UR5, R4, 0x96, !PT ;  /* 0x0000000509047c12 */ /* 0x000fe2000f8e9604 */
[----:B------:R-:W-:Y:S01]  /*4c60*/  IMAD.WIDE.U32 R6, R6, -0x2daee0ad, RZ ;  /* 0xd2511f5306067825 */ /* 0x000fe200078e00ff */
[----:B------:R-:W-:Y:S01]  /*4c70*/  UIADD3 UR5, UR9, 0x646e171e, URZ ;  /* 0x646e171e09057890 */ /* 0x000fe2000fffe03f */
[----:B------:R-:W-:Y:S01]  /*4c80*/  MUFU.EX2 R100, R100 ;  /* 0x0000006400647308 */ /* 0x000fe20000000800 */
[----:B------:R-:W-:Y:S01]  /*4c90*/  @!P2 FSEL R13, R13, -INF , !P6 ;  /* 0xff8000000d0da808 */ /* 0x000fe20007000000 */
[----:B------:R-:W-:Y:S01]  /*4ca0*/  IMAD.WIDE.U32 R4, R4, -0x2daee0ad, RZ ;  /* 0xd2511f5304047825 */ /* 0x000fe200078e00ff */
[----:B------:R-:W-:Y:S01]  /*4cb0*/  LOP3.LUT R52, R7, UR4, R52, 0x96, !PT ;  /* 0x0000000407347c12 */ /* 0x000fe2000f8e9634 */
[----:B------:R-:W-:Y:S01]  /*4cc0*/  ULDC.U8 UR4, c[0x0][0x2d8] ;  /* 0x0000b60000047ab9 */ /* 0x000fe20000000000 */
[----:B------:R-:W-:Y:S01]  /*4cd0*/  @!P2 ISETP.GE.AND P6, PT, R169, R60, PT ;  /* 0x0000003ca900a20c */ /* 0x000fe20003fc6270 */
[----:B------:R-:W-:Y:S01]  /*4ce0*/  FFMA.FTZ R14, R240, UR6, R14 ;  /* 0x00000006f00e7c23 */ /* 0x000fe2000801000e */
[----:B------:R-:W-:Y:S01]  /*4cf0*/  LOP3.LUT R6, R5, UR5, R6, 0x96, !PT ;  /* 0x0000000505067c12 */ /* 0x000fe2000f8e9606 */
[----:B------:R-:W-:Y:S01]  /*4d00*/  UIADD3 UR5, UR8, -0x4ab325aa, URZ ;  /* 0xb54cda5608057890 */ /* 0x000fe2000fffe03f */
[C---:B------:R-:W-:Y:S01]  /*4d10*/  LOP3.LUT R53, R4.reuse, 0xffff, RZ, 0xc0, !PT ;  /* 0x0000ffff04357812 */ /* 0x040fe200078ec0ff */
[----:B------:R-:W-:Y:S01]  /*4d20*/  FFMA.FTZ R19, R243, UR6, R19 ;  /* 0x00000006f3137c23 */ /* 0x000fe20008010013 */
[----:B------:R-:W-:Y:S01]  /*4d30*/  LOP3.LUT R7, R4, 0xff, RZ, 0xc0, !PT ;  /* 0x000000ff04077812 */ /* 0x000fe200078ec0ff */
[----:B------:R-:W-:Y:S01]  /*4d40*/  FFMA.FTZ R18, R242, UR6, R18 ;  /* 0x00000006f2127c23 */ /* 0x000fe20008010012 */
[--C-:B------:R-:W-:Y:S01]  /*4d50*/  SHF.R.U32.HI R2, RZ, 0x18, R4.reuse ;  /* 0x00000018ff027819 */ /* 0x100fe20000011604 */
[--C-:B------:R-:W-:Y:S01]  /*4d60*/  FFMA.FTZ R16, R16, c[0x0][0x23c], -R3.reuse ;  /* 0x00008f0010107a23 */ /* 0x100fe20000010803 */
[----:B---3--:R-:W-:Y:S01]  /*4d70*/  SHF.R.U32.HI R11, RZ, 0x10, R4 ;  /* 0x00000010ff0b7819 */ /* 0x008fe20000011604 */
[----:B------:R-:W-:Y:S01]  /*4d80*/  IMAD.WIDE.U32 R4, R52, -0x326172a9, RZ ;  /* 0xcd9e8d5734047825 */ /* 0x000fe200078e00ff */
[----:B------:R-:W-:Y:S01]  /*4d90*/  ISETP.LE.U32.AND P0, PT, R2, UR4, PT ;  /* 0x0000000402007c0c */ /* 0x000fe2000bf03070 */
[----:B------:R-:W1:Y:S01]  /*4da0*/  MUFU.EX2 R59, R16 ;  /* 0x00000010003b7308 */ /* 0x000e620000000800 */
[----:B------:R-:W-:Y:S01]  /*4db0*/  @!P2 FSEL R14, R14, -INF , !P3 ;  /* 0xff8000000e0ea808 */ /* 0x000fe20005800000 */
[--C-:B------:R-:W-:Y:S01]  /*4dc0*/  FFMA.FTZ R12, R12, c[0x0][0x23c], -R3.reuse ;  /* 0x00008f000c0c7a23 */ /* 0x100fe20000010803 */
[----:B------:R-:W-:Y:S01]  /*4dd0*/  LOP3.LUT R2, R5, UR5, R8, 0x96, !PT ;  /* 0x0000000505027c12 */ /* 0x000fe2000f8e9608 */
[--C-:B------:R-:W-:Y:S01]  /*4de0*/  FFMA.FTZ R13, R13, c[0x0][0x23c], -R3.reuse ;  /* 0x00008f000d0d7a23 */ /* 0x100fe20000010803 */
[----:B------:R-:W-:Y:S01]  /*4df0*/  ISETP.LE.U32.AND P3, PT, R7, UR4, PT ;  /* 0x0000000407007c0c */ /* 0x000fe2000bf63070 */
[----:B------:R-:W-:Y:S01]  /*4e00*/  FFMA.FTZ R3, R17, c[0x0][0x23c], -R3 ;  /* 0x00008f0011037a23 */ /* 0x000fe20000010803 */
[----:B------:R-:W-:Y:S01]  /*4e10*/  LOP3.LUT R7, R4, 0xffff, RZ, 0xc0, !PT ;  /* 0x0000ffff04077812 */ /* 0x000fe200078ec0ff */
[--C-:B------:R-:W-:Y:S01]  /*4e20*/  FFMA.FTZ R14, R14, c[0x0][0x23c], -R0.reuse ;  /* 0x00008f000e0e7a23 */ /* 0x100fe20000010800 */
[----:B------:R-:W-:Y:S01]  /*4e30*/  LOP3.LUT R5, R2, 0xff, RZ, 0xc0, !PT ;  /* 0x000000ff02057812 */ /* 0x000fe200078ec0ff */
[----:B------:R3:W-:Y:S01]  /*4e40*/  MUFU.EX2 R58, R3 ;  /* 0x00000003003a7308 */ /* 0x0007e20000000800 */
[----:B------:R-:W-:Y:S01]  /*4e50*/  LOP3.LUT R8, R4, 0xff, RZ, 0xc0, !PT ;  /* 0x000000ff04087812 */ /* 0x000fe200078ec0ff */
[----:B------:R-:W-:Y:S01]  /*4e60*/  FFMA.FTZ R15, R15, c[0x0][0x23c], -R0 ;  /* 0x00008f000f0f7a23 */ /* 0x000fe20000010800 */
[--C-:B------:R-:W-:Y:S02]  /*4e70*/  SHF.R.U32.HI R9, RZ, 0x10, R4.reuse ;  /* 0x00000010ff097819 */ /* 0x100fe40000011604 */
[----:B--2---:R-:W-:Y:S02]  /*4e80*/  SHF.R.U32.HI R10, RZ, 0x18, R4 ;  /* 0x00000018ff0a7819 */ /* 0x004fe40000011604 */
[----:B------:R-:W-:Y:S02]  /*4e90*/  LOP3.LUT R4, R2, 0xffff, RZ, 0xc0, !PT ;  /* 0x0000ffff02047812 */ /* 0x000fe400078ec0ff */
[----:B------:R-:W-:Y:S01]  /*4ea0*/  ISETP.LE.U32.AND P1, PT, R5, UR4, PT ;  /* 0x0000000405007c0c */ /* 0x000fe2000bf23070 */
[----:B------:R-:W-:Y:S01]  /*4eb0*/  MUFU.EX2 R63, R12 ;  /* 0x0000000c003f7308 */ /* 0x000fe20000000800 */
[----:B------:R-:W-:Y:S02]  /*4ec0*/  SHF.R.U32.HI R4, RZ, 0x8, R4 ;  /* 0x00000008ff047819 */ /* 0x000fe40000011604 */
[----:B------:R-:W-:Y:S01]  /*4ed0*/  @!P2 FSEL R19, R19, -INF , !P6 ;  /* 0xff8000001313a808 */ /* 0x000fe20007000000 */
[----:B-1----:R-:W-:Y:S01]  /*4ee0*/  @!P3 FADD.FTZ R59, -R59, -RZ ;  /* 0x800000ff3b3bb221 */ /* 0x002fe20000010100 */
[----:B------:R-:W-:Y:S02]  /*4ef0*/  @!P2 FSEL R18, R18, -INF , !P5 ;  /* 0xff8000001212a808 */ /* 0x000fe40006800000 */
[----:B------:R-:W-:Y:S02]  /*4f00*/  LOP3.LUT R4, R4, 0xffff, RZ, 0xc0, !PT ;  /* 0x0000ffff04047812 */ /* 0x000fe400078ec0ff */
[----:B------:R-:W-:Y:S01]  /*4f10*/  SHF.R.U32.HI R5, RZ, 0x10, R2 ;  /* 0x00000010ff057819 */ /* 0x000fe20000011602 */
[--C-:B------:R-:W-:Y:S01]  /*4f20*/  FFMA.FTZ R18, R18, c[0x0][0x23c], -R0.reuse ;  /* 0x00008f0012127a23 */ /* 0x100fe20000010800 */
[----:B------:R-:W-:Y:S01]  /*4f30*/  ISETP.LE.U32.AND P5, PT, R4, UR4, PT ;  /* 0x0000000404007c0c */ /* 0x000fe2000bfa3070 */
[----:B------:R-:W-:Y:S01]  /*4f40*/  FFMA.FTZ R0, R19, c[0x0][0x23c], -R0 ;  /* 0x00008f0013007a23 */ /* 0x000fe20000010800 */
[----:B------:R-:W-:Y:S01]  /*4f50*/  SHF.R.U32.HI R2, RZ, 0x18, R2 ;  /* 0x00000018ff027819 */ /* 0x000fe20000011602 */
[----:B------:R-:W-:Y:S01]  /*4f60*/  @!P1 FADD.FTZ R103, -R103, -RZ ;  /* 0x800000ff67679221 */ /* 0x000fe20000010100 */
[----:B------:R-:W-:Y:S01]  /*4f70*/  ISETP.LE.U32.AND P1, PT, R8, UR4, PT ;  /* 0x0000000408007c0c */ /* 0x000fe2000bf23070 */
[----:B------:R-:W1:Y:S01]  /*4f80*/  MUFU.EX2 R56, R0 ;  /* 0x0000000000387308 */ /* 0x000e620000000800 */
[----:B------:R-:W-:Y:S02]  /*4f90*/  ISETP.LE.U32.AND P6, PT, R2, UR4, PT ;  /* 0x0000000402007c0c */ /* 0x000fe4000bfc3070 */
[----:B------:R-:W-:Y:S02]  /*4fa0*/  SHF.R.U32.HI R2, RZ, 0x8, R7 ;  /* 0x00000008ff027819 */ /* 0x000fe40000011607 */
[----:B------:R-:W-:Y:S02]  /*4fb0*/  LOP3.LUT R5, R5, 0xff, RZ, 0xc0, !PT ;  /* 0x000000ff05057812 */ /* 0x000fe400078ec0ff */
[----:B------:R-:W-:Y:S01]  /*4fc0*/  LOP3.LUT R2, R2, 0xffff, RZ, 0xc0, !PT ;  /* 0x0000ffff02027812 */ /* 0x000fe200078ec0ff */
[----:B------:R-:W-:Y:S01]  /*4fd0*/  @!P5 FADD.FTZ R102, -R102, -RZ ;  /* 0x800000ff6666d221 */ /* 0x000fe20000010100 */
[----:B------:R-:W-:Y:S01]  /*4fe0*/  ISETP.LE.U32.AND P4, PT, R5, UR4, PT ;  /* 0x0000000405007c0c */ /* 0x000fe2000bf83070 */
[----:B------:R-:W-:Y:S01]  /*4ff0*/  MUFU.EX2 R62, R13 ;  /* 0x0000000d003e7308 */ /* 0x000fe20000000800 */
[----:B------:R-:W-:Y:S01]  /*5000*/  ISETP.LE.U32.AND P5, PT, R2, UR4, PT ;  /* 0x0000000402007c0c */ /* 0x000fe2000bfa3070 */
[----:B------:R-:W-:Y:S01]  /*5010*/  @!P1 FADD.FTZ R67, -R67, -RZ ;  /* 0x800000ff43439221 */ /* 0x000fe20000010100 */
[----:B------:R-:W-:Y:S01]  /*5020*/  LOP3.LUT R2, R9, 0xff, RZ, 0xc0, !PT ;  /* 0x000000ff09027812 */ /* 0x000fe200078ec0ff */
[----:B------:R-:W-:Y:S01]  /*5030*/  @!P6 FADD.FTZ R100, -R100, -RZ ;  /* 0x800000ff6464e221 */ /* 0x000fe20000010100 */
[----:B------:R-:W-:Y:S02]  /*5040*/  LOP3.LUT R4, R6, 0xff, RZ, 0xc0, !PT ;  /* 0x000000ff06047812 */ /* 0x000fe400078ec0ff */
[----:B------:R-:W-:Y:S02]  /*5050*/  ISETP.LE.U32.AND P6, PT, R2, UR4, PT ;  /* 0x0000000402007c0c */ /* 0x000fe4000bfc3070 */
[----:B------:R-:W-:Y:S01]  /*5060*/  ISETP.LE.U32.AND P1, PT, R10, UR4, PT ;  /* 0x000000040a007c0c */ /* 0x000fe2000bf23070 */
[----:B------:R-:W2:Y:S01]  /*5070*/  MUFU.EX2 R61, R14 ;  /* 0x0000000e003d7308 */ /* 0x000ea20000000800 */
[----:B------:R-:W-:Y:S01]  /*5080*/  ISETP.LE.U32.AND P2, PT, R4, UR4, PT ;  /* 0x0000000404007c0c */ /* 0x000fe2000bf43070 */
[----:B------:R-:W-:Y:S01]  /*5090*/  @!P4 FADD.FTZ R101, -R101, -RZ ;  /* 0x800000ff6565c221 */ /* 0x000fe20000010100 */
[--C-:B------:R-:W-:Y:S01]  /*50a0*/  SHF.R.U32.HI R4, RZ, 0x18, R6.reuse ;  /* 0x00000018ff047819 */ /* 0x100fe20000011606 */
[----:B------:R-:W-:Y:S01]  /*50b0*/  @!P5 FADD.FTZ R66, -R66, -RZ ;  /* 0x800000ff4242d221 */ /* 0x000fe20000010100 */
[----:B---3--:R-:W-:Y:S01]  /*50c0*/  SHF.R.U32.HI R3, RZ, 0x10, R6 ;  /* 0x00000010ff037819 */ /* 0x008fe20000011606 */
[----:B-1----:R-:W-:Y:S01]  /*50d0*/  @!P0 FADD.FTZ R56, -R56, -RZ ;  /* 0x800000ff38388221 */ /* 0x002fe20000010100 */
[----:B------:R-:W-:Y:S02]  /*50e0*/  LOP3.LUT R6, R6, 0xffff, RZ, 0xc0, !PT ;  /* 0x0000ffff06067812 */ /* 0x000fe400078ec0ff */
[----:B------:R-:W-:Y:S01]  /*50f0*/  LOP3.LUT R3, R3, 0xff, RZ, 0xc0, !PT ;  /* 0x000000ff03037812 */ /* 0x000fe200078ec0ff */
[----:B------:R-:W-:Y:S01]  /*5100*/  @!P6 FADD.FTZ R65, -R65, -RZ ;  /* 0x800000ff4141e221 */ /* 0x000fe20000010100 */
[----:B------:R-:W-:Y:S01]  /*5110*/  SHF.R.U32.HI R2, RZ, 0x8, R6 ;  /* 0x00000008ff027819 */ /* 0x000fe20000011606 */
[----:B------:R-:W-:Y:S01]  /*5120*/  @!P1 FADD.FTZ R64, -R64, -RZ ;  /* 0x800000ff40409221 */ /* 0x000fe20000010100 */
[----:B------:R-:W-:Y:S01]  /*5130*/  SHF.R.U32.HI R0, RZ, 0x8, R53 ;  /* 0x00000008ff007819 */ /* 0x000fe20000011635 */
[----:B------:R-:W1:Y:S01]  /*5140*/  MUFU.EX2 R60, R15 ;  /* 0x0000000f003c7308 */ /* 0x000e620000000800 */
[----:B------:R-:W-:Y:S01]  /*5150*/  LOP3.LUT R2, R2, 0xffff, RZ, 0xc0, !PT ;  /* 0x0000ffff02027812 */ /* 0x000fe200078ec0ff */
[----:B------:R-:W-:Y:S01]  /*5160*/  @!P2 FADD.FTZ R63, -R63, -RZ ;  /* 0x800000ff3f3fa221 */ /* 0x000fe20000010100 */
[----:B------:R-:W-:Y:S02]  /*5170*/  ISETP.LE.U32.AND P5, PT, R3, UR4, PT ;  /* 0x0000000403007c0c */ /* 0x000fe4000bfa3070 */
[----:B------:R-:W-:Y:S02]  /*5180*/  LOP3.LUT R3, R11, 0xff, RZ, 0xc0, !PT ;  /* 0x000000ff0b037812 */ /* 0x000fe400078ec0ff */
[----:B------:R-:W-:Y:S02]  /*5190*/  LOP3.LUT R0, R0, 0xffff, RZ, 0xc0, !PT ;  /* 0x0000ffff00007812 */ /* 0x000fe400078ec0ff */
[----:B------:R-:W-:Y:S01]  /*51a0*/  ISETP.LE.U32.AND P6, PT, R2, UR4, PT ;  /* 0x0000000402007c0c */ /* 0x000fe2000bfc3070 */
[----:B------:R-:W3:Y:S01]  /*51b0*/  MUFU.EX2 R57, R18 ;  /* 0x0000001200397308 */ /* 0x000ee20000000800 */
[----:B------:R-:W-:Y:S02]  /*51c0*/  F2FP.RELU.PACK_AB R2, R100, R101 ;  /* 0x000000656402723e */ /* 0x000fe400000008ff */
[----:B------:R-:W-:Y:S02]  /*51d0*/  ISETP.LE.U32.AND P1, PT, R3, UR4, PT ;  /* 0x0000000403007c0c */ /* 0x000fe4000bf23070 */
[----:B------:R-:W-:Y:S01]  /*51e0*/  F2FP.RELU.PACK_AB R3, R102, R103 ;  /* 0x000000676603723e */ /* 0x000fe200000008ff */
[----:B------:R4:W-:Y:S01]  /*51f0*/  STS [R219+0x12400], R2 ;  /* 0x01240002db007388 */ /* 0x0009e20000000800 */
[----:B------:R-:W-:Y:S01]  /*5200*/  ISETP.LE.U32.AND P2, PT, R0, UR4, PT ;  /* 0x0000000400007c0c */ /* 0x000fe2000bf43070 */
[----:B--2---:R-:W-:Y:S01]  /*5210*/  @!P5 FADD.FTZ R61, -R61, -RZ ;  /* 0x800000ff3d3dd221 */ /* 0x004fe20000010100 */
[----:B------:R-:W-:Y:S01]  /*5220*/  F2FP.RELU.PACK_AB R0, R66, R67 ;  /* 0x000000434200723e */ /* 0x000fe200000008ff */
[----:B------:R2:W-:Y:S01]  /*5230*/  STS [R219+0x12000], R3 ;  /* 0x01200003db007388 */ /* 0x0005e20000000800 */
[----:B------:R-:W-:Y:S01]  /*5240*/  ISETP.LE.U32.AND P4, PT, R4, UR4, PT ;  /* 0x0000000404007c0c */ /* 0x000fe2000bf83070 */
[----:B------:R-:W-:Y:S01]  /*5250*/  @!P6 FADD.FTZ R62, -R62, -RZ ;  /* 0x800000ff3e3ee221 */ /* 0x000fe20000010100 */
[----:B------:R-:W-:Y:S01]  /*5260*/  F2FP.RELU.PACK_AB R5, R64, R65 ;  /* 0x000000414005723e */ /* 0x000fe200000008ff */
[----:B------:R2:W-:Y:S01]  /*5270*/  STS [R222+0x12000], R0 ;  /* 0x01200000de007388 */ /* 0x0005e20000000800 */
[----:B------:R-:W-:Y:S02]  /*5280*/  FSETP.GE.FTZ.AND P5, PT, R67, RZ, PT ;  /* 0x000000ff4300720b */ /* 0x000fe40003fb6000 */
[----:B------:R-:W-:Y:S01]  /*5290*/  F2FP.RELU.PACK_AB R4, R62, R63 ;  /* 0x0000003f3e04723e */ /* 0x000fe200000008ff */
[----:B------:R-:W-:Y:S01]  /*52a0*/  STS [R222+0x12400], R5 ;  /* 0x01240005de007388 */ /* 0x000fe20000000800 */
[----:B------:R-:W-:Y:S01]  /*52b0*/  FSETP.GE.FTZ.AND P3, PT, R63, RZ, PT ;  /* 0x000000ff3f00720b */ /* 0x000fe20003f76000 */
[----:B------:R-:W-:Y:S01]  /*52c0*/  @!P2 FADD.FTZ R58, -R58, -RZ ;  /* 0x800000ff3a3aa221 */ /* 0x000fe20000010100 */
[----:B------:R-:W-:Y:S01]  /*52d0*/  FSETP.GE.FTZ.AND P2, PT, R103, RZ, PT ;  /* 0x000000ff6700720b */ /* 0x000fe20003f56000 */
[----:B------:R-:W-:Y:S02]  /*52e0*/  STS [R220+0x12000], R4 ;  /* 0x01200004dc007388 */ /* 0x000fe40000000800 */
[----:B-1----:R-:W-:Y:S01]  /*52f0*/  @!P4 FADD.FTZ R60, -R60, -RZ ;  /* 0x800000ff3c3cc221 */ /* 0x002fe20000010100 */
[----:B------:R-:W-:Y:S01]  /*5300*/  FSETP.GE.FTZ.AND P4, PT, R66, RZ, PT ;  /* 0x000000ff4200720b */ /* 0x000fe20003f96000 */
[----:B---3--:R-:W-:Y:S01]  /*5310*/  @!P1 FADD.FTZ R57, -R57, -RZ ;  /* 0x800000ff39399221 */ /* 0x008fe20000010100 */
[----:B------:R-:W-:Y:S02]  /*5320*/  FSETP.GE.FTZ.AND P1, PT, R102, RZ, PT ;  /* 0x000000ff6600720b */ /* 0x000fe40003f36000 */
[----:B----4-:R-:W-:Y:S02]  /*5330*/  F2FP.RELU.PACK_AB R2, R58, R59 ;  /* 0x0000003b3a02723e */ /* 0x010fe400000008ff */
[----:B--2---:R-:W-:Y:S02]  /*5340*/  F2FP.RELU.PACK_AB R3, R60, R61 ;  /* 0x0000003d3c03723e */ /* 0x004fe400000008ff */
[----:B------:R-:W-:Y:S03]  /*5350*/  F2FP.RELU.PACK_AB R0, R56, R57 ;  /* 0x000000393800723e */ /* 0x000fe600000008ff */
[----:B------:R1:W-:Y:S04]  /*5360*/  STS [R220+0x12400], R3 ;  /* 0x01240003dc007388 */ /* 0x0003e80000000800 */
[----:B------:R-:W-:Y:S04]  /*5370*/  STS [R221+0x12400], R0 ;  /* 0x01240000dd007388 */ /* 0x000fe80000000800 */
[----:B------:R2:W-:Y:S04]  /*5380*/  STS [R221+0x12000], R2 ;  /* 0x01200002dd007388 */ /* 0x0005e80000000800 */
[----:B------:R-:W3:Y:S08]  /*5390*/  LDSM.16.M88.4 R16, [R193+0x8000] ;  /* 0x00800000c110783b */ /* 0x000ef00000000200 */
[----:B------:R-:W4:Y:S01]  /*53a0*/  LDSM.16.M88.4 R52, [R195+0x8000] ;  /* 0x00800000c334783b */ /* 0x000f220000000200 */
[----:B-1----:R-:W-:Y:S02]  /*53b0*/  IMAD.U32 R3, RZ, RZ, UR14 ;  /* 0x0000000eff037e24 */ /* 0x002fe4000f8e00ff */
[----:B--2---:R-:W-:Y:S01]  /*53c0*/  IMAD.U32 R2, RZ, RZ, UR15 ;  /* 0x0000000fff027e24 */ /* 0x004fe2000f8e00ff */
        /* <DEDUP_REMOVED lines=66> */
[----:B------:R-:W-:Y:S01]  /*57f0*/  FSEL R3, R3, R2, P1 ;  /* 0x0000000203037208 */ /* 0x000fe20000800000 */
[----:B------:R-:W-:Y:S01]  /*5800*/  FADD.FTZ R5, -R0, R11 ;  /* 0x0000000b00057221 */ /* 0x000fe20000010100 */
[----:B------:R-:W-:Y:S01]  /*5810*/  FSETP.GE.FTZ.AND P1, PT, R100, RZ, PT ;  /* 0x000000ff6400720b */ /* 0x000fe20003f36000 */
[----:B------:R-:W-:Y:S01]  /*5820*/  FMUL.FTZ R66, R66, R8 ;  /* 0x0000000842427220 */ /* 0x000fe20000410000 */
[----:B------:R-:W-:Y:S01]  /*5830*/  FSEL R4, R4, R2, P2 ;  /* 0x0000000204047208 */ /* 0x000fe20001000000 */
[----:B------:R-:W-:Y:S01]  /*5840*/  @P0 FADD.FTZ R2, -R2, R17 ;  /* 0x0000001102020221 */ /* 0x000fe20000010100 */
[----:B------:R-:W-:Y:S01]  /*5850*/  FSETP.GE.FTZ.AND P0, PT, R65, RZ, PT ;  /* 0x000000ff4100720b */ /* 0x000fe20003f16000 */
[----:B------:R-:W-:Y:S01]  /*5860*/  FADD.FTZ R6, -R0, R6 ;  /* 0x0000000600067221 */ /* 0x000fe20000010100 */
[----:B------:R-:W-:Y:S01]  /*5870*/  FSEL R7, R7, R0, P1 ;  /* 0x0000000007077208 */ /* 0x000fe20000800000 */
[----:B------:R-:W-:Y:S01]  /*5880*/  FMUL.FTZ R8, R58, R2 ;  /* 0x000000023a087220 */ /* 0x000fe20000410000 */
[----:B------:R-:W-:Y:S01]  /*5890*/  FSETP.GE.FTZ.AND P1, PT, R64, RZ, PT ;  /* 0x000000ff4000720b */ /* 0x000fe20003f36000 */
[----:B------:R-:W-:Y:S01]  /*58a0*/  FMUL.FTZ R62, R62, R4 ;  /* 0x000000043e3e7220 */ /* 0x000fe20000410000 */
[-C--:B------:R-:W-:Y:S01]  /*58b0*/  FSEL R2, R10, R0.reuse, P0 ;  /* 0x000000000a027208 */ /* 0x080fe20000000000 */
[----:B------:R-:W-:Y:S01]  /*58c0*/  FMUL.FTZ R59, R59, R3 ;  /* 0x000000033b3b7220 */ /* 0x000fe20000410000 */
[----:B------:R-:W-:Y:S01]  /*58d0*/  FSETP.GE.FTZ.AND P0, PT, R56, RZ, PT ;  /* 0x000000ff3800720b */ /* 0x000fe20003f16000 */
[C---:B------:R-:W-:Y:S01]  /*58e0*/  FADD.FTZ R4, -R0.reuse, R14 ;  /* 0x0000000e00047221 */ /* 0x040fe20000010100 */
[----:B------:R-:W-:Y:S01]  /*58f0*/  FSEL R5, R5, R0, P1 ;  /* 0x0000000005057208 */ /* 0x000fe20000800000 */
[C---:B------:R-:W-:Y:S01]  /*5900*/  FADD.FTZ R3, -R0.reuse, R15 ;  /* 0x0000000f00037221 */ /* 0x040fe20000010100 */
[----:B------:R-:W-:Y:S01]  /*5910*/  PLOP3.LUT P1, PT, PT, PT, UP2, 0x80, 0x0 ;  /* 0x000000000000781c */ /* 0x000fe20003f2f028 */
[----:B------:R-:W-:Y:S01]  /*5920*/  FMUL.FTZ R65, R65, R2 ;  /* 0x0000000241417220 */ /* 0x000fe20000410000 */
[----:B------:R-:W-:Y:S01]  /*5930*/  FSETP.GE.FTZ.AND P2, PT, R101, RZ, PT ;  /* 0x000000ff6500720b */ /* 0x000fe20003f56000 */
[----:B------:R-:W-:Y:S01]  /*5940*/  FADD.FTZ R2, -R0, R18 ;  /* 0x0000001200027221 */ /* 0x000fe20000010100 */
[-C--:B------:R-:W-:Y:S01]  /*5950*/  FSEL R4, R4, R0.reuse, P4 ;  /* 0x0000000004047208 */ /* 0x080fe20002000000 */
[----:B------:R-:W-:Y:S01]  /*5960*/  FMUL.FTZ R9, R67, R9 ;  /* 0x0000000943097220 */ /* 0x000fe20000410000 */
[-C--:B------:R-:W-:Y:S01]  /*5970*/  FSEL R6, R6, R0.reuse, P2 ;  /* 0x0000000006067208 */ /* 0x080fe20001000000 */
[----:B------:R-:W-:Y:S01]  /*5980*/  FMUL.FTZ R100, R100, R7 ;  /* 0x0000000764647220 */ /* 0x000fe20000410000 */
[----:B------:R-:W-:Y:S01]  /*5990*/  FSETP.GE.FTZ.AND P2, PT, R57, RZ, PT ;  /* 0x000000ff3900720b */ /* 0x000fe20003f56000 */
[----:B------:R-:W-:Y:S01]  /*59a0*/  FMUL.FTZ R64, R64, R5 ;  /* 0x0000000540407220 */ /* 0x000fe20000410000 */
[----:B------:R-:W-:Y:S01]  /*59b0*/  FSEL R3, R3, R0, P3 ;  /* 0x0000000003037208 */ /* 0x000fe20001800000 */
        /* <DEDUP_REMOVED lines=27> */
[C---:B------:R-:W-:Y:S01]  /*5b70*/  @!P2 LEA R4, P4, R0.reuse, R212, 0x1 ;  /* 0x000000d40004a211 */ /* 0x040fe200078808ff */
        /* <DEDUP_REMOVED lines=35> */
.L_x_551:
        /* <DEDUP_REMOVED lines=106> */
.L_x_552:
[----:B------:R-:W-:Y:S01]  /*6450*/  LDSM.16.M88.4 R64, [R194] ;  /* 0x00000000c240783b */ /* 0x000fe20000000200 */
[----:B------:R-:W-:Y:S01]  /*6460*/  @UP2 UIADD3 UR5, UP0, UR10, -0x100, URZ ;  /* 0xffffff000a052890 */ /* 0x000fe2000ff1e03f */
[----:B-1----:R-:W-:Y:S01]  /*6470*/  IMAD.MOV.U32 R2, RZ, RZ, 0x4 ;  /* 0x00000004ff027424 */ /* 0x002fe200078e00ff */
[----:B------:R-:W-:Y:S01]  /*6480*/  UISETP.GT.AND UP1, UPT, UR7, UR16, UPT ;  /* 0x000000100700728c */ /* 0x000fe2000bf24270 */
[----:B------:R-:W1:Y:S01]  /*6490*/  LDSM.16.MT88.4 R16, [R0+0xc000] ;  /* 0x00c000000010783b */ /* 0x000e620000004200 */
[----:B------:R-:W-:Y:S03]  /*64a0*/  @UP2 UIADD3.X UR4, UR11, -0x1, URZ, UP0, !UPT ;  /* 0xffffffff0b042890 */ /* 0x000fe600087fe43f */
[----:B------:R-:W2:Y:S01]  /*64b0*/  LDSM.16.M88.4 R60, [R194+0x1000] ;  /* 0x00100000c23c783b */ /* 0x000ea20000000200 */
[----:B------:R-:W-:Y:S03]  /*64c0*/  @UP2 UMOV UR10, UR5 ;  /* 0x00000005000a2c82 */ /* 0x000fe60008000000 */
[----:B------:R-:W3:Y:S01]  /*64d0*/  LDSM.16.MT88.4 R100, [R0+0xe000] ;  /* 0x00e000000064783b */ /* 0x000ee20000004200 */
[----:B------:R-:W-:Y:S02]  /*64e0*/  @UP2 UMOV UR11, UR4 ;  /* 0x00000004000b2c82 */ /* 0x000fe40008000000 */
[----:B------:R-:W-:Y:S01]  /*64f0*/  ULOP3.LUT UR4, UR7, 0x1, URZ, 0xc0, !UPT ;  /* 0x0000000107047892 */ /* 0x000fe2000f8ec03f */
[----:B------:R-:W-:Y:S03]  /*6500*/  LDSM.16.M88.4 R168, [R196] ;  /* 0x00000000c4a8783b */ /* 0x000fe60000000200 */
[----:B------:R-:W-:Y:S01]  /*6510*/  UISETP.NE.U32.AND UP0, UPT, UR4, 0x1, UPT ;  /* 0x000000010400788c */ /* 0x000fe2000bf05070 */
[----:B------:R-:W4:Y:S01]  /*6520*/  LDSM.16.MT88.4 R172, [R0+0xc800] ;  /* 0x00c8000000ac783b */ /* 0x000f220000004200 */
[----:B------:R-:W-:Y:S03]  /*6530*/  UIADD3 UR4, UR7, -0x1, URZ ;  /* 0xffffffff07047890 */ /* 0x000fe6000fffe03f */
[----:B------:R-:W3:Y:S04]  /*6540*/  LDSM.16.M88.4 R176, [R196+0x1000] ;  /* 0x00100000c4b0783b */ /* 0x000ee80000000200 */
[----:B------:R-:W3:Y:S01]  /*6550*/  LDSM.16.MT88.4 R180, [R0+0xe800] ;  /* 0x00e8000000b4783b */ /* 0x000ee20000004200 */
[----:B------:R-:W-:Y:S01]  /*6560*/  UMOV UR7, UR4 ;  /* 0x0000000400077c82 */ /* 0x000fe20008000000 */
        /* <DEDUP_REMOVED lines=37> */
[----:B------:R-:W-:Y:S02]  /*67c0*/  IMAD R170, R170, 0x30, RZ ;  /* 0x00000030aaaa7824 */ /* 0x000fe400078e02ff */
[----:B--2---:R-:W-:Y:S04]  /*67d0*/  IMAD.MOV.U32 R0, RZ, RZ, c[0x0][0x22c] ;  /* 0x00008b00ff007624 */ /* 0x004fe800078e00ff */
[----:B------:R-:W-:Y:S04]  /*67e0*/  IMAD R0, R0, c[0x0][0x1c0], RZ ;  /* 0x0000700000007a24 */ /* 0x000fe800078e02ff */
[----:B------:R-:W-:Y:S01]  /*67f0*/  IMAD R0, R0, 0x28, RZ ;  /* 0x0000002800007824 */ /* 0x000fe200078e02ff */
[-C--:B-1----:R-:W-:Y:S08]  /*6800*/  HMMA.16816.F32 R4, R172, R176.reuse, R4 ;  /* 0x000000b0ac04723c */ /* 0x082ff00000001804 */
        /* <DEDUP_REMOVED lines=8> */
[----:B------:R-:W-:Y:S01]  /*6890*/  @P1 IMAD.WIDE R100, R215, R2, UR10 ;  /* 0x0000000ad7641e25 */ /* 0x000fe2000f8e0202 */
[-C--:B------:R-:W-:Y:S04]  /*68a0*/  HMMA.16816.F32 R60, R180, R102.reuse, R60 ;  /* 0x00000066b43c723c */ /* 0x080fe8000000183c */
[----:B------:R1:W5:Y:S01]  /*68b0*/  @P1 LDG.E R223, [R100.64] ;  /* 0x0000000c64df1981 */ /* 0x000362000c1e1900 */
[CC--:B------:R-:W-:Y:S03]  /*68c0*/  LEA R2, P2, R214.reuse, R204.reuse, 0x2 ;  /* 0x000000ccd6027211 */ /* 0x0c0fe600078410ff */
[----:B------:R-:W-:Y:S01]  /*68d0*/  HMMA.16816.F32 R64, R172, R102, R64 ;  /* 0x00000066ac40723c */ /* 0x000fe20000001840 */
[----:B------:R1:W5:Y:S03]  /*68e0*/  @P1 LDG.E R224, [R100.64+0x20] ;  /* 0x0000200c64e01981 */ /* 0x000366000c1e1900 */
[-C--:B------:R-:W-:Y:S01]  /*68f0*/  LEA.HI.X.SX32 R3, R214, R205.reuse, 0x2, P2 ;  /* 0x000000cdd6037211 */ /* 0x080fe200010f16ff */
[----:B------:R2:W-:Y:S01]  /*6900*/  RED.E.ADD.F32.FTZ.RN.STRONG.GPU [R204.64], R4 ;  /* 0x00000004cc00798e */ /* 0x0005e2000c10e78c */
[CC--:B------:R-:W-:Y:S03]  /*6910*/  LEA R168, P1, R171.reuse, R204.reuse, 0x2 ;  /* 0x000000ccaba87211 */ /* 0x0c0fe600078210ff */
[----:B------:R3:W-:Y:S03]  /*6920*/  RED.E.ADD.F32.FTZ.RN.STRONG.GPU [R2.64], R5 ;  /* 0x000000050200798e */ /* 0x0007e6000c10e78c */
[-C--:B------:R-:W-:Y:S01]  /*6930*/  LEA.HI.X.SX32 R169, R171, R205.reuse, 0x2, P1 ;  /* 0x000000cdaba97211 */ /* 0x080fe200008f16ff */
[----:B------:R-:W-:Y:S04]  /*6940*/  IMAD.MOV.U32 R171, RZ, RZ, c[0x0][0x22c] ;  /* 0x00008b00ffab7624 */ /* 0x000fe800078e00ff */
[----:B------:R-:W-:Y:S04]  /*6950*/  IMAD R171, R171, c[0x0][0x1c0], RZ ;  /* 0x00007000abab7a24 */ /* 0x000fe800078e02ff */
[----:B------:R-:W-:Y:S01]  /*6960*/  IMAD R171, R171, 0x38, RZ ;  /* 0x00000038abab7824 */ /* 0x000fe200078e02ff */
        /* <DEDUP_REMOVED lines=13> */
[----:B------:R-:W-:Y:S01]  /*6a40*/  IMAD.IADD R0, R214, 0x1, R250 ;  /* 0x00000001d6007824 */ /* 0x000fe200078e02fa */
[-C--:B--2---:R-:W-:Y:S02]  /*6a50*/  LEA.HI.X.SX32 R7, R171, R205.reuse, 0x2, P0 ;  /* 0x000000cdab077211 */ /* 0x084fe400000f16ff */
[CC--:B---3--:R-:W-:Y:S01]  /*6a60*/  LEA R8, P2, R232.reuse, R204.reuse, 0x2 ;  /* 0x000000cce8087211 */ /* 0x0c8fe200078410ff */
[----:B------:R1:W-:Y:S04]  /*6a70*/  RED.E.ADD.F32.FTZ.RN.STRONG.GPU [R100.64], R9 ;  /* 0x000000096400798e */ /* 0x0003e8000c10e78c */
[----:B------:R2:W-:Y:S04]  /*6a80*/  RED.E.ADD.F32.FTZ.RN.STRONG.GPU [R4.64], R10 ;  /* 0x0000000a0400798e */ /* 0x0005e8000c10e78c */
[----:B------:R3:W-:Y:S04]  /*6a90*/  RED.E.ADD.F32.FTZ.RN.STRONG.GPU [R6.64], R11 ;  /* 0x0000000b0600798e */ /* 0x0007e8000c10e78c */
[----:B------:R-:W-:Y:S04]  /*6aa0*/  RED.E.ADD.F32.FTZ.RN.STRONG.GPU [R204.64+0x80], R16 ;  /* 0x00008010cc00798e */ /* 0x000fe8000c10e78c */
[----:B------:R-:W-:Y:S01]  /*6ab0*/  RED.E.ADD.F32.FTZ.RN.STRONG.GPU [R2.64+0x80], R17 ;  /* 0x000080110200798e */ /* 0x000fe2000c10e78c */
[-C--:B-1----:R-:W-:Y:S02]  /*6ac0*/  LEA.HI.X.SX32 R9, R232, R205.reuse, 0x2, P2 ;  /* 0x000000cde8097211 */ /* 0x082fe400010f16ff */
[C---:B------:R-:W-:Y:S02]  /*6ad0*/  IADD3 R100, R247.reuse, 0x60, RZ ;  /* 0x00000060f7647810 */ /* 0x040fe40007ffe0ff */
[CC--:B--2---:R-:W-:Y:S04]  /*6ae0*/  LEA R4, P0, R170.reuse, R204.reuse, 0x2 ;  /* 0x000000ccaa047211 */ /* 0x0c4fe800078010ff */
[-C--:B------:R-:W-:Y:S02]  /*6af0*/  LEA.HI.X.SX32 R5, R170, R205.reuse, 0x2, P0 ;  /* 0x000000cdaa057211 */ /* 0x080fe400000f16ff */
[-C--:B---3--:R-:W-:Y:S02]  /*6b00*/  LEA R6, P1, R250, R204.reuse, 0x2 ;  /* 0x000000ccfa067211 */ /* 0x088fe400078210ff */
[-C--:B------:R-:W-:Y:S01]  /*6b10*/  LEA R10, P0, R0, R204.reuse, 0x2 ;  /* 0x000000cc000a7211 */ /* 0x080fe200078010ff */
[----:B------:R1:W-:Y:S01]  /*6b20*/  RED.E.ADD.F32.FTZ.RN.STRONG.GPU [R4.64], R18 ;  /* 0x000000120400798e */ /* 0x0003e2000c10e78c */
[-C--:B------:R-:W-:Y:S02]  /*6b30*/  LEA.HI.X.SX32 R7, R250, R205.reuse, 0x2, P1 ;  /* 0x000000cdfa077211 */ /* 0x080fe400008f16ff */
[-C--:B------:R-:W-:Y:S01]  /*6b40*/  LEA.HI.X.SX32 R11, R0, R205.reuse, 0x2, P0 ;  /* 0x000000cd000b7211 */ /* 0x080fe200000f16ff */
[----:B------:R-:W-:Y:S01]  /*6b50*/  IMAD.IADD R0, R214, 0x1, R249 ;  /* 0x00000001d6007824 */ /* 0x000fe200078e02f9 */
        /* <DEDUP_REMOVED lines=18> */
[CC--:B--2---:R-:W-:Y:S01]  /*6c80*/  LEA R6, P1, R249.reuse, R204.reuse, 0x2 ;  /* 0x000000ccf9067211 */ /* 0x0c4fe200078210ff */
[----:B------:R-:W-:Y:S01]  /*6c90*/  LDSM.16.MT88.4 R168, [R184+0x3000] ;  /* 0x00300000b8a8783b */ /* 0x000fe20000004200 */
[CC--:B------:R-:W-:Y:S02]  /*6ca0*/  LEA R10, P0, R0.reuse, R204.reuse, 0x2 ;  /* 0x000000cc000a7211 */ /* 0x0c0fe400078010ff */
[-C--:B------:R-:W-:Y:S01]  /*6cb0*/  LEA.HI.X.SX32 R7, R249, R205.reuse, 0x2, P1 ;  /* 0x000000cdf9077211 */ /* 0x080fe200008f16ff */
[----:B------:R1:W-:Y:S01]  /*6cc0*/  RED.E.ADD.F32.FTZ.RN.STRONG.GPU [R4.64], R54 ;  /* 0x000000360400798e */ /* 0x0003e2000c10e78c */
        /* <DEDUP_REMOVED lines=17> */
[----:B------:R-:W-:Y:S03]  /*6de0*/  IADD3 R0, R184, -0x4000, RZ ;  /* 0xffffc000b8007810 */ /* 0x000fe60007ffe0ff */
        /* <DEDUP_REMOVED lines=12> */
[----:B------:R-:W-:Y:S03]  /*6eb0*/  PLOP3.LUT P0, PT, PT, PT, UP1, 0x80, 0x0 ;  /* 0x000000000000781c */ /* 0x000fe60003f0f018 */
[----:B------:R-:W-:Y:S04]  /*6ec0*/  RED.E.ADD.F32.FTZ.RN.STRONG.GPU [R6.64], R61 ;  /* 0x0000003d0600798e */ /* 0x000fe8000c10e78c */
[----:B------:R-:W-:Y:S04]  /*6ed0*/  LDSM.16.MT88.4 R8, [R184] ;  /* 0x00000000b808783b */ /* 0x000fe80000004200 */
[----:B------:R-:W-:Y:S01]  /*6ee0*/  LDSM.16.MT88.4 R64, [R185+0x10800] ;  /* 0x01080000b940783b */ /* 0x000fe20000004200 */
[C---:B-1----:R-:W-:Y:S04]  /*6ef0*/  LEA R4, P1, R225.reuse, R204, 0x2 ;  /* 0x000000cce1047211 */ /* 0x042fe800078210ff */
[----:B------:R-:W-:Y:S02]  /*6f00*/  LEA.HI.X.SX32 R5, R225, R205, 0x2, P1 ;  /* 0x000000cde1057211 */ /* 0x000fe400008f16ff */
[----:B------:R-:W-:Y:S01]  /*6f10*/  PLOP3.LUT P1, PT, PT, PT, UP0, 0x80, 0x0 ;  /* 0x000000000000781c */ /* 0x000fe20003f2f008 */
[----:B------:R-:W-:Y:S02]  /*6f20*/  @UP2 UIADD3 UR15, UP0, UR15, -0x100, URZ ;  /* 0xffffff000f0f2890 */ /* 0x000fe4000ff1e03f */
[----:B------:R-:W-:Y:S02]  /*6f30*/  RED.E.ADD.F32.FTZ.RN.STRONG.GPU [R4.64], R62 ;  /* 0x0000003e0400798e */ /* 0x000fe4000c10e78c */
[----:B------:R-:W-:Y:S02]  /*6f40*/  @UP2 UIADD3.X UR14, UR14, -0x1, URZ, UP0, !UPT ;  /* 0xffffffff0e0e2890 */ /* 0x000fe400087fe43f */
[----:B------:R-:W1:Y:S04]  /*6f50*/  LDSM.16.MT88.4 R4, [R186+0x10000] ;  /* 0x01000000ba04783b */ /* 0x000e680000004200 */
[----:B------:R-:W-:Y:S02]  /*6f60*/  RED.E.ADD.F32.FTZ.RN.STRONG.GPU [R2.64], R63 ;  /* 0x0000003f0200798e */ /* 0x000fe4000c10e78c */
[----:B------:R-:W-:Y:S02]  /*6f70*/  @P1 IADD3 R0, R184, 0x4000, RZ ;  /* 0x00004000b8001810 */ /* 0x000fe40007ffe0ff */
[----:B------:R-:W-:Y:S01]  /*6f80*/  LDSM.16.MT88.4 R60, [R185+0x11000] ;  /* 0x01100000b93c783b */ /* 0x000fe20000004200 */
        /* <DEDUP_REMOVED lines=10> */
[----:B------:R-:W-:Y:S04]  /*7030*/  LDSM.16.MT88.4 R4, [R186+0x11800] ;  /* 0x01180000ba04783b */ /* 0x000fe80000004200 */
[----:B------:R-:W2:Y:S03]  /*7040*/  LDSM.16.MT88.4 R16, [R184+0x1800] ;  /* 0x00180000b810783b */ /* 0x000ea60000004200 */
        /* <DEDUP_REMOVED lines=8> */
[----:B------:R4:W2:Y:S07]  /*70d0*/  LDSM.16.MT88.4 R64, [R184+0x3800] ;  /* 0x00380000b840783b */ /* 0x0008ae0000004200 */
[----:B------:R-:W-:Y:S08]  /*70e0*/  HMMA.16816.F32 R96, R52, R102, R96 ;  /* 0x000000663460723c */ /* 0x000ff00000001860 */
[-C--:B-1----:R-:W-:Y:S08]  /*70f0*/  HMMA.16816.F32 R68, R8, R12.reuse, R68 ;  /* 0x0000000c0844723c */ /* 0x082ff00000001844 */
[C---:B------:R-:W-:Y:S04]  /*7100*/  HMMA.16816.F32 R72, R60.reuse, R12, R72 ;  /* 0x0000000c3c48723c */ /* 0x040fe80000001848 */
[----:B----4-:R-:W-:Y:S04]  /*7110*/  IMAD.MOV.U32 R184, RZ, RZ, R0 ;  /* 0x000000ffffb87224 */ /* 0x010fe800078e0000 */
[-C--:B------:R-:W-:Y:S08]  /*7120*/  HMMA.16816.F32 R76, R60, R14.reuse, R76 ;  /* 0x0000000e3c4c723c */ /* 0x080ff0000000184c */
[C---:B------:R-:W-:Y:S08]  /*7130*/  HMMA.16816.F32 R80, R8.reuse, R14, R80 ;  /* 0x0000000e0850723c */ /* 0x040ff00000001850 */
[-C--:B------:R-:W-:Y:S08]  /*7140*/  HMMA.16816.F32 R84, R8, R168.reuse, R84 ;  /* 0x000000a80854723c */ /* 0x080ff00000001854 */
[C---:B------:R-:W-:Y:S08]  /*7150*/  HMMA.16816.F32 R88, R60.reuse, R168, R88 ;  /* 0x000000a83c58723c */ /* 0x040ff00000001858 */
[-C--:B------:R-:W-:Y:S08]  /*7160*/  HMMA.16816.F32 R92, R60, R170.reuse, R92 ;  /* 0x000000aa3c5c723c */ /* 0x080ff0000000185c */
[----:B------:R-:W-:Y:S08]  /*7170*/  HMMA.16816.F32 R96, R8, R170, R96 ;  /* 0x000000aa0860723c */ /* 0x000ff00000001860 */
[-C--:B--2---:R-:W-:Y:S08]  /*7180*/  HMMA.16816.F32 R68, R4, R16.reuse, R68 ;  /* 0x000000100444723c */ /* 0x084ff00000001844 */
[C---:B---3--:R-:W-:Y:S08]  /*7190*/  HMMA.16816.F32 R72, R56.reuse, R16, R72 ;  /* 0x000000103848723c */ /* 0x048ff00000001848 */
[-C--:B------:R-:W-:Y:S08]  /*71a0*/  HMMA.16816.F32 R76, R56, R18.reuse, R76 ;  /* 0x00000012384c723c */ /* 0x080ff0000000184c */
[C---:B------:R-:W-:Y:S08]  /*71b0*/  HMMA.16816.F32 R80, R4.reuse, R18, R80 ;  /* 0x000000120450723c */ /* 0x040ff00000001850 */
[-C--:B------:R-:W-:Y:S08]  /*71c0*/  HMMA.16816.F32 R84, R4, R64.reuse, R84 ;  /* 0x000000400454723c */ /* 0x080ff00000001854 */
[C---:B------:R-:W-:Y:S08]  /*71d0*/  HMMA.16816.F32 R88, R56.reuse, R64, R88 ;  /* 0x000000403858723c */ /* 0x040ff00000001858 */
[-C--:B------:R-:W-:Y:S08]  /*71e0*/  HMMA.16816.F32 R92, R56, R66.reuse, R92 ;  /* 0x00000042385c723c */ /* 0x080ff0000000185c */
[----:B------:R-:W-:Y:S01]  /*71f0*/  HMMA.16816.F32 R96, R4, R66, R96 ;  /* 0x000000420460723c */ /* 0x000fe20000001860 */
[----:B------:R-:W-:-:S07]  /*7200*/  @P0 BRA `(.L_x_553) ;  /* 0xffffcf1000000947 */ /* 0x000fce000383ffff */
[----:B------:R-:W-:Y:S01]  /*7210*/  BAR.SYNC.DEFER_BLOCKING 0x0 ;  /* 0x0000000000007b1d */ /* 0x000fe20000010000 */
[----:B------:R-:W-:Y:S01]  /*7220*/  FMUL.FTZ R52, R32, c[0x0][0x2dc] ;  /* 0x0000b70020347a20 */ /* 0x000fe20000410000 */
[----:B------:R-:W-:Y:S01]  /*7230*/  UISETP.NE.AND UP0, UPT, UR25, -0x1, UPT ;  /* 0xffffffff1900788c */ /* 0x000fe2000bf05270 */
[----:B------:R-:W-:-:S02]  /*7240*/  FMUL.FTZ R10, R29, c[0x0][0x2dc] ;  /* 0x0000b7001d0a7a20 */ /* 0x000fc40000410000 */
[----:B------:R-:W-:Y:S01]  /*7250*/  FMUL.FTZ R32, R30, c[0x0][0x2dc] ;  /* 0x0000b7001e207a20 */ /* 0x000fe20000410000 */
[----:B------:R-:W-:Y:S01]  /*7260*/  ULDC.64 UR8, c[0x0][0x3a0] ;  /* 0x0000e80000087ab9 */ /* 0x000fe20000000a00 */
[----:B------:R-:W-:Y:S01]  /*7270*/  FMUL.FTZ R14, R25, c[0x0][0x2dc] ;  /* 0x0000b700190e7a20 */ /* 0x000fe20000410000 */
[----:B------:R-:W-:Y:S01]  /*7280*/  PLOP3.LUT P0, PT, PT, PT, UP0, 0x80, 0x0 ;  /* 0x000000000000781c */ /* 0x000fe20003f0f008 */
[----:B------:R-:W-:Y:S02]  /*7290*/  FMUL.FTZ R53, R26, c[0x0][0x2dc] ;  /* 0x0000b7001a357a20 */ /* 0x000fe40000410000 */
[----:B------:R-:W-:Y:S02]  /*72a0*/  FMUL.FTZ R12, R33, c[0x0][0x2dc] ;  /* 0x0000b700210c7a20 */ /* 0x000fe40000410000 */
[----:B------:R-:W-:Y:S01]  /*72b0*/  FMUL.FTZ R68, R68, c[0x0][0x2e0] ;  /* 0x0000b80044447a20 */ /* 0x000fe20000410000 */
[----:B------:R-:W-:Y:S01]  /*72c0*/  @UP0 UIADD3 UR6, UR22, UR25, URZ ;  /* 0x0000001916060290 */ /* 0x000fe2000fffe03f */
[----:B------:R-:W-:Y:S01]  /*72d0*/  FMUL.FTZ R30, R69, c[0x0][0x2e0] ;  /* 0x0000b800451e7a20 */ /* 0x000fe20000410000 */
[----:B------:R-:W-:Y:S01]  /*72e0*/  F2FP.PACK_AB R12, R12, R52 ;  /* 0x000000340c0c723e */ /* 0x000fe200000000ff */
[----:B------:R-:W-:Y:S01]  /*72f0*/  FMUL.FTZ R70, R70, c[0x0][0x2e0] ;  /* 0x0000b80046467a20 */ /* 0x000fe20000410000 */
[----:B------:R-:W-:Y:S01]  /*7300*/  @UP0 UIMAD.WIDE.U32 UR4, UR6, UR8, URZ ;  /* 0x00000008060402a5 */ /* 0x000fe2000f8e003f */
[----:B------:R-:W-:Y:S01]  /*7310*/  FMUL.FTZ R29, R71, c[0x0][0x2e0] ;  /* 0x0000b800471d7a20 */ /* 0x000fe20000410000 */
[----:B------:R-:W-:Y:S01]  /*7320*/  F2FP.PACK_AB R30, R30, R68 ;  /* 0x000000441e1e723e */ /* 0x000fe200000000ff */
[----:B------:R-:W-:Y:S01]  /*7330*/  FMUL.FTZ R13, R27, c[0x0][0x2dc] ;  /* 0x0000b7001b0d7a20 */ /* 0x000fe20000410000 */
[----:B------:R-:W-:Y:S01]  /*7340*/  @UP0 UIMAD UR14, UR6, UR9, UR5 ;  /* 0x00000009060e02a4 */ /* 0x000fe2000f8e0205 */
[----:B------:R-:W-:Y:S01]  /*7350*/  FMUL.FTZ R33, R28, c[0x0][0x2dc] ;  /* 0x0000b7001c217a20 */ /* 0x000fe20000410000 */
[----:B------:R-:W-:Y:S01]  /*7360*/  F2FP.PACK_AB R29, R29, R70 ;  /* 0x000000461d1d723e */ /* 0x000fe200000000ff */
[----:B------:R-:W-:Y:S01]  /*7370*/  FMUL.FTZ R80, R80, c[0x0][0x2e0] ;  /* 0x0000b80050507a20 */ /* 0x000fe20000410000 */
[----:B------:R1:W-:Y:S01]  /*7380*/  STS [R251], R30 ;  /* 0x0000001efb007388 */ /* 0x0003e20000000800 */
[----:B------:R-:W-:Y:S01]  /*7390*/  FMUL.FTZ R26, R81, c[0x0][0x2e0] ;  /* 0x0000b800511a7a20 */ /* 0x000fe20000410000 */
[----:B------:R-:W-:Y:S01]  /*73a0*/  F2FP.PACK_AB R13, R13, R53 ;  /* 0x000000350d0d723e */ /* 0x000fe200000000ff */
[----:B------:R-:W-:Y:S01]  /*73b0*/  FMUL.FTZ R82, R82, c[0x0][0x2e0] ;  /* 0x0000b80052527a20 */ /* 0x000fe20000410000 */
[----:B------:R1:W-:Y:S01]  /*73c0*/  STS [R251+0x400], R29 ;  /* 0x0004001dfb007388 */ /* 0x0003e20000000800 */
[----:B------:R-:W-:Y:S01]  /*73d0*/  FMUL.FTZ R25, R83, c[0x0][0x2e0] ;  /* 0x0000b80053197a20 */ /* 0x000fe20000410000 */
[----:B------:R-:W-:Y:S01]  /*73e0*/  F2FP.PACK_AB R26, R26, R80 ;  /* 0x000000501a1a723e */ /* 0x000fe200000000ff */
[----:B------:R-:W-:Y:S01]  /*73f0*/  FMUL.FTZ R15, R23, c[0x0][0x2dc] ;  /* 0x0000b700170f7a20 */ /* 0x000fe20000410000 */
[----:B------:R-:W-:Y:S01]  /*7400*/  F2FP.PACK_AB R10, R10, R33 ;  /* 0x000000210a0a723e */ /* 0x000fe200000000ff */
        /* <DEDUP_REMOVED lines=11> */
[----:B------:R-:W-:Y:S01]  /*74c0*/  @UP0 UMOV UR11, UR4 ;  /* 0x00000004000b0c82 */ /* 0x000fe20008000000 */
[----:B------:R-:W-:Y:S01]  /*74d0*/  FMUL.FTZ R55, R22, c[0x0][0x2dc] ;  /* 0x0000b70016377a20 */ /* 0x000fe20000410000 */
[----:B------:R-:W-:Y:S01]  /*74e0*/  F2FP.PACK_AB R27, R27, R74 ;  /* 0x0000004a1b1b723e */ /* 0x000fe200000000ff */
[----:B------:R-:W-:Y:S01]  /*74f0*/  FMUL.FTZ R76, R76, c[0x0][0x2e0] ;  /* 0x0000b8004c4c7a20 */ /* 0x000fe20000410000 */
[----:B------:R1:W-:Y:S01]  /*7500*/  STS [R251+0x1000], R28 ;  /* 0x0010001cfb007388 */ /* 0x0003e20000000800 */
[----:B------:R-:W-:Y:S01]  /*7510*/  FMUL.FTZ R24, R77, c[0x0][0x2e0] ;  /* 0x0000b8004d187a20 */ /* 0x000fe20000410000 */
[----:B------:R-:W-:Y:S01]  /*7520*/  F2FP.PACK_AB R15, R15, R55 ;  /* 0x000000370f0f723e */ /* 0x000fe200000000ff */
[----:B------:R-:W-:Y:S01]  /*7530*/  FMUL.FTZ R78, R78, c[0x0][0x2e0] ;  /* 0x0000b8004e4e7a20 */ /* 0x000fe20000410000 */
[----:B------:R1:W-:Y:S01]  /*7540*/  STS [R251+0x1400], R27 ;  /* 0x0014001bfb007388 */ /* 0x0003e20000000800 */
[----:B------:R-:W-:Y:S01]  /*7550*/  FMUL.FTZ R23, R79, c[0x0][0x2e0] ;  /* 0x0000b8004f177a20 */ /* 0x000fe20000410000 */
[----:B------:R-:W-:Y:S01]  /*7560*/  F2FP.PACK_AB R24, R24, R76 ;  /* 0x0000004c1818723e */ /* 0x000fe200000000ff */
[----:B------:R-:W-:-:S02]  /*7570*/  FMUL.FTZ R84, R84, c[0x0][0x2e0] ;  /* 0x0000b80054547a20 */ /* 0x000fc40000410000 */
        /* <DEDUP_REMOVED lines=69> */
[----:B------:R-:W-:-:S02]  /*79d0*/  F2FP.PACK_AB R2, R2, R44 ;  /* 0x0000002c0202723e */ /* 0x000fc400000000ff */
[----:B------:R1:W-:Y:S02]  /*79e0*/  STS [R252+0x5000], R10 ;  /* 0x0050000afc007388 */ /* 0x0003e40000000800 */
[----:B------:R-:W-:Y:S02]  /*79f0*/  F2FP.PACK_AB R0, R0, R46 ;  /* 0x0000002e0000723e */ /* 0x000fe400000000ff */
        /* <DEDUP_REMOVED lines=9> */
[----:B------:R-:W-:Y:S05]  /*7a90*/  @P0 BRA `(.L_x_554) ;  /* 0x000000d000000947 */ /* 0x000fea0003800000 */
[----:B------:R-:W-:Y:S02]  /*7aa0*/  USHF.R.S32.HI UR4, URZ, 0x1f, UR22 ;  /* 0x0000001f3f047899 */ /* 0x000fe40008011416 */
[----:B------:R-:W-:-:S02]  /*7ab0*/  ULDC.64 UR6, c[0x0][0x3a0] ;  /* 0x0000e80000067ab9 */ /* 0x000fc40000000a00 */
[----:B------:R-:W-:Y:S02]  /*7ac0*/  UIMAD UR8, UR4, UR6, URZ ;  /* 0x00000006040872a4 */ /* 0x000fe4000f8e023f */
[----:B------:R-:W-:Y:S02]  /*7ad0*/  UIMAD.WIDE.U32 UR4, UR22, UR6, URZ ;  /* 0x00000006160472a5 */ /* 0x000fe4000f8e003f */
[----:B------:R-:W-:Y:S02]  /*7ae0*/  UIMAD UR7, UR22, UR7, UR8 ;  /* 0x00000007160772a4 */ /* 0x000fe4000f8e0208 */
[----:B------:R-:W-:Y:S02]  /*7af0*/  USHF.R.S32.HI UR10, URZ, 0x1f, UR33 ;  /* 0x0000001f3f0a7899 */ /* 0x000fe40008011421 */
[----:B------:R-:W-:Y:S02]  /*7b00*/  UIADD3 UR5, UR5, UR7, URZ ;  /* 0x0000000705057290 */ /* 0x000fe4000fffe03f */
[----:B------:R-:W-:-:S02]  /*7b10*/  ULDC.64 UR8, c[0x0][0x388] ;  /* 0x0000e20000087ab9 */ /* 0x000fc40000000a00 */
[----:B------:R-:W-:Y:S02]  /*7b20*/  UIMAD UR6, UR10, UR8, URZ ;  /* 0x000000080a0672a4 */ /* 0x000fe4000f8e023f */
[----:B------:R-:W-:Y:S02]  /*7b30*/  UIMAD.WIDE.U32 UR4, UR33, UR8, UR4 ;  /* 0x00000008210472a5 */ /* 0x000fe4000f8e0004 */
[----:B------:R-:W-:-:S04]  /*7b40*/  UIMAD UR6, UR33, UR9, UR6 ;  /* 0x00000009210672a4 */ /* 0x000fc8000f8e0206 */
[----:B------:R-:W-:Y:S02]  /*7b50*/  UIADD3 UR14, UR5, UR6, URZ ;  /* 0x00000006050e7290 */ /* 0x000fe4000fffe03f */
[----:B------:R-:W-:Y:S02]  /*7b60*/  UMOV UR11, UR4 ;  /* 0x00000004000b7c82 */ /* 0x000fe40008000000 */
.L_x_554:
        /* <DEDUP_REMOVED lines=10> */
[----:B------:R-:W-:Y:S02]  /*7c10*/  UIMAD UR7, UR22, UR7, UR8 ;  /* 0x00000007160772a4 */ /* 0x000fe4000f8e0208 */
[----:B------:R-:W-:-:S02]  /*7c20*/  USHF.R.S32.HI UR10, URZ, 0x1f, UR33 ;  /* 0x0000001f3f0a7899 */ /* 0x000fc40008011421 */
[----:B------:R-:W-:Y:S02]  /*7c30*/  UIADD3 UR5, UR5, UR7, URZ ;  /* 0x0000000705057290 */ /* 0x000fe4000fffe03f */
[----:B------:R-:W-:Y:S02]  /*7c40*/  ULDC.64 UR8, c[0x0][0x390] ;  /* 0x0000e40000087ab9 */ /* 0x000fe40000000a00 */
[----:B------:R-:W-:Y:S02]  /*7c50*/  UIMAD UR6, UR10, UR8, URZ ;  /* 0x000000080a0672a4 */ /* 0x000fe4000f8e023f */
[----:B------:R-:W-:Y:S02]  /*7c60*/  UIMAD.WIDE.U32 UR4, UR33, UR8, UR4 ;  /* 0x00000008210472a5 */ /* 0x000fe4000f8e0004 */
[----:B------:R-:W-:-:S04]  /*7c70*/  UIMAD UR6, UR33, UR9, UR6 ;  /* 0x00000009210672a4 */ /* 0x000fc8000f8e0206 */
[----:B------:R-:W-:Y:S02]  /*7c80*/  UIADD3 UR10, UR5, UR6, URZ ;  /* 0x00000006050a7290 */ /* 0x000fe4000fffe03f */
[----:B------:R-:W-:Y:S02]  /*7c90*/  UMOV UR9, UR4 ;  /* 0x0000000400097c82 */ /* 0x000fe40008000000 */
.L_x_555:
[----:B-1----:R-:W2:Y:S01]  /*7ca0*/  LDL R0, [R1+0x4] ;  /* 0x0000040001007983 */ /* 0x002ea20000100800 */
[----:B------:R-:W-:Y:S01]  /*7cb0*/  USHF.L.U32 UR4, UR23, 0x6, URZ ;  /* 0x0000000617047899 */ /* 0x000fe2000800063f */
[--C-:B------:R-:W-:Y:S01]  /*7cc0*/  SHF.R.S32.HI R3, RZ, 0x1f, R216.reuse ;  /* 0x0000001fff037819 */ /* 0x100fe200000114d8 */
[----:B------:R-:W-:Y:S01]  /*7cd0*/  ULDC.64 UR6, c[0x0][0x3a0] ;  /* 0x0000e80000067ab9 */ /* 0x000fe20000000a00 */
[----:B------:R-:W1:Y:S01]  /*7ce0*/  S2R R8, SR_TID.X ;  /* 0x0000000000087919 */ /* 0x000e620000002100 */
[----:B------:R-:W-:Y:S01]  /*7cf0*/  USHF.R.S32.HI UR8, URZ, 0x1f, UR4 ;  /* 0x0000001f3f087899 */ /* 0x000fe20008011404 */
[----:B------:R-:W-:Y:S01]  /*7d00*/  IMAD.MOV.U32 R2, RZ, RZ, R216 ;  /* 0x000000ffff027224 */ /* 0x000fe200078e00d8 */
[----:B------:R-:W-:Y:S01]  /*7d10*/  BSSY B0, `(.L_x_556) ;  /* 0x000002c000007945 */ /* 0x000fe20003800000 */
[----:B------:R-:W-:Y:S01]  /*7d20*/  IMAD.U32 R20, RZ, RZ, UR4 ;  /* 0x00000004ff147e24 */ /* 0x000fe2000f8e00ff */
[----:B------:R-:W-:Y:S01]  /*7d30*/  UIMAD UR5, UR8, UR6, URZ ;  /* 0x00000006080572a4 */ /* 0x000fe2000f8e023f */
[----:B------:R-:W-:-:S02]  /*7d40*/  IADD3 R11, R216, 0x40, RZ ;  /* 0x00000040d80b7810 */ /* 0x000fc40007ffe0ff */
[----:B------:R-:W-:Y:S01]  /*7d50*/  IMAD.WIDE.U32 R4, R20, c[0x0][0x3a0], R2 ;  /* 0x0000e80014047a25 */ /* 0x000fe200078e0002 */
[----:B------:R-:W-:-:S03]  /*7d60*/  UIMAD UR5, UR4, UR7, UR5 ;  /* 0x00000007040572a4 */ /* 0x000fc6000f8e0205 */
[----:B------:R-:W-:Y:S01]  /*7d70*/  ULDC.64 UR6, c[0x0][0x3b8] ;  /* 0x0000ee0000067ab9 */ /* 0x000fe20000000a00 */
[----:B------:R-:W-:Y:S01]  /*7d80*/  BAR.SYNC.DEFER_BLOCKING 0x0 ;  /* 0x0000000000007b1d */ /* 0x000fe20000010000 */
[----:B------:R-:W-:Y:S01]  /*7d90*/  IADD3 R4, P0, R4, UR11, RZ ;  /* 0x0000000b04047c10 */ /* 0x000fe2000ff1e0ff */
[----:B------:R-:W-:Y:S01]  /*7da0*/  IMAD.U32 R7, RZ, RZ, UR5 ;  /* 0x00000005ff077e24 */ /* 0x000fe2000f8e00ff */
[----:B------:R-:W-:Y:S02]  /*7db0*/  UIMAD UR5, UR23, -0x40, UR17 ;  /* 0xffffffc0170578a4 */ /* 0x000fe4000f8e0211 */
[----:B------:R-:W-:Y:S02]  /*7dc0*/  UIMAD UR6, UR61, UR6, URZ ;  /* 0x000000063d0672a4 */ /* 0x000fe4000f8e023f */
[----:B------:R-:W-:Y:S01]  /*7dd0*/  IADD3.X R5, R5, UR14, R7, P0, !PT ;  /* 0x0000000e05057c10 */ /* 0x000fe200087fe407 */
[----:B------:R-:W-:Y:S01]  /*7de0*/  IMAD.U32 R7, RZ, RZ, UR36 ;  /* 0x00000024ff077e24 */ /* 0x000fe2000f8e00ff */
[----:B------:R-:W-:-:S03]  /*7df0*/  UIMAD UR6, UR36, UR7, UR6 ;  /* 0x00000007240672a4 */ /* 0x000fc6000f8e0206 */
[----:B------:R-:W-:-:S05]  /*7e00*/  IMAD.WIDE.U32 R4, R7, c[0x0][0x3b8], R4 ;  /* 0x0000ee0007047a25 */ /* 0x000fca00078e0004 */
[----:B------:R-:W-:Y:S01]  /*7e10*/  IADD3 R10, R5, UR6, RZ ;  /* 0x00000006050a7c10 */ /* 0x000fe2000fffe0ff */
[----:B--2---:R-:W-:Y:S01]  /*7e20*/  IMAD.SHL.U32 R6, R0, 0x2, RZ ;  /* 0x0000000200067824 */ /* 0x004fe200078e00ff */
[----:B-1----:R-:W-:-:S04]  /*7e30*/  SHF.R.S32.HI R0, RZ, 0x1f, R8 ;  /* 0x0000001fff007819 */ /* 0x002fc80000011408 */
[----:B------:R1:W2:Y:S01]  /*7e40*/  LDS.128 R28, [R6+0xd000] ;  /* 0x00d00000061c7984 */ /* 0x0002a20000000c00 */
[----:B------:R-:W-:-:S03]  /*7e50*/  LEA.HI R0, R0, R8, RZ, 0x3 ;  /* 0x0000000800007211 */ /* 0x000fc600078f18ff */
[----:B------:R1:W3:Y:S01]  /*7e60*/  LDS.128 R24, [R6+0xf000] ;  /* 0x00f0000006187984 */ /* 0x0002e20000000c00 */
[----:B------:R-:W-:-:S03]  /*7e70*/  SHF.R.S32.HI R0, RZ, 0x3, R0 ;  /* 0x00000003ff007819 */ /* 0x000fc60000011400 */
[----:B------:R1:W4:Y:S01]  /*7e80*/  LDS.128 R36, [R6+0x10000] ;  /* 0x0100000006247984 */ /* 0x0003220000000c00 */
[----:B------:R-:W-:Y:S02]  /*7e90*/  ISETP.GE.AND P3, PT, R0, UR5, PT ;  /* 0x0000000500007c0c */ /* 0x000fe4000bf66270 */
[----:B------:R-:W-:Y:S01]  /*7ea0*/  SHF.R.S32.HI R22, RZ, 0x1f, R0 ;  /* 0x0000001fff167819 */ /* 0x000fe20000011400 */
[----:B------:R1:W1:Y:S04]  /*7eb0*/  LDS.128 R44, [R6+0x11000] ;  /* 0x01100000062c7984 */ /* 0x0002680000000c00 */
[----:B------:R1:W1:Y:S04]  /*7ec0*/  LDS.128 R32, [R6+0x12000] ;  /* 0x0120000006207984 */ /* 0x0002680000000c00 */
[----:B------:R1:W1:Y:S02]  /*7ed0*/  LDS.128 R40, [R6+0x13000] ;  /* 0x0130000006287984 */ /* 0x0002640000000c00 */
[----:B------:R-:W-:Y:S05]  /*7ee0*/  @P3 BRA `(.L_x_557) ;  /* 0x000000e000003947 */ /* 0x000fea0003800000 */
[----:B------:R-:W-:Y:S01]  /*7ef0*/  ISETP.GE.AND P1, PT, R216, c[0x0][0x220], PT ;  /* 0x00008800d8007a0c */ /* 0x000fe20003f26270 */
[----:B------:R-:W-:Y:S01]  /*7f00*/  LDS.128 R12, [R6+0xe000] ;  /* 0x00e00000060c7984 */ /* 0x000fe20000000c00 */
[----:B------:R-:W-:Y:S01]  /*7f10*/  MOV R7, R10 ;  /* 0x0000000a00077202 */ /* 0x000fe20000000f00 */
[----:B------:R-:W-:Y:S01]  /*7f20*/  IMAD R21, R22, c[0x0][0x3a0], RZ ;  /* 0x0000e80016157a24 */ /* 0x000fe200078e02ff */
[----:B------:R-:W-:-:S09]  /*7f30*/  ISETP.GE.AND P0, PT, R11, c[0x0][0x220], PT ;  /* 0x000088000b007a0c */ /* 0x000fd20003f06270 */
[----:B------:R4:W3:Y:S02]  /*7f40*/  @!P1 LDS.128 R16, [R6+0xc000] ;  /* 0x00c0000006109984 */ /* 0x0008e40000000c00 */
[----:B-1--4-:R-:W-:-:S04]  /*7f50*/  IMAD.MOV.U32 R6, RZ, RZ, R4 ;  /* 0x000000ffff067224 */ /* 0x012fc800078e0004 */
[----:B------:R-:W-:-:S04]  /*7f60*/  IMAD.WIDE.U32 R8, R0, c[0x0][0x3a0], R6 ;  /* 0x0000e80000087a25 */ /* 0x000fc800078e0006 */
[----:B------:R-:W-:-:S04]  /*7f70*/  IMAD R6, R0, c[0x0][0x3a4], R21 ;  /* 0x0000e90000067a24 */ /* 0x000fc800078e0215 */
[----:B------:R-:W-:Y:S01]  /*7f80*/  IMAD.IADD R7, R6, 0x1, R9 ;  /* 0x0000000106077824 */ /* 0x000fe200078e0209 */
[----:B------:R-:W-:-:S04]  /*7f90*/  LEA R6, P2, R8, c[0x0][0x340], 0x1 ;  /* 0x0000d00008067a11 */ /* 0x000fc800078408ff */
[----:B------:R-:W-:-:S05]  /*7fa0*/  LEA.HI.X R7, R8, c[0x0][0x344], R7, 0x1, P2 ;  /* 0x0000d10008077a11 */ /* 0x000fca00010f0c07 */
[----:B---3--:R1:W-:Y:S04]  /*7fb0*/  @!P1 STG.E.128 [R6.64], R16 ;  /* 0x0000001006009986 */ /* 0x0083e8000c101d0c */
[----:B------:R1:W-:Y:S02]  /*7fc0*/  @!P0 STG.E.128 [R6.64+0x80], R12 ;  /* 0x0000800c06008986 */ /* 0x0003e4000c101d0c */
.L_x_557:
[----:B------:R-:W-:Y:S05]  /*7fd0*/  BSYNC B0 ;  /* 0x0000000000007941 */ /* 0x000fea0003800000 */
.L_x_556:
[----:B-1----:R-:W-:Y:S01]  /*7fe0*/  IADD3 R6, R0, 0x20, RZ ;  /* 0x0000002000067810 */ /* 0x002fe20007ffe0ff */
        /* <DEDUP_REMOVED lines=17> */
.L_x_559:
[----:B------:R-:W-:Y:S05]  /*8100*/  BSYNC B0 ;  /* 0x0000000000007941 */ /* 0x000fea0003800000 */
.L_x_558:
[----:B------:R-:W-:Y:S01]  /*8110*/  ULDC.64 UR6, c[0x0][0x3a8] ;  /* 0x0000ea0000067ab9 */ /* 0x000fe20000000a00 */
[----:B------:R-:W-:Y:S01]  /*8120*/  IMAD.WIDE.U32 R2, R20, c[0x0][0x3a8], R2 ;  /* 0x0000ea0014027a25 */ /* 0x000fe200078e0002 */
[----:B------:R-:W-:Y:S01]  /*8130*/  UIMAD UR5, UR8, UR6, URZ ;  /* 0x00000006080572a4 */ /* 0x000fe2000f8e023f */
[----:B------:R-:W-:Y:S03]  /*8140*/  BSSY B0, `(.L_x_560) ;  /* 0x0000018000007945 */ /* 0x000fe60003800000 */
[----:B------:R-:W-:Y:S01]  /*8150*/  UIMAD UR4, UR4, UR7, UR5 ;  /* 0x00000007040472a4 */ /* 0x000fe2000f8e0205 */
[----:B------:R-:W-:-:S05]  /*8160*/  IADD3 R2, P0, R2, UR9, RZ ;  /* 0x0000000902027c10 */ /* 0x000fca000ff1e0ff */
[----:B-1----:R-:W-:Y:S01]  /*8170*/  IMAD.U32 R4, RZ, RZ, UR4 ;  /* 0x00000004ff047e24 */ /* 0x002fe2000f8e00ff */
        /* <DEDUP_REMOVED lines=20> */
.L_x_561:
[----:B------:R-:W-:Y:S05]  /*82c0*/  BSYNC B0 ;  /* 0x0000000000007941 */ /* 0x000fea0003800000 */
.L_x_560:
        /* <DEDUP_REMOVED lines=14> */
.L_x_532:
[----:B------:R-:W-:Y:S05]  /*83b0*/  BSYNC B1 ;  /* 0x0000000000017941 */ /* 0x000fea0003800000 */
.L_x_518:
        /* <DEDUP_REMOVED lines=11> */
.L_x_562:
[----:B------:R-:W-:Y:S05]  /*8470*/  EXIT ;  /* 0x000000000000794d */ /* 0x000fea0003800000 */
.L_x_564:
        /* <DEDUP_REMOVED lines=16> */
.L_x_1077:


//--------------------- .text._ZN5flash44flash_bwd_dq_dk_dv_loop_seqk_parallel_kernelI23Flash_bwd_kernel_traitsILi128ELi64ELi64ELi8ELi4ELi2ELi2ELb1ELb0EN7cutlass6half_tE19Flash_kernel_traitsILi128ELi64ELi64ELi8ES3_EELb0ELb1ELb0ELb1ELb0ELb0ELb1EEEvNS_16Flash_bwd_paramsE --------------------------
	.section	.text._ZN5flash44flash_bwd_dq_dk_dv_loop_seqk_parallel_kernelI23Flash_bwd_kernel_traitsILi128ELi64ELi64ELi8ELi4ELi2ELi2ELb1ELb0EN7cutlass6half_tE19Flash_kernel_traitsILi128ELi64ELi64ELi8ES3_EELb0ELb1ELb0ELb1ELb0ELb0ELb1EEEvNS_16Flash_bwd_paramsE,"ax",@progbits
	.sectioninfo	@"SHI_REGISTERS=255"
	.align	128
        .global         _ZN5flash44flash_bwd_dq_dk_dv_loop_seqk_parallel_kernelI23Flash_bwd_kernel_traitsILi128ELi64ELi64ELi8ELi4ELi2ELi2ELb1ELb0EN7cutlass6half_tE19Flash_kernel_traitsILi128ELi64ELi64ELi8ES3_EELb0ELb1ELb0ELb1ELb0ELb0ELb1EEEvNS_16Flash_bwd_paramsE
        .type           _ZN5flash44flash_bwd_dq_dk_dv_loop_seqk_parallel_kernelI23Flash_bwd_kernel_traitsILi128ELi64ELi64ELi8ELi4ELi2ELi2ELb1ELb0EN7cutlass6half_tE19Flash_kernel_traitsILi128ELi64ELi64ELi8ES3_EELb0ELb1ELb0ELb1ELb0ELb0ELb1EEEvNS_16Flash_bwd_paramsE,@function
        .size           _ZN5flash44flash_bwd_dq_dk_dv_loop_seqk_parallel_kernelI23Flash_bwd_kernel_traitsILi128ELi64ELi64ELi8ELi4ELi2ELi2ELb1ELb0EN7cutlass6half_tE19Flash_kernel_traitsILi128ELi64ELi64ELi8ES3_EELb0ELb1ELb0ELb1ELb0ELb0ELb1EEEvNS_16Flash_bwd_paramsE,(.L_x_1078 - _ZN5flash44flash_bwd_dq_dk_dv_loop_seqk_parallel_kernelI23Flash_bwd_kernel_traitsILi128ELi64ELi64ELi8ELi4ELi2ELi2ELb1ELb0EN7cutlass6half_tE19Flash_kernel_traitsILi128ELi64ELi64ELi8ES3_EELb0ELb1ELb0ELb1ELb0ELb0ELb1EEEvNS_16Flash_bwd_paramsE)
        .other          _ZN5flash44flash_bwd_dq_dk_dv_loop_seqk_parallel_kernelI23Flash_bwd_kernel_traitsILi128ELi64ELi64ELi8ELi4ELi2ELi2ELb1ELb0EN7cutlass6half_tE19Flash_kernel_traitsILi128ELi64ELi64ELi8ES3_EELb0ELb1ELb0ELb1ELb0ELb0ELb1EEEvNS_16Flash_bwd_paramsE,@"STO_CUDA_ENTRY STV_DEFAULT"
_ZN5flash44flash_bwd_dq_dk_dv_loop_seqk_parallel_kernelI23Flash_bwd_kernel_traitsILi128ELi64ELi64ELi8ELi4ELi2ELi2ELb1ELb0EN7cutlass6half_tE19Flash_kernel_traitsILi128ELi64ELi64ELi8ES3_EELb0ELb1ELb0ELb1ELb0ELb0ELb1EEEvNS_16Flash_bwd_paramsE:
.text._ZN5flash44flash_bwd_dq_dk_dv_loop_seqk_parallel_kernelI23Flash_bwd_kernel_traitsILi128ELi64ELi64ELi8ELi4ELi2ELi2ELb1ELb0EN7cutlass6half_tE19Flash_kernel_traitsILi128ELi64ELi64ELi8ES3_EELb0ELb1ELb0ELb1ELb0ELb0ELb1EEEvNS_16Flash_bwd_paramsE:
        /* <DEDUP_REMOVED lines=75> */
[C---:B------:R-:W-:Y:S01]  /*04b0*/  IMAD.IADD R3, R13.reuse, 0x1, -R4 ;  /* 0x000000010d037824 */ /* 0x040fe200078e0a04 */
        /* <DEDUP_REMOVED lines=56> */
.L_x_611:
[----:B-1----:R-:W1:Y:S01]  /*0840*/  S2R R37, SR_CTAID.Y ;  /* 0x0000000000257919 */ /* 0x002e620000002600 */
[----:B--2---:R-:W2:Y:S01]  /*0850*/  LDC.U8 R0, c[0x0][0x312] ;  /* 0x0000c480ff007b82 */ /* 0x004ea20000000000 */
[----:B------:R-:W-:Y:S02]  /*0860*/  ISETP.NE.U32.AND P2, PT, RZ, c[0x0][0x240], PT ;  /* 0x00009000ff007a0c */ /* 0x000fe40003f45070 */
[----:B------:R-:W-:Y:S02]  /*0870*/  ISETP.EQ.U32.AND P5, PT, RZ, c[0x0][0x248], PT ;  /* 0x00009200ff007a0c */ /* 0x000fe40003fa2070 */
[----:B------:R-:W-:-:S02]  /*0880*/  ISETP.NE.AND.EX P2, PT, RZ, c[0x0][0x244], PT, P2 ;  /* 0x00009100ff007a0c */ /* 0x000fc40003f45320 */
[----:B------:R-:W-:Y:S01]  /*0890*/  ISETP.NE.U32.AND P3, PT, RZ, c[0x0][0x250], PT ;  /* 0x00009400ff007a0c */ /* 0x000fe20003f65070 */
[----:B----4-:R-:W-:-:S03]  /*08a0*/  IMAD.MOV.U32 R40, RZ, RZ, -0x1 ;  /* 0xffffffffff287424 */ /* 0x010fc600078e00ff */
[----:B------:R-:W-:Y:S01]  /*08b0*/  ISETP.NE.AND.EX P3, PT, RZ, c[0x0][0x254], PT, P3 ;  /* 0x00009500ff007a0c */ /* 0x000fe20003f65330 */
[C---:B-1----:R-:W-:Y:S01]  /*08c0*/  IMAD.SHL.U32 R8, R37.reuse, 0x4, RZ ;  /* 0x0000000425087824 */ /* 0x042fe200078e00ff */
        /* <DEDUP_REMOVED lines=26> */
.L_x_565:
        /* <DEDUP_REMOVED lines=45> */
.L_x_567:
        /* <DEDUP_REMOVED lines=15> */
.L_x_568:
[----:B------:R-:W2:Y:S04]  /*0e30*/  LDL.64 R4, [R1] ;  /* 0x0000000001047983 */ /* 0x000ea80000100a00 */
[----:B------:R3:W2:Y:S01]  /*0e40*/  LDL.64 R38, [R1] ;  /* 0x0000000001267983 */ /* 0x0006a20000100a00 */
[----:B------:R-:W-:Y:S01]  /*0e50*/  IABS R11, c[0x0][0x1c8] ;  /* 0x00007200000b7a13 */ /* 0x000fe20000000000 */
[----:B------:R-:W4:Y:S01]  /*0e60*/  LDC.U8 R18, c[0x0][0x328] ;  /* 0x0000ca00ff127b82 */ /* 0x000f220000000000 */
[----:B------:R-:W-:Y:S01]  /*0e70*/  IMAD.MOV.U32 R12, RZ, RZ, c[0x0][0x224] ;  /* 0x00008900ff0c7624 */ /* 0x000fe200078e00ff */
[----:B------:R-:W5:Y:S01]  /*0e80*/  S2R R14, SR_CTAID.X ;  /* 0x00000000000e7919 */ /* 0x000f620000002500 */
[----:B------:R-:W1:Y:S01]  /*0e90*/  I2F.RP R2, R11 ;  /* 0x0000000b00027306 */ /* 0x000e620000209400 */
[----:B------:R-:W-:-:S02]  /*0ea0*/  IMAD.MOV.U32 R35, RZ, RZ, c[0x0][0x22c] ;  /* 0x00008b00ff237624 */ /* 0x000fc400078e00ff */
[----:B------:R-:W-:Y:S02]  /*0eb0*/  SHF.R.S32.HI R12, RZ, 0x1f, R12 ;  /* 0x0000001fff0c7819 */ /* 0x000fe4000001140c */
[----:B------:R-:W-:Y:S01]  /*0ec0*/  IMAD.WIDE R20, R35, c[0x0][0x1c0], RZ ;  /* 0x0000700023147a25 */ /* 0x000fe200078e02ff */
[----:B------:R-:W2:Y:S02]  /*0ed0*/  LDC.U8 R19, c[0x0][0x3d0] ;  /* 0x0000f400ff137b82 */ /* 0x000ea40000000000 */
[----:B-1----:R-:W1:Y:S01]  /*0ee0*/  MUFU.RCP R2, R2 ;  /* 0x0000000200027308 */ /* 0x002e620000001000 */
[----:B----4-:R-:W-:Y:S02]  /*0ef0*/  ISETP.NE.AND P3, PT, R18, RZ, PT ;  /* 0x000000ff1200720c */ /* 0x010fe40003f65270 */
[----:B-1----:R-:W-:-:S05]  /*0f00*/  IADD3 R2, R2, 0xffffffe, RZ ;  /* 0x0ffffffe02027810 */ /* 0x002fca0007ffe0ff */
[----:B------:R-:W1:Y:S02]  /*0f10*/  F2I.FTZ.U32.TRUNC.NTZ R3, R2 ;  /* 0x0000000200037305 */ /* 0x000e64000021f000 */
[----:B-1----:R-:W-:-:S05]  /*0f20*/  IADD3 R2, RZ, -R3, RZ ;  /* 0x80000003ff027210 */ /* 0x002fca0007ffe0ff */
        /* <DEDUP_REMOVED lines=21> */
[----:B------:R-:W-:-:S04]  /*1080*/  IMAD.WIDE.U32 R12, R37, c[0x0][0x224], RZ ;  /* 0x00008900250c7a25 */ /* 0x000fc800078e00ff */
[----:B------:R-:W-:Y:S01]  /*1090*/  IMAD R3, R11, R3, R8 ;  /* 0x000000030b037224 */ /* 0x000fe200078e0208 */
[----:B------:R-:W-:Y:S01]  /*10a0*/  SHF.L.U64.HI R8, R37, 0x7, R33 ;  /* 0x0000000725087819 */ /* 0x000fe20000010221 */
[----:B------:R-:W-:Y:S02]  /*10b0*/  IMAD R5, R33, c[0x0][0x224], R7 ;  /* 0x0000890021057a24 */ /* 0x000fe400078e0207 */
[----:B------:R-:W-:Y:S01]  /*10c0*/  IMAD.SHL.U32 R6, R37, 0x80, RZ ;  /* 0x0000008025067824 */ /* 0x000fe200078e00ff */
[----:B------:R-:W-:Y:S01]  /*10d0*/  ISETP.GT.U32.AND P5, PT, R11, R3, PT ;  /* 0x000000030b00720c */ /* 0x000fe20003fa4070 */
[-C--:B------:R-:W-:Y:S01]  /*10e0*/  IMAD R7, R21, R12.reuse, RZ ;  /* 0x0000000c15077224 */ /* 0x080fe200078e02ff */
[----:B------:R-:W-:Y:S01]  /*10f0*/  IADD3 R4, R13, R5, RZ ;  /* 0x000000050d047210 */ /* 0x000fe20007ffe0ff */
[----:B------:R-:W-:Y:S01]  /*1100*/  IMAD.WIDE.U32 R12, R20, R12, RZ ;  /* 0x0000000c140c7225 */ /* 0x000fe200078e00ff */
[----:B------:R-:W-:Y:S02]  /*1110*/  SEL R6, R6, RZ, P2 ;  /* 0x000000ff06067207 */ /* 0x000fe40001000000 */
[----:B------:R-:W-:Y:S01]  /*1120*/  SEL R8, R8, RZ, P2 ;  /* 0x000000ff08087207 */ /* 0x000fe20001000000 */
[C---:B------:R-:W-:Y:S01]  /*1130*/  IMAD R7, R20.reuse, R4, R7 ;  /* 0x0000000414077224 */ /* 0x040fe200078e0207 */
[----:B------:R-:W-:Y:S01]  /*1140*/  IADD3 R6, P2, R9, R6, RZ ;  /* 0x0000000609067210 */ /* 0x000fe20007f5e0ff */
[----:B------:R-:W-:-:S03]  /*1150*/  IMAD.WIDE.U32 R4, R20, R0, RZ ;  /* 0x0000000014047225 */ /* 0x000fc600078e00ff */
[----:B------:R-:W-:Y:S01]  /*1160*/  IADD3 R13, R13, R7, RZ ;  /* 0x000000070d0d7210 */ /* 0x000fe20007ffe0ff */
[----:B------:R-:W-:Y:S01]  /*1170*/  IMAD.X R8, R17, 0x1, R8, P2 ;  /* 0x0000000111087824 */ /* 0x000fe200010e0608 */
[-C--:B------:R-:W-:Y:S02]  /*1180*/  @!P5 IADD3 R3, R3, -R11.reuse, RZ ;  /* 0x8000000b0303d210 */ /* 0x080fe40007ffe0ff */
[----:B------:R-:W-:Y:S02]  /*1190*/  @!P5 IADD3 R2, R2, 0x1, RZ ;  /* 0x000000010202d810 */ /* 0x000fe40007ffe0ff */
[----:B------:R-:W-:Y:S01]  /*11a0*/  ISETP.GE.U32.AND P6, PT, R3, R11, PT ;  /* 0x0000000b0300720c */ /* 0x000fe20003fc6070 */
[C---:B------:R-:W-:Y:S01]  /*11b0*/  IMAD R11, R21.reuse, R6, RZ ;  /* 0x00000006150b7224 */ /* 0x040fe200078e02ff */
[----:B------:R-:W-:Y:S01]  /*11c0*/  SEL R18, R12, R4, !P1 ;  /* 0x000000040c127207 */ /* 0x000fe20004800000 */
[----:B------:R-:W-:Y:S01]  /*11d0*/  IMAD R3, R21, R0, RZ ;  /* 0x0000000015037224 */ /* 0x000fe200078e02ff */
[----:B------:R-:W-:Y:S01]  /*11e0*/  ISETP.NE.AND P5, PT, RZ, c[0x0][0x1c8], PT ;  /* 0x00007200ff007a0c */ /* 0x000fe20003fa5270 */
[----:B------:R-:W-:Y:S01]  /*11f0*/  @P3 IMAD R4, R37, c[0x0][0x214], RZ ;  /* 0x0000850025043a24 */ /* 0x000fe200078e02ff */
[----:B------:R-:W-:Y:S01]  /*1200*/  ISETP.NE.AND P2, PT, R19, RZ, PT ;  /* 0x000000ff1300720c */ /* 0x000fe20003f45270 */
[----:B------:R-:W-:Y:S01]  /*1210*/  IMAD.WIDE.U32 R6, R20, R6, RZ ;  /* 0x0000000614067225 */ /* 0x000fe200078e00ff */
[----:B------:R-:W-:-:S02]  /*1220*/  @P1 IADD3 R13, R5, R3, RZ ;  /* 0x00000003050d1210 */ /* 0x000fc40007ffe0ff */
[----:B------:R-:W-:Y:S01]  /*1230*/  @P3 SEL R3, R4, R0, !P1 ;  /* 0x0000000004033207 */ /* 0x000fe20004800000 */
[----:B------:R-:W-:Y:S02]  /*1240*/  IMAD R8, R20, R8, R11 ;  /* 0x0000000814087224 */ /* 0x000fe400078e020b */
[----:B-----5:R-:W-:Y:S01]  /*1250*/  IMAD.WIDE.U32 R20, R14, c[0x0][0x3d8], RZ ;  /* 0x0000f6000e147a25 */ /* 0x020fe200078e00ff */
[----:B------:R-:W-:Y:S02]  /*1260*/  @P6 IADD3 R2, R2, 0x1, RZ ;  /* 0x0000000102026810 */ /* 0x000fe40007ffe0ff */
[----:B------:R-:W-:Y:S01]  /*1270*/  IADD3 R8, R7, R8, RZ ;  /* 0x0000000807087210 */ /* 0x000fe20007ffe0ff */
[----:B------:R-:W-:Y:S01]  /*1280*/  IMAD R4, R14, c[0x0][0x3dc], R21 ;  /* 0x0000f7000e047a24 */ /* 0x000fe200078e0215 */
[----:B------:R-:W-:Y:S01]  /*1290*/  SEL R21, R20, RZ, P2 ;  /* 0x000000ff14157207 */ /* 0x000fe20001000000 */
[----:B------:R-:W-:Y:S01]  /*12a0*/  IMAD.MOV.U32 R14, RZ, RZ, R2 ;  /* 0x000000ffff0e7224 */ /* 0x000fe200078e0002 */
[----:B------:R-:W-:Y:S01]  /*12b0*/  SHF.R.S32.HI R20, RZ, 0x1f, R16 ;  /* 0x0000001fff147819 */ /* 0x000fe20000011410 */
[----:B------:R-:W-:Y:S01]  /*12c0*/  @P3 IMAD R2, R38, c[0x0][0x234], R3 ;  /* 0x00008d0026023a24 */ /* 0x000fe200078e0203 */
[----:B------:R-:W-:Y:S01]  /*12d0*/  SEL R19, R4, RZ, P2 ;  /* 0x000000ff04137207 */ /* 0x000fe20001000000 */
[----:B------:R-:W-:Y:S01]  /*12e0*/  IMAD R3, R38, c[0x0][0x22c], RZ ;  /* 0x00008b0026037a24 */ /* 0x000fe200078e02ff */
[----:B------:R-:W-:Y:S01]  /*12f0*/  @!P4 IADD3 R14, -R14, RZ, RZ ;  /* 0x000000ff0e0ec210 */ /* 0x000fe20007ffe1ff */
[----:B------:R-:W-:Y:S01]  /*1300*/  @!P3 IMAD R5, R37, c[0x0][0x1c0], R38 ;  /* 0x000070002505ba24 */ /* 0x000fe200078e0226 */
[----:B------:R-:W-:-:S02]  /*1310*/  @!P5 LOP3.LUT R14, RZ, c[0x0][0x1c8], RZ, 0x33, !PT ;  /* 0x00007200ff0eda12 */ /* 0x000fc400078e33ff */
[----:B------:R-:W-:Y:S01]  /*1320*/  SHF.R.S32.HI R12, RZ, 0x1f, R3 ;  /* 0x0000001fff0c7819 */ /* 0x000fe20000011403 */
[----:B------:R-:W-:Y:S01]  /*1330*/  @!P3 IMAD R2, R5, c[0x0][0x214], RZ ;  /* 0x000085000502ba24 */ /* 0x000fe200078e02ff */
[----:B------:R-:W-:Y:S01]  /*1340*/  SHF.R.S32.HI R26, RZ, 0x1f, R14 ;  /* 0x0000001fff1a7819 */ /* 0x000fe2000001140e */
[----:B------:R-:W-:Y:S05]  /*1350*/  @!P3 BRA `(.L_x_569) ;  /* 0x000000700000b947 */ /* 0x000fea0003800000 */
[C---:B---3--:R-:W-:Y:S01]  /*1360*/  @!P1 IMAD R0, R37.reuse, c[0x0][0x224], RZ ;  /* 0x0000890025009a24 */ /* 0x048fe200078e02ff */
[----:B------:R-:W-:Y:S02]  /*1370*/  MOV R5, 0x80 ;  /* 0x0000008000057802 */ /* 0x000fe40000000f00 */
[----:B------:R-:W-:Y:S02]  /*1380*/  MOV R4, c[0x0][0x210] ;  /* 0x0000840000047a02 */ /* 0x000fe40000000f00 */
[----:B------:R-:W-:-:S03]  /*1390*/  LEA R0, R37, R0, 0x7 ;  /* 0x0000000025007211 */ /* 0x000fc600078e38ff */
[----:B------:R-:W-:-:S04]  /*13a0*/  IMAD R4, R5, R4, c[0x0][0x234] ;  /* 0x00008d0005047624 */ /* 0x000fc800078e0204 */
[----:B------:R-:W-:Y:S01]  /*13b0*/  IMAD R0, R4, R38, R0 ;  /* 0x0000002604007224 */ /* 0x000fe200078e0200 */
[----:B------:R-:W-:Y:S05]  /*13c0*/  BRA `(.L_x_570) ;  /* 0x0000002000007947 */ /* 0x000fea0003800000 */
.L_x_569:
[----:B---3--:R-:W-:-:S04]  /*13d0*/  IMAD R0, R37, c[0x0][0x1c0], R38 ;  /* 0x0000700025007a24 */ /* 0x008fc800078e0226 */
[----:B------:R-:W-:Y:S02]  /*13e0*/  IMAD R0, R0, c[0x0][0x224], RZ ;  /* 0x0000890000007a24 */ /* 0x000fe400078e02ff */
.L_x_570:
[----:B------:R-:W1:Y:S01]  /*13f0*/  S2R R32, SR_TID.X ;  /* 0x0000000000207919 */ /* 0x000e620000002100 */
[----:B------:R-:W-:Y:S01]  /*1400*/  IMAD R35, R35, c[0x0][0x1c0], RZ ;  /* 0x0000700023237a24 */ /* 0x000fe200078e02ff */
[----:B------:R-:W-:Y:S01]  /*1410*/  SHF.R.S32.HI R219, RZ, 0x1f, R218 ;  /* 0x0000001fffdb7819 */ /* 0x000fe200000114da */
[----:B------:R-:W-:Y:S01]  /*1420*/  IMAD.IADD R4, R9, 0x1, R2 ;  /* 0x0000000109047824 */ /* 0x000fe200078e0202 */
[C---:B------:R-:W-:Y:S01]  /*1430*/  IADD3 R2, P4, R218.reuse, R10, RZ ;  /* 0x0000000ada027210 */ /* 0x040fe20007f9e0ff */
[----:B------:R-:W-:Y:S01]  /*1440*/  IMAD.SHL.U32 R5, R35, 0x40, RZ ;  /* 0x0000004023057824 */ /* 0x000fe200078e00ff */
[----:B------:R-:W-:Y:S01]  /*1450*/  SHF.R.S32.HI R31, RZ, 0x1f, R251 ;  /* 0x0000001fff1f7819 */ /* 0x000fe200000114fb */
[----:B------:R-:W-:Y:S01]  /*1460*/  IMAD.MOV.U32 R36, RZ, RZ, 0x4 ;  /* 0x00000004ff247424 */ /* 0x000fe200078e00ff */
[----:B------:R-:W-:Y:S01]  /*1470*/  BSSY B1, `(.L_x_566) ;  /* 0x0000637000017945 */ /* 0x000fe20003800000 */
[----:B------:R-:W-:Y:S02]  /*1480*/  IADD3 R217, R218, 0x40, RZ ;  /* 0x00000040dad97810 */ /* 0x000fe40007ffe0ff */
[----:B------:R-:W-:Y:S01]  /*1490*/  IMAD.WIDE R10, R4, R36, c[0x0][0x200] ;  /* 0x00008000040a7625 */ /* 0x000fe200078e0224 */
[----:B------:R-:W-:-:S02]  /*14a0*/  IADD3 R7, P3, P1, R6, R5, R3 ;  /* 0x0000000506077210 */ /* 0x000fc4000797e003 */
[----:B------:R-:W-:Y:S01]  /*14b0*/  SHF.R.S32.HI R5, RZ, 0x1f, R5 ;  /* 0x0000001fff057819 */ /* 0x000fe20000011405 */
[----:B------:R-:W-:Y:S01]  /*14c0*/  IMAD R4, R17, c[0x0][0x370], RZ ;  /* 0x0000dc0011047a24 */ /* 0x000fe200078e02ff */
[----:B------:R-:W-:Y:S01]  /*14d0*/  MOV R229, R11 ;  /* 0x0000000b00e57202 */ /* 0x000fe20000000f00 */
[----:B------:R-:W-:Y:S01]  /*14e0*/  IMAD.X R3, R219, 0x1, R15, P4 ;  /* 0x00000001db037824 */ /* 0x000fe200020e060f */
[----:B------:R-:W-:Y:S01]  /*14f0*/  IADD3 R6, P4, R251, R9, RZ ;  /* 0x00000009fb067210 */ /* 0x000fe20007f9e0ff */
[C---:B------:R-:W-:Y:S02]  /*1500*/  IMAD R4, R9.reuse, c[0x0][0x374], R4 ;  /* 0x0000dd0009047a24 */ /* 0x040fe400078e0204 */
[----:B------:R-:W-:Y:S01]  /*1510*/  IMAD.WIDE.U32 R2, R9, c[0x0][0x370], R2 ;  /* 0x0000dc0009027a25 */ /* 0x000fe200078e0002 */
[----:B-1----:R-:W-:-:S03]  /*1520*/  SHF.R.S32.HI R34, RZ, 0x1f, R32 ;  /* 0x0000001fff227819 */ /* 0x002fc60000011420 */
[----:B------:R-:W-:Y:S01]  /*1530*/  IMAD.MOV.U32 R230, RZ, RZ, R10 ;  /* 0x000000ffffe67224 */ /* 0x000fe200078e000a */
[----:B------:R-:W-:Y:S01]  /*1540*/  IADD3.X R10, R8, R5, R12, P3, P1 ;  /* 0x00000005080a7210 */ /* 0x000fe20001fe240c */
[----:B------:R-:W-:Y:S01]  /*1550*/  IMAD.IADD R3, R3, 0x1, R4 ;  /* 0x0000000103037824 */ /* 0x000fe200078e0204 */
[----:B------:R-:W-:Y:S01]  /*1560*/  LEA.HI R30, R34, R32, RZ, 0x5 ;  /* 0x00000020221e7211 */ /* 0x000fe200078f28ff */
[----:B------:R-:W-:Y:S01]  /*1570*/  IMAD.IADD R12, R9, 0x1, R0 ;  /* 0x00000001090c7824 */ /* 0x000fe200078e0200 */
[----:B------:R-:W-:Y:S01]  /*1580*/  IADD3 R4, -R228, R22, R16 ;  /* 0x00000016e4047210 */ /* 0x000fe20007ffe110 */
[----:B------:R-:W-:Y:S01]  /*1590*/  IMAD R5, R39, c[0x0][0x378], RZ ;  /* 0x0000de0027057a24 */ /* 0x000fe200078e02ff */
[----:B------:R-:W-:Y:S01]  /*15a0*/  LOP3.LUT R0, R30, 0xffffffe0, RZ, 0xc0, !PT ;  /* 0xffffffe01e007812 */ /* 0x000fe200078ec0ff */
[----:B------:R-:W-:Y:S01]  /*15b0*/  IMAD.WIDE.U32 R2, R38, c[0x0][0x378], R2 ;  /* 0x0000de0026027a25 */ /* 0x000fe200078e0002 */
[----:B------:R-:W-:Y:S02]  /*15c0*/  IADD3 R8, P3, P1, R21, R7, R18 ;  /* 0x0000000715087210 */ /* 0x000fe4000797e012 */
[----:B------:R-:W-:Y:S01]  /*15d0*/  IADD3 R4, R4, -c[0x0][0x2e8], RZ ;  /* 0x8000ba0004047a10 */ /* 0x000fe20007ffe0ff */
[----:B------:R-:W-:Y:S01]  /*15e0*/  IMAD.X R7, R31, 0x1, R17, P4 ;  /* 0x000000011f077824 */ /* 0x000fe200020e0611 */
[----:B------:R-:W-:Y:S01]  /*15f0*/  SHF.R.S32.HI R21, RZ, 0x5, R30 ;  /* 0x00000005ff157819 */ /* 0x000fe2000001141e */
[----:B------:R-:W-:Y:S01]  /*1600*/  IMAD R5, R38, c[0x0][0x37c], R5 ;  /* 0x0000df0026057a24 */ /* 0x000fe200078e0205 */
[----:B------:R-:W-:Y:S01]  /*1610*/  IADD3 R17, -R0, R32, RZ ;  /* 0x0000002000117210 */ /* 0x000fe20007ffe1ff */
[----:B------:R-:W-:Y:S01]  /*1620*/  IMAD R7, R7, c[0x0][0x190], RZ ;  /* 0x0000640007077a24 */ /* 0x000fe200078e02ff */
[----:B------:R-:W-:Y:S01]  /*1630*/  SHF.R.S32.HI R9, RZ, 0x1f, R4 ;  /* 0x0000001fff097819 */ /* 0x000fe20000011404 */
[----:B------:R-:W-:Y:S01]  /*1640*/  IMAD.IADD R5, R3, 0x1, R5 ;  /* 0x0000000103057824 */ /* 0x000fe200078e0205 */
[----:B------:R-:W-:Y:S01]  /*1650*/  IADD3.X R10, R19, R10, R13, P3, P1 ;  /* 0x0000000a130a7210 */ /* 0x000fe20001fe240d */
[----:B------:R-:W-:Y:S01]  /*1660*/  IMAD R0, R21, R35, R17 ;  /* 0x0000002315007224 */ /* 0x000fe200078e0211 */
[----:B------:R-:W-:Y:S01]  /*1670*/  LEA.HI R3, R9, R4, RZ, 0x6 ;  /* 0x0000000409037211 */ /* 0x000fe200078f30ff */
[----:B------:R-:W-:-:S02]  /*1680*/  IMAD R11, R6, c[0x0][0x194], R7 ;  /* 0x00006500060b7a24 */ /* 0x000fc400078e0207 */
[----:B------:R-:W-:Y:S01]  /*1690*/  IMAD.MOV.U32 R4, RZ, RZ, R2 ;  /* 0x000000ffff047224 */ /* 0x000fe200078e0002 */
[----:B------:R-:W-:Y:S01]  /*16a0*/  IADD3 R8, P1, R0, R8, RZ ;  /* 0x0000000800087210 */ /* 0x000fe20007f3e0ff */
[----:B------:R-:W-:Y:S01]  /*16b0*/  IMAD.WIDE.U32 R6, R6, c[0x0][0x190], R218 ;  /* 0x0000640006067a25 */ /* 0x000fe200078e00da */
[----:B------:R-:W-:Y:S02]  /*16c0*/  SHF.R.S32.HI R2, RZ, 0x6, R3 ;  /* 0x00000006ff027819 */ /* 0x000fe40000011403 */
[----:B------:R-:W-:Y:S01]  /*16d0*/  LEA.HI.X.SX32 R207, R0, R10, 0x1, P1 ;  /* 0x0000000a00cf7211 */ /* 0x000fe200008f0eff */
[----:B------:R-:W-:Y:S01]  /*16e0*/  IMAD R0, R39, c[0x0][0x1a8], RZ ;  /* 0x00006a0027007a24 */ /* 0x000fe200078e02ff */
[----:B------:R-:W-:Y:S01]  /*16f0*/  IMNMX R250, RZ, R2, !PT ;  /* 0x00000002fffa7217 */ /* 0x000fe20007800200 */
[----:B------:R-:W-:Y:S01]  /*1700*/  IMAD.WIDE.U32 R4, R251, c[0x0][0x370], R4 ;  /* 0x0000dc00fb047a25 */ /* 0x000fe200078e0004 */
[----:B------:R-:W-:Y:S02]  /*1710*/  IADD3 R6, P3, R27, R6, RZ ;  /* 0x000000061b067210 */ /* 0x000fe40007f7e0ff */
[----:B------:R-:W-:Y:S01]  /*1720*/  ISETP.GT.AND P5, PT, R208, R250, PT ;  /* 0x000000fad000720c */ /* 0x000fe20003fa4270 */
[----:B------:R-:W-:Y:S01]  /*1730*/  IMAD R3, R38, c[0x0][0x1ac], R0 ;  /* 0x00006b0026037a24 */ /* 0x000fe200078e0200 */
[----:B------:R-:W-:Y:S01]  /*1740*/  IADD3.X R7, R23, R7, R11, P3, !PT ;  /* 0x0000000717077210 */ /* 0x000fe20001ffe40b */
[----:B------:R-:W-:Y:S01]  /*1750*/  IMAD R0, R31, c[0x0][0x370], RZ ;  /* 0x0000dc001f007a24 */ /* 0x000fe200078e02ff */
[----:B------:R-:W-:Y:S01]  /*1760*/  LEA R210, P3, R4, c[0x0][0x330], 0x1 ;  /* 0x0000cc0004d27a11 */ /* 0x000fe200078608ff */
[----:B------:R-:W-:Y:S01]  /*1770*/  IMAD.WIDE R10, R12, R36, c[0x0][0x3c8] ;  /* 0x0000f2000c0a7625 */ /* 0x000fe200078e0224 */
[----:B------:R-:W-:-:S02]  /*1780*/  LEA R206, P1, R8, c[0x0][0x350], 0x2 ;  /* 0x0000d40008ce7a11 */ /* 0x000fc400078210ff */
[----:B------:R-:W-:Y:S01]  /*1790*/  IADD3 R208, R208, -0x1, RZ ;  /* 0xffffffffd0d07810 */ /* 0x000fe20007ffe0ff */
[----:B------:R-:W-:Y:S01]  /*17a0*/  IMAD.WIDE.U32 R12, R38, c[0x0][0x1a8], R6 ;  /* 0x00006a00260c7a25 */ /* 0x000fe200078e0006 */
[----:B------:R-:W-:-:S03]  /*17b0*/  LEA.HI.X R207, R8, c[0x0][0x354], R207, 0x2, P1 ;  /* 0x0000d50008cf7a11 */ /* 0x000fc600008f14cf */
[----:B------:R-:W-:Y:S01]  /*17c0*/  IMAD R0, R251, c[0x0][0x374], R0 ;  /* 0x0000dd00fb007a24 */ /* 0x000fe200078e0200 */
[----:B------:R-:W-:Y:S01]  /*17d0*/  IADD3 R18, R13, R3, RZ ;  /* 0x000000030d127210 */ /* 0x000fe20007ffe0ff */
[----:B------:R-:W-:Y:S01]  /*17e0*/  IMAD.MOV.U32 R227, RZ, RZ, R10 ;  /* 0x000000ffffe37224 */ /* 0x000fe200078e000a */
[C---:B------:R-:W-:Y:S01]  /*17f0*/  LEA R212, P4, R12.reuse, c[0x0][0x160], 0x1 ;  /* 0x000058000cd47a11 */ /* 0x040fe200078808ff */
        /* <DEDUP_REMOVED lines=20> */
.L_x_572:
        /* <DEDUP_REMOVED lines=15> */
.L_x_573:
        /* <DEDUP_REMOVED lines=25> */
.L_x_575:
[----:B------:R-:W-:Y:S05]  /*1bc0*/  BSYNC B0 ;  /* 0x0000000000007941 */ /* 0x000fea0003800000 */
.L_x_574:
        /* <DEDUP_REMOVED lines=17> */
.L_x_577:
[----:B------:R-:W-:Y:S05]  /*1ce0*/  BSYNC B0 ;  /* 0x0000000000007941 */ /* 0x000fea0003800000 */
.L_x_576:
        /* <DEDUP_REMOVED lines=23> */
.L_x_579:
[----:B------:R-:W-:Y:S05]  /*1e60*/  BSYNC B0 ;  /* 0x0000000000007941 */ /* 0x000fea0003800000 */
.L_x_578:
        /* <DEDUP_REMOVED lines=16> */
.L_x_571:
        /* <DEDUP_REMOVED lines=45> */
.L_x_582:
[----:B------:R-:W-:Y:S05]  /*2240*/  BSYNC B0 ;  /* 0x0000000000007941 */ /* 0x000fea0003800000 */
.L_x_581:
        /* <DEDUP_REMOVED lines=30> */
.L_x_584:
[----:B------:R-:W-:Y:S05]  /*2430*/  BSYNC B0 ;  /* 0x0000000000007941 */ /* 0x000fea0003800000 */
.L_x_583:
        /* <DEDUP_REMOVED lines=20> */
.L_x_586:
[----:B------:R-:W-:Y:S05]  /*2580*/  BSYNC B0 ;  /* 0x0000000000007941 */ /* 0x000fea0003800000 */
.L_x_585:
        /* <DEDUP_REMOVED lines=28> */
.L_x_588:
[----:B------:R-:W-:Y:S05]  /*2750*/  BSYNC B0 ;  /* 0x0000000000007941 */ /* 0x000fea0003800000 */
.L_x_587:
[----:B---3--:R-:W-:Y:S01]  /*2760*/  IADD3 R2, R19, 0x2000, RZ ;  /* 0x0000200013027810 */ /* 0x008fe20007ffe0ff */
        /* <DEDUP_REMOVED lines=13> */
.L_x_590:
        /* <DEDUP_REMOVED lines=19> */
.L_x_591:
[----:B------:R-:W-:Y:S05]  /*2970*/  BSYNC B0 ;  /* 0x0000000000007941 */ /* 0x000fea0003800000 */
.L_x_589:
        /* <DEDUP_REMOVED lines=14> */
.L_x_593:
        /* <DEDUP_REMOVED lines=27> */
.L_x_594:
[----:B------:R-:W-:Y:S05]  /*2c10*/  BSYNC B0 ;  /* 0x0000000000007941 */ /* 0x000fea0003800000 */
.L_x_592:
        /* <DEDUP_REMOVED lines=56> */
.L_x_596:
[----:B-1----:R-:W-:Y:S05]  /*2fa0*/  BSYNC B0 ;  /* 0x0000000000007941 */ /* 0x002fea0003800000 */
.L_x_595:
        /* <DEDUP_REMOVED lines=28> */
.L_x_598:
[----:B------:R-:W-:Y:S05]  /*3170*/  BSYNC B0 ;  /* 0x0000000000007941 */ /* 0x000fea0003800000 */
.L_x_597:
[----:B------:R-:W0:Y:S01]  /*3180*/  LDGDEPBAR ;  /* 0x00000000000079af */ /* 0x000e220000000000 */
[----:B------:R-:W-:-:S03]  /*3190*/  ISETP.NE.U32.AND P4, PT, RZ, c[0x0][0x318], PT ;  /* 0x0000c600ff007a0c */ /* 0x000fc60003f85070 */
[----:B--2---:R-:W2:Y:S01]  /*31a0*/  LDL R6, [R1+0x10] ;  /* 0x0000100001067983 */ /* 0x004ea20000100800 */
[----:B------:R-:W-:-:S13]  /*31b0*/  ISETP.NE.AND.EX P4, PT, RZ, c[0x0][0x31c], PT, P4 ;  /* 0x0000c700ff007a0c */ /* 0x000fda0003f85340 */
[----:B------:R-:W-:Y:S02]  /*31c0*/  @P4 IMAD R0, R33, c[0x0][0x320], RZ ;  /* 0x0000c80021004a24 */ /* 0x000fe400078e02ff */
[----:B------:R-:W-:Y:S01]  /*31d0*/  @P4 IMAD.WIDE.U32 R2, R37, c[0x0][0x320], R38 ;  /* 0x0000c80025024a25 */ /* 0x000fe200078e0026 */
[----:B------:R-:W-:-:S04]  /*31e0*/  DEPBAR.LE SB0, 0x1 ;  /* 0x000080400000791a */ /* 0x000fc80000000000 */
[----:B------:R-:W-:Y:S01]  /*31f0*/  BAR.SYNC.DEFER_BLOCKING 0x0 ;  /* 0x0000000000007b1d */ /* 0x000fe20000010000 */
[----:B------:R-:W-:Y:S01]  /*3200*/  @P4 IMAD R0, R37, c[0x0][0x324], R0 ;  /* 0x0000c90025004a24 */ /* 0x000fe200078e0200 */
[----:B------:R-:W-:-:S03]  /*3210*/  @P4 LEA R4, P1, R2, c[0x0][0x318], 0x2 ;  /* 0x0000c60002044a11 */ /* 0x000fc600078210ff */
[----:B------:R-:W-:-:S05]  /*3220*/  @P4 IMAD.IADD R0, R3, 0x1, R0 ;  /* 0x0000000103004824 */ /* 0x000fca00078e0200 */
[----:B------:R-:W-:-:S05]  /*3230*/  @P4 LEA.HI.X R5, R2, c[0x0][0x31c], R0, 0x2, P1 ;  /* 0x0000c70002054a11 */ /* 0x000fca00008f1400 */
[----:B---3--:R1:W3:Y:S01]  /*3240*/  @P4 LDG.E R4, [R4.64] ;  /* 0x0000000604044981 */ /* 0x0082e2000c1e1900 */
[CC--:B------:R-:W-:Y:S01]  /*3250*/  LEA.HI R0, R34.reuse, R32.reuse, RZ, 0x4 ;  /* 0x0000002022007211 */ /* 0x0c0fe200078f20ff */
[----:B------:R-:W-:Y:S01]  /*3260*/  IMAD.MOV.U32 R176, RZ, RZ, 0x20 ;  /* 0x00000020ffb07424 */ /* 0x000fe200078e00ff */
[----:B------:R-:W-:Y:S01]  /*3270*/  LEA.HI R2, R34, R32, RZ, 0x3 ;  /* 0x0000002022027211 */ /* 0x000fe200078f18ff */
[----:B------:R-:W4:Y:S01]  /*3280*/  LDSM.16.M88.4 R116, [R188+0x10000] ;  /* 0x01000000bc74783b */ /* 0x000f220000000200 */
[----:B------:R-:W-:Y:S01]  /*3290*/  LOP3.LUT R0, R0, 0xfffffff0, RZ, 0xc0, !PT ;  /* 0xfffffff000007812 */ /* 0x000fe200078ec0ff */
[----:B------:R-:W-:Y:S01]  /*32a0*/  IMAD.MOV.U32 R204, RZ, RZ, RZ ;  /* 0x000000ffffcc7224 */ /* 0x000fe200078e00ff */
[----:B------:R-:W-:Y:S01]  /*32b0*/  LOP3.LUT R2, R2, 0xfffffff8, RZ, 0xc0, !PT ;  /* 0xfffffff802027812 */ /* 0x000fe200078ec0ff */
[----:B------:R-:W2:Y:S01]  /*32c0*/  LDSM.16.M88.4 R120, [R188+0x10800] ;  /* 0x01080000bc78783b */ /* 0x000ea20000000200 */
[----:B------:R-:W-:Y:S01]  /*32d0*/  IADD3 R8, R8, 0x1, RZ ;  /* 0x0000000108087810 */ /* 0x000fe20007ffe0ff */
[----:B------:R-:W-:Y:S01]  /*32e0*/  IMAD.IADD R0, R32, 0x1, -R0 ;  /* 0x0000000120007824 */ /* 0x000fe200078e0a00 */
[----:B------:R-:W-:Y:S01]  /*32f0*/  IADD3 R16, R22, 0x40, R16 ;  /* 0x0000004016107810 */ /* 0x000fe20007ffe010 */
[----:B------:R-:W-:Y:S01]  /*3300*/  IMAD.IADD R2, R32, 0x1, -R2 ;  /* 0x0000000120027824 */ /* 0x000fe200078e0a02 */
[----:B------:R-:W2:Y:S01]  /*3310*/  LDSM.16.M88.4 R124, [R189+0x10000] ;  /* 0x01000000bd7c783b */ /* 0x000ea20000000200 */
[----:B------:R-:W-:Y:S01]  /*3320*/  IMAD.MOV.U32 R191, RZ, RZ, 0x40 ;  /* 0x00000040ffbf7424 */ /* 0x000fe200078e00ff */
[----:B------:R-:W-:Y:S01]  /*3330*/  SHF.R.S32.HI R3, RZ, 0x1f, R0 ;  /* 0x0000001fff037819 */ /* 0x000fe20000011400 */
[----:B------:R-:W-:Y:S01]  /*3340*/  IMAD.SHL.U32 R192, R202, 0x2, RZ ;  /* 0x00000002cac07824 */ /* 0x000fe200078e00ff */
[----:B------:R-:W-:Y:S01]  /*3350*/  LOP3.LUT P3, RZ, R2, 0x2, RZ, 0xc0, !PT ;  /* 0x0000000202ff7812 */ /* 0x000fe2000786c0ff */
[----:B------:R-:W2:Y:S01]  /*3360*/  LDSM.16.M88.4 R128, [R189+0x10800] ;  /* 0x01080000bd80783b */ /* 0x000ea20000000200 */
[----:B------:R-:W-:Y:S01]  /*3370*/  LEA.HI R3, R3, R0, RZ, 0x3 ;  /* 0x0000000003037211 */ /* 0x000fe200078f18ff */
[----:B------:R-:W-:Y:S01]  /*3380*/  IMAD.MOV.U32 R209, RZ, RZ, R203 ;  /* 0x000000ffffd17224 */ /* 0x000fe200078e00cb */
[----:B------:R-:W-:Y:S01]  /*3390*/  SEL R176, R176, 0xffffffe0, !P3 ;  /* 0xffffffe0b0b07807 */ /* 0x000fe20005800000 */
[----:B------:R-:W2:Y:S01]  /*33a0*/  LDSM.16.M88.4 R132, [R187+0x10000] ;  /* 0x01000000bb84783b */ /* 0x000ea20000000200 */
[----:B------:R-:W-:Y:S01]  /*33b0*/  LOP3.LUT R3, R3, 0xfffffff8, RZ, 0xc0, !PT ;  /* 0xfffffff803037812 */ /* 0x000fe200078ec0ff */
[----:B------:R-:W-:Y:S01]  /*33c0*/  CS2R R94, SRZ ;  /* 0x00000000005e7805 */ /* 0x000fe2000001ff00 */
[----:B-1----:R-:W3:Y:S01]  /*33d0*/  @P4 MUFU.RCP R5, c[0x0][0x238] ;  /* 0x00008e0000054b08 */ /* 0x002ee20000001000 */
[----:B------:R-:W-:Y:S01]  /*33e0*/  IMAD.IADD R176, R176, 0x1, R187 ;  /* 0x00000001b0b07824 */ /* 0x000fe200078e02bb */
[----:B------:R-:W1:Y:S01]  /*33f0*/  LDSM.16.M88.4 R136, [R187+0x10800] ;  /* 0x01080000bb88783b */ /* 0x000e620000000200 */
[----:B------:R-:W-:Y:S01]  /*3400*/  IMAD.IADD R0, R0, 0x1, -R3 ;  /* 0x0000000100007824 */ /* 0x000fe200078e0a03 */
[----:B------:R-:W-:Y:S01]  /*3410*/  IADD3 R3, R228, R8, -R22 ;  /* 0x00000008e4037210 */ /* 0x000fe20007ffe816 */
[----:B------:R-:W-:Y:S01]  /*3420*/  CS2R R92, SRZ ;  /* 0x00000000005c7805 */ /* 0x000fe2000001ff00 */
[----:B------:R-:W1:Y:S01]  /*3430*/  LDSM.16.M88.4 R140, [R176+0x10000] ;  /* 0x01000000b08c783b */ /* 0x000e620000000200 */
[----:B------:R-:W-:Y:S01]  /*3440*/  IADD3 R186, R202, 0x2000, RZ ;  /* 0x00002000caba7810 */ /* 0x000fe20007ffe0ff */
[----:B------:R-:W-:Y:S01]  /*3450*/  CS2R R98, SRZ ;  /* 0x0000000000627805 */ /* 0x000fe2000001ff00 */
[----:B------:R-:W-:Y:S01]  /*3460*/  R2P PR, R0, 0x6 ;  /* 0x0000000600007804 */ /* 0x000fe20000000000 */
[----:B------:R4:W-:Y:S01]  /*3470*/  STL [R1+0xc], R3 ;  /* 0x00000c0301007387 */ /* 0x0009e20000100800 */
[----:B------:R-:W-:Y:S01]  /*3480*/  SEL R186, R186, R202, !P0 ;  /* 0x000000cababa7207 */ /* 0x000fe20004000000 */
[----:B------:R-:W-:Y:S01]  /*3490*/  CS2R R96, SRZ ;  /* 0x0000000000607805 */ /* 0x000fe2000001ff00 */
[----:B------:R-:W-:Y:S01]  /*34a0*/  CS2R R90, SRZ ;  /* 0x00000000005a7805 */ /* 0x000fe2000001ff00 */
[----:B------:R-:W1:Y:S01]  /*34b0*/  LDSM.16.M88.4 R144, [R176+0x10800] ;  /* 0x01080000b090783b */ /* 0x000e620000000200 */
[----:B------:R-:W-:Y:S01]  /*34c0*/  SEL R200, R200, 0xffffffe0, !P1 ;  /* 0xffffffe0c8c87807 */ /* 0x000fe20004800000 */
[----:B------:R-:W-:Y:S01]  /*34d0*/  CS2R R88, SRZ ;  /* 0x0000000000587805 */ /* 0x000fe2000001ff00 */
[----:B------:R-:W-:Y:S01]  /*34e0*/  SEL R191, R191, 0xffffffc0, !P2 ;  /* 0xffffffc0bfbf7807 */ /* 0x000fe20005000000 */
[----:B------:R-:W1:Y:S01]  /*34f0*/  LDSM.16.M88.4 R172, [R176+0x12000] ;  /* 0x01200000b0ac783b */ /* 0x000e620000000200 */
[----:B------:R-:W-:Y:S01]  /*3500*/  CS2R R86, SRZ ;  /* 0x0000000000567805 */ /* 0x000fe2000001ff00 */
[----:B------:R-:W-:Y:S01]  /*3510*/  IMAD.IADD R194, R200, 0x1, R192 ;  /* 0x00000001c8c27824 */ /* 0x000fe200078e02c0 */
[----:B------:R-:W-:Y:S01]  /*3520*/  CS2R R84, SRZ ;  /* 0x0000000000547805 */ /* 0x000fe2000001ff00 */
[----:B------:R-:W1:Y:S01]  /*3530*/  LDSM.16.M88.4 R148, [R188+0x12000] ;  /* 0x01200000bc94783b */ /* 0x000e620000000200 */
[----:B------:R-:W-:Y:S01]  /*3540*/  IMAD.IADD R195, R193, 0x1, R200 ;  /* 0x00000001c1c37824 */ /* 0x000fe200078e02c8 */
        /* <DEDUP_REMOVED lines=11> */
[----:B----4-:R-:W-:Y:S01]  /*3600*/  IADD3 R3, R201, 0x2000, RZ ;  /* 0x00002000c9037810 */ /* 0x010fe20007ffe0ff */
[----:B------:R-:W-:Y:S01]  /*3610*/  CS2R R46, SRZ ;  /* 0x00000000002e7805 */ /* 0x000fe2000001ff00 */
[----:B------:R-:W-:Y:S01]  /*3620*/  CS2R R44, SRZ ;  /* 0x00000000002c7805 */ /* 0x000fe2000001ff00 */
[----:B------:R-:W4:Y:S01]  /*3630*/  LDSM.16.M88.4 R164, [R187+0x12000] ;  /* 0x01200000bba4783b */ /* 0x000f220000000200 */
[----:B------:R-:W-:Y:S01]  /*3640*/  SEL R3, R3, R201, !P0 ;  /* 0x000000c903037207 */ /* 0x000fe20004000000 */
        /* <DEDUP_REMOVED lines=16> */
[----:B------:R-:W-:Y:S01]  /*3750*/  IMAD.SHL.U32 R3, R3, 0x2, RZ ;  /* 0x0000000203037824 */ /* 0x000fe200078e00ff */
[----:B------:R-:W-:Y:S01]  /*3760*/  SHF.L.U32 R186, R186, 0x1, RZ ;  /* 0x00000001baba7819 */ /* 0x000fe200000006ff */
[----:B------:R-:W-:Y:S01]  /*3770*/  IMAD.IADD R198, R193, 0x1, R191 ;  /* 0x00000001c1c67824 */ /* 0x000fe200078e02bf */
[C---:B------:R-:W-:Y:S01]  /*3780*/  IADD3 R197, R191.reuse, R192, RZ ;  /* 0x000000c0bfc57210 */ /* 0x040fe20007ffe0ff */
[C---:B------:R-:W-:Y:S01]  /*3790*/  IMAD.IADD R199, R191.reuse, 0x1, R195 ;  /* 0x00000001bfc77824 */ /* 0x040fe200078e02c3 */
[----:B------:R-:W-:-:S02]  /*37a0*/  IADD3 R196, R191, R194, RZ ;  /* 0x000000c2bfc47210 */ /* 0x000fc40007ffe0ff */
[----:B--2---:R-:W-:-:S04]  /*37b0*/  LEA R0, R231, R6, 0x6 ;  /* 0x00000006e7007211 */ /* 0x004fc800078e30ff */
        /* <DEDUP_REMOVED lines=9> */
[----:B------:R-:W-:-:S06]  /*3850*/  IMAD.IADD R0, R16, 0x1, -R228 ;  /* 0x0000000110007824 */ /* 0x000fcc00078e0ae4 */
[----:B------:R-:W2:Y:S01]  /*3860*/  I2F R244, R244 ;  /* 0x000000f400f47306 */ /* 0x000ea20000201400 */
[----:B------:R1:W-:Y:S07]  /*3870*/  STL [R1+0x8], R0 ;  /* 0x0000080001007387 */ /* 0x0003ee0000100800 */
[----:B------:R1:W1:Y:S08]  /*3880*/  I2F R246, R2 ;  /* 0x0000000200f67306 */ /* 0x0002700000201400 */
[----:B------:R-:W2:Y:S01]  /*3890*/  I2F R243, R243 ;  /* 0x000000f300f37306 */ /* 0x000ea20000201400 */
[----:B---3--:R-:W-:-:S07]  /*38a0*/  @P4 FMUL.FTZ R204, R4, R5 ;  /* 0x0000000504cc4220 */ /* 0x008fce0000410000 */
[----:B------:R-:W3:Y:S01]  /*38b0*/  I2F R242, R242 ;  /* 0x000000f200f27306 */ /* 0x000ee20000201400 */
[----:B-1----:R-:W-:-:S07]  /*38c0*/  IMAD.MOV.U32 R0, RZ, RZ, c[0x0][0x22c] ;  /* 0x00008b00ff007624 */ /* 0x002fce00078e00ff */
[----:B------:R-:W1:Y:S01]  /*38d0*/  I2F R241, R241 ;  /* 0x000000f100f17306 */ /* 0x000e620000201400 */
[----:B------:R-:W-:-:S04]  /*38e0*/  IMAD R0, R0, c[0x0][0x1c0], RZ ;  /* 0x0000700000007a24 */ /* 0x000fc800078e02ff */
[C---:B------:R-:W-:Y:S02]  /*38f0*/  IMAD.SHL.U32 R2, R0.reuse, 0x10, RZ ;  /* 0x0000001000027824 */ /* 0x040fe400078e00ff */
[----:B------:R-:W-:-:S03]  /*3900*/  IMAD.SHL.U32 R214, R0, 0x8, RZ ;  /* 0x0000000800d67824 */ /* 0x000fc600078e00ff */
[C---:B------:R-:W-:Y:S02]  /*3910*/  IADD3 R4, R2.reuse, 0x40, RZ ;  /* 0x0000004002047810 */ /* 0x040fe40007ffe0ff */
[C---:B------:R-:W-:Y:S02]  /*3920*/  IADD3 R5, R2.reuse, 0x20, RZ ;  /* 0x0000002002057810 */ /* 0x040fe40007ffe0ff */
[----:B------:R-:W-:Y:S01]  /*3930*/  IADD3 R2, R2, 0x60, RZ ;  /* 0x0000006002027810 */ /* 0x000fe20007ffe0ff */
[C---:B------:R-:W-:Y:S02]  /*3940*/  IMAD.IADD R4, R214.reuse, 0x1, R4 ;  /* 0x00000001d6047824 */ /* 0x040fe400078e0204 */
[C---:B------:R-:W-:Y:S01]  /*3950*/  IMAD.IADD R5, R214.reuse, 0x1, R5 ;  /* 0x00000001d6057824 */ /* 0x040fe200078e0205 */
[C---:B------:R-:W-:Y:S01]  /*3960*/  IADD3 R2, R214.reuse, R2, RZ ;  /* 0x00000002d6027210 */ /* 0x040fe20007ffe0ff */
[C---:B------:R-:W-:Y:S02]  /*3970*/  IMAD.IADD R4, R214.reuse, 0x1, R4 ;  /* 0x00000001d6047824 */ /* 0x040fe400078e0204 */
[----:B------:R-:W-:-:S02]  /*3980*/  IMAD.IADD R5, R214, 0x1, R5 ;  /* 0x00000001d6057824 */ /* 0x000fc400078e0205 */
[C---:B------:R-:W-:Y:S01]  /*3990*/  IMAD.IADD R2, R214.reuse, 0x1, R2 ;  /* 0x00000001d6027824 */ /* 0x040fe200078e0202 */
[C---:B------:R-:W-:Y:S01]  /*39a0*/  IADD3 R235, R214.reuse, R4, RZ ;  /* 0x00000004d6eb7210 */ /* 0x040fe20007ffe0ff */
[C---:B------:R-:W-:Y:S02]  /*39b0*/  IMAD.IADD R237, R214.reuse, 0x1, R5 ;  /* 0x00000001d6ed7824 */ /* 0x040fe400078e0205 */
[C---:B------:R-:W-:Y:S02]  /*39c0*/  IMAD.IADD R233, R214.reuse, 0x1, R2 ;  /* 0x00000001d6e97824 */ /* 0x040fe400078e0202 */
[C---:B------:R-:W-:Y:S02]  /*39d0*/  IMAD.IADD R236, R214.reuse, 0x1, R237 ;  /* 0x00000001d6ec7824 */ /* 0x040fe400078e02ed */
[C---:B------:R-:W-:Y:S02]  /*39e0*/  IMAD.IADD R234, R214.reuse, 0x1, R235 ;  /* 0x00000001d6ea7824 */ /* 0x040fe400078e02eb */
[----:B------:R-:W-:-:S02]  /*39f0*/  IMAD.IADD R232, R214, 0x1, R233 ;  /* 0x00000001d6e87824 */ /* 0x000fc400078e02e9 */
[C---:B------:R-:W-:Y:S02]  /*3a00*/  IMAD.IADD R240, R214.reuse, 0x1, R236 ;  /* 0x00000001d6f07824 */ /* 0x040fe400078e02ec */
[C---:B------:R-:W-:Y:S02]  /*3a10*/  IMAD.IADD R239, R214.reuse, 0x1, R234 ;  /* 0x00000001d6ef7824 */ /* 0x040fe400078e02ea */
[----:B-1234-:R-:W-:Y:S02]  /*3a20*/  IMAD.IADD R238, R214, 0x1, R232 ;  /* 0x00000001d6ee7824 */ /* 0x01efe400078e02e8 */
.L_x_601:
[----:B------:R-:W0:Y:S01]  /*3a30*/  LDGDEPBAR ;  /* 0x00000000000079af */ /* 0x000e220000000000 */
[C---:B------:R-:W-:Y:S02]  /*3a40*/  IADD3 R0, R186.reuse, R200, RZ ;  /* 0x000000c8ba007210 */ /* 0x040fe40007ffe0ff */
[-C--:B------:R-:W-:Y:S02]  /*3a50*/  IADD3 R2, R186, R191.reuse, RZ ;  /* 0x000000bfba027210 */ /* 0x080fe40007ffe0ff */
[----:B------:R-:W-:Y:S02]  /*3a60*/  IADD3 R180, R0, R191, RZ ;  /* 0x000000bf00b47210 */ /* 0x000fe40007ffe0ff */
[----:B-----5:R-:W-:Y:S01]  /*3a70*/  FSETP.NEU.FTZ.AND P0, PT, R220, -INF , PT ;  /* 0xff800000dc00780b */ /* 0x020fe20003f1d000 */
[----:B------:R-:W3:Y:S01]  /*3a80*/  LDL R181, [R1+0x10] ;  /* 0x0000100001b57983 */ /* 0x000ee20000100800 */
        /* <DEDUP_REMOVED lines=40> */
[----:B------:R1:W4:Y:S07]  /*3d10*/  LDSM.16.M88.4 R108, [R2+0x2000] ;  /* 0x00200000026c783b */ /* 0x00032e0000000200 */
[C---:B------:R-:W-:Y:S01]  /*3d20*/  HMMA.16816.F32 R8, R60.reuse, R66, R8 ;  /* 0x000000423c08723c */ /* 0x040fe20000001808 */
[----:B------:R-:W-:Y:S07]  /*3d30*/  LDSM.16.M88.4 R64, [R190+0xe000] ;  /* 0x00e00000be40783b */ /* 0x000fee0000000200 */
[C---:B---3--:R-:W-:Y:S08]  /*3d40*/  HMMA.16816.F32 R12, R60.reuse, R52, R12 ;  /* 0x000000343c0c723c */ /* 0x048ff0000000180c */
[----:B------:R-:W-:Y:S01]  /*3d50*/  HMMA.16816.F32 R16, R60, R54, R16 ;  /* 0x000000363c10723c */ /* 0x000fe20000001810 */
[----:B------:R-:W3:Y:S03]  /*3d60*/  LDSM.16.M88.4 R52, [R187+0xe800] ;  /* 0x00e80000bb34783b */ /* 0x000ee60000000200 */
[C---:B-1----:R-:W-:Y:S04]  /*3d70*/  SHF.L.U32 R2, R231.reuse, 0x6, RZ ;  /* 0x00000006e7027819 */ /* 0x042fe800000006ff */
[C---:B------:R-:W-:Y:S01]  /*3d80*/  HMMA.16816.F32 R4, R100.reuse, R104, R4 ;  /* 0x000000686404723c */ /* 0x040fe20000001804 */
[----:B------:R-:W1:Y:S04]  /*3d90*/  LDSM.16.M88.4 R60, [R180+0x2000] ;  /* 0x00200000b43c783b */ /* 0x000e680000000200 */
[----:B------:R-:W-:Y:S03]  /*3da0*/  IADD3 R2, R2, 0x40, RZ ;  /* 0x0000004002027810 */ /* 0x000fe60007ffe0ff */
[C---:B------:R-:W-:Y:S08]  /*3db0*/  HMMA.16816.F32 R8, R100.reuse, R106, R8 ;  /* 0x0000006a6408723c */ /* 0x040ff00000001808 */
[C---:B------:R-:W-:Y:S08]  /*3dc0*/  HMMA.16816.F32 R12, R100.reuse, R56, R12 ;  /* 0x00000038640c723c */ /* 0x040ff0000000180c */
[----:B------:R-:W-:Y:S01]  /*3dd0*/  HMMA.16816.F32 R16, R100, R58, R16 ;  /* 0x0000003a6410723c */ /* 0x000fe20000001810 */
[----:B------:R-:W2:Y:S04]  /*3de0*/  LDL R59, [R1+0x8] ;  /* 0x00000800013b7983 */ /* 0x000ea80000100800 */
[----:B------:R-:W2:Y:S03]  /*3df0*/  LDL R58, [R1+0xc] ;  /* 0x00000c00013a7983 */ /* 0x000ea60000100800 */
[C---:B----4-:R-:W-:Y:S08]  /*3e00*/  HMMA.16816.F32 R4, R108.reuse, R112, R4 ;  /* 0x000000706c04723c */ /* 0x050ff00000001804 */
[C---:B------:R-:W-:Y:S08]  /*3e10*/  HMMA.16816.F32 R8, R108.reuse, R114, R8 ;  /* 0x000000726c08723c */ /* 0x040ff00000001808 */
[C---:B---3--:R-:W-:Y:S04]  /*3e20*/  HMMA.16816.F32 R12, R108.reuse, R52, R12 ;  /* 0x000000346c0c723c */ /* 0x048fe8000000180c */
[----:B------:R-:W-:Y:S04]  /*3e30*/  LEA R56, R231, R181, 0x6 ;  /* 0x000000b5e7387211 */ /* 0x000fe800078e30ff */
[----:B------:R-:W-:Y:S01]  /*3e40*/  I2F R57, R56 ;  /* 0x0000003800397306 */ /* 0x000fe20000201400 */
[----:B------:R-:W-:Y:S01]  /*3e50*/  HMMA.16816.F32 R16, R108, R54, R16 ;  /* 0x000000366c10723c */ /* 0x000fe20000001810 */
[----:B------:R-:W3:Y:S07]  /*3e60*/  LDSM.16.M88.4 R52, [R190+0xe800] ;  /* 0x00e80000be34783b */ /* 0x000eee0000000200 */
[C---:B-1----:R-:W-:Y:S08]  /*3e70*/  HMMA.16816.F32 R4, R60.reuse, R64, R4 ;  /* 0x000000403c04723c */ /* 0x042ff00000001804 */
[C---:B------:R-:W-:Y:S11]  /*3e80*/  HMMA.16816.F32 R8, R60.reuse, R66, R8 ;  /* 0x000000423c08723c */ /* 0x040ff60000001808 */
[----:B------:R-:W-:Y:S05]  /*3e90*/  @!UPT UIADD3 URZ, URZ, URZ, URZ ;  /* 0x0000003f3f3ff290 */ /* 0x000fea000fffe03f */
[----:B------:R-:W-:Y:S02]  /*3ea0*/  FMUL.FTZ R4, R4, c[0x0][0x2ec] ;  /* 0x0000bb0004047a20 */ /* 0x000fe40000410000 */
[----:B------:R-:W-:Y:S02]  /*3eb0*/  FMUL.FTZ R7, R7, c[0x0][0x2ec] ;  /* 0x0000bb0007077a20 */ /* 0x000fe40000410000 */
[----:B------:R-:W-:Y:S01]  /*3ec0*/  MUFU.TANH R105, R4 ;  /* 0x0000000400697308 */ /* 0x000fe20000002400 */
[----:B------:R-:W-:Y:S02]  /*3ed0*/  FMUL.FTZ R5, R5, c[0x0][0x2ec] ;  /* 0x0000bb0005057a20 */ /* 0x000fe40000410000 */
[----:B------:R-:W-:Y:S01]  /*3ee0*/  FMUL.FTZ R6, R6, c[0x0][0x2ec] ;  /* 0x0000bb0006067a20 */ /* 0x000fe20000410000 */
[C---:B---3--:R-:W-:Y:S03]  /*3ef0*/  HMMA.16816.F32 R12, R60.reuse, R52, R12 ;  /* 0x000000343c0c723c */ /* 0x048fe6000000180c */
[----:B------:R-:W-:Y:S03]  /*3f00*/  FMUL.FTZ R11, R11, c[0x0][0x2ec] ;  /* 0x0000bb000b0b7a20 */ /* 0x000fe60000410000 */
[----:B------:R-:W1:Y:S01]  /*3f10*/  MUFU.TANH R103, R5 ;  /* 0x0000000500677308 */ /* 0x000e620000002400 */
[----:B------:R-:W-:Y:S01]  /*3f20*/  FMUL.FTZ R8, R8, c[0x0][0x2ec] ;  /* 0x0000bb0008087a20 */ /* 0x000fe20000410000 */
[----:B------:R-:W-:Y:S04]  /*3f30*/  HMMA.16816.F32 R16, R60, R54, R16 ;  /* 0x000000363c10723c */ /* 0x000fe80000001810 */
[----:B------:R-:W-:Y:S02]  /*3f40*/  FMUL.FTZ R9, R9, c[0x0][0x2ec] ;  /* 0x0000bb0009097a20 */ /* 0x000fe40000410000 */
[----:B------:R-:W-:Y:S02]  /*3f50*/  FMUL.FTZ R10, R10, c[0x0][0x2ec] ;  /* 0x0000bb000a0a7a20 */ /* 0x000fe40000410000 */
[----:B------:R-:W-:Y:S08]  /*3f60*/  MUFU.TANH R182, R11 ;  /* 0x0000000b00b67308 */ /* 0x000ff00000002400 */
[----:B------:R-:W-:Y:S02]  /*3f70*/  FMUL.FTZ R12, R12, c[0x0][0x2ec] ;  /* 0x0000bb000c0c7a20 */ /* 0x000fe40000410000 */
[----:B------:R-:W-:Y:S01]  /*3f80*/  MUFU.TANH R102, R8 ;  /* 0x0000000800667308 */ /* 0x000fe20000002400 */
[----:B------:R-:W-:Y:S02]  /*3f90*/  FMUL.FTZ R13, R13, c[0x0][0x2ec] ;  /* 0x0000bb000d0d7a20 */ /* 0x000fe40000410000 */
[----:B------:R-:W-:Y:S02]  /*3fa0*/  FMUL.FTZ R14, R14, c[0x0][0x2ec] ;  /* 0x0000bb000e0e7a20 */ /* 0x000fe40000410000 */
[----:B------:R-:W-:Y:S02]  /*3fb0*/  FMUL.FTZ R15, R15, c[0x0][0x2ec] ;  /* 0x0000bb000f0f7a20 */ /* 0x000fe40000410000 */
[----:B------:R-:W-:Y:S02]  /*3fc0*/  FMUL.FTZ R16, R16, c[0x0][0x2ec] ;  /* 0x0000bb0010107a20 */ /* 0x000fe40000410000 */
[----:B------:R-:W-:Y:S01]  /*3fd0*/  FMUL.FTZ R17, R17, c[0x0][0x2ec] ;  /* 0x0000bb0011117a20 */ /* 0x000fe20000410000 */
[----:B------:R-:W-:Y:S01]  /*3fe0*/  MUFU.TANH R104, R12 ;  /* 0x0000000c00687308 */ /* 0x000fe20000002400 */
[----:B------:R-:W-:Y:S02]  /*3ff0*/  FMUL.FTZ R18, R18, c[0x0][0x2ec] ;  /* 0x0000bb0012127a20 */ /* 0x000fe40000410000 */
[----:B------:R-:W-:Y:S07]  /*4000*/  FMUL.FTZ R19, R19, c[0x0][0x2ec] ;  /* 0x0000bb0013137a20 */ /* 0x000fee0000410000 */
[----:B------:R1:W3:Y:S10]  /*4010*/  MUFU.TANH R216, R6 ;  /* 0x0000000600d87308 */ /* 0x0002f40000002400 */
[----:B------:R-:W-:Y:S10]  /*4020*/  MUFU.TANH R100, R13 ;  /* 0x0000000d00647308 */ /* 0x000ff40000002400 */
[----:B------:R3:W4:Y:S01]  /*4030*/  MUFU.TANH R215, R7 ;  /* 0x0000000700d77308 */ /* 0x0007220000002400 */
[-C--:B-1----:R-:W-:Y:S09]  /*4040*/  FFMA.FTZ R6, R241, R204.reuse, R103 ;  /* 0x000000ccf1067223 */ /* 0x082ff20000010067 */
[----:B------:R1:W1:Y:S10]  /*4050*/  MUFU.TANH R101, R9 ;  /* 0x0000000900657308 */ /* 0x0002740000002400 */
[----:B------:R1:W-:Y:S01]  /*4060*/  MUFU.TANH R183, R10 ;  /* 0x0000000a00b77308 */ /* 0x0003e20000002400 */
[C---:B---3--:R-:W-:Y:S09]  /*4070*/  FFMA.FTZ R7, R57.reuse, R204, R216 ;  /* 0x000000cc39077223 */ /* 0x048ff200000100d8 */
[----:B------:R-:W3:Y:S10]  /*4080*/  MUFU.TANH R181, R14 ;  /* 0x0000000e00b57308 */ /* 0x000ef40000002400 */
[----:B------:R-:W1:Y:S10]  /*4090*/  MUFU.TANH R180, R15 ;  /* 0x0000000f00b47308 */ /* 0x000e740000002400 */
[----:B------:R-:W1:Y:S10]  /*40a0*/  MUFU.TANH R67, R16 ;  /* 0x0000001000437308 */ /* 0x000e740000002400 */
[----:B------:R-:W1:Y:S10]  /*40b0*/  MUFU.TANH R66, R17 ;  /* 0x0000001100427308 */ /* 0x000e740000002400 */
[----:B------:R-:W1:Y:S10]  /*40c0*/  MUFU.TANH R109, R18 ;  /* 0x00000012006d7308 */ /* 0x000e740000002400 */
[----:B------:R-:W-:Y:S01]  /*40d0*/  MUFU.TANH R108, R19 ;  /* 0x00000013006c7308 */ /* 0x000fe20000002400 */
[----:B--2---:R-:W-:Y:S04]  /*40e0*/  ISETP.GE.AND P2, PT, R0, R59, PT ;  /* 0x0000003b0000720c */ /* 0x004fe80003f46270 */
[----:B------:R-:W-:Y:S01]  /*40f0*/  ISETP.LT.AND P2, PT, R2, R228, P2 ;  /* 0x000000e40200720c */ /* 0x000fe20001741270 */
[----:B------:R-:W-:Y:S05]  /*4100*/  FMUL.FTZ R2, R220, 1.4426950216293334961 ;  /* 0x3fb8aa3bdc027820 */ /* 0x000fea0000410000 */
[----:B------:R-:W-:Y:S07]  /*4110*/  FSEL R2, R2, RZ, P0 ;  /* 0x000000ff02027208 */ /* 0x000fee0000000000 */
[----:B------:R-:W-:Y:S01]  /*4120*/  @!P2 IADD3 R4, R58, R0, RZ ;  /* 0x000000003a04a210 */ /* 0x000fe20007ffe0ff */
[----:B------:R-:W-:Y:S01]  /*4130*/  FFMA.FTZ R0, R57, R204, R105 ;  /* 0x000000cc39007223 */ /* 0x000fe20000010069 */
[----:B------:R-:W-:Y:S02]  /*4140*/  @!P2 IADD3 R8, R56, 0x1, RZ ;  /* 0x000000013808a810 */ /* 0x000fe40007ffe0ff */
[CC--:B------:R-:W-:Y:S02]  /*4150*/  @!P2 IMNMX R5, R4.reuse, R228.reuse, PT ;  /* 0x000000e40405a217 */ /* 0x0c0fe40003800200 */
[----:B------:R-:W-:Y:S02]  /*4160*/  @!P2 IADD3 R4, R4, 0x8, RZ ;  /* 0x000000080404a810 */ /* 0x000fe40007ffe0ff */
[-C--:B------:R-:W-:Y:S02]  /*4170*/  @!P2 ISETP.GE.AND P1, PT, R56, R5.reuse, PT ;  /* 0x000000053800a20c */ /* 0x080fe40003f26270 */
[-C--:B------:R-:W-:Y:S02]  /*4180*/  @!P2 ISETP.GE.AND P0, PT, R8, R5.reuse, PT ;  /* 0x000000050800a20c */ /* 0x080fe40003f06270 */
[----:B------:R-:W-:Y:S02]  /*4190*/  @!P2 FSEL R0, R0, -INF , !P1 ;  /* 0xff8000000000a808 */ /* 0x000fe40004800000 */
[----:B------:R-:W-:Y:S02]  /*41a0*/  @!P2 FSEL R6, R6, -INF , !P0 ;  /* 0xff8000000606a808 */ /* 0x000fe40004000000 */
[----:B------:R-:W-:Y:S01]  /*41b0*/  @!P2 IMNMX R4, R4, R228, PT ;  /* 0x000000e40404a217 */ /* 0x000fe20003800200 */
[--C-:B------:R-:W-:Y:S01]  /*41c0*/  FFMA.FTZ R0, R0, c[0x0][0x23c], -R2.reuse ;  /* 0x00008f0000007a23 */ /* 0x100fe20000010802 */
[----:B------:R-:W-:Y:S01]  /*41d0*/  FSETP.NEU.FTZ.AND P0, PT, R221, -INF , PT ;  /* 0xff800000dd00780b */ /* 0x000fe20003f1d000 */
[----:B------:R-:W-:Y:S01]  /*41e0*/  FFMA.FTZ R6, R6, c[0x0][0x23c], -R2 ;  /* 0x00008f0006067a23 */ /* 0x000fe20000010802 */
[CC--:B------:R-:W-:Y:S01]  /*41f0*/  @!P2 ISETP.GE.AND P1, PT, R56.reuse, R4.reuse, PT ;  /* 0x000000043800a20c */ /* 0x0c0fe20003f26270 */
[----:B------:R2:W-:Y:S01]  /*4200*/  MUFU.EX2 R59, R0 ;  /* 0x00000000003b7308 */ /* 0x0005e20000000800 */
[C---:B-1----:R-:W-:Y:S02]  /*4210*/  @!P2 IADD3 R9, R56.reuse, 0x9, RZ ;  /* 0x000000093809a810 */ /* 0x042fe40007ffe0ff */
[----:B------:R-:W-:Y:S02]  /*4220*/  @!P2 FSEL R7, R7, -INF , !P1 ;  /* 0xff8000000707a808 */ /* 0x000fe40004800000 */
[----:B------:R-:W-:Y:S05]  /*4230*/  @!P2 IADD3 R10, R56, 0x11, RZ ;  /* 0x00000011380aa810 */ /* 0x000fea0007ffe0ff */
[----:B------:R4:W1:Y:S01]  /*4240*/  MUFU.EX2 R58, R6 ;  /* 0x00000006003a7308 */ /* 0x0008620000000800 */
[----:B--2---:R-:W-:Y:S05]  /*4250*/  FMUL.FTZ R0, R221, 1.4426950216293334961 ;  /* 0x3fb8aa3bdd007820 */ /* 0x004fea0000410000 */
[----:B------:R-:W-:Y:S02]  /*4260*/  FSEL R0, R0, RZ, P0 ;  /* 0x000000ff00007208 */ /* 0x000fe40000000000 */
[----:B------:R-:W-:Y:S02]  /*4270*/  @!P2 ISETP.GE.AND P0, PT, R8, R4, PT ;  /* 0x000000040800a20c */ /* 0x000fe40003f06270 */
[----:B------:R-:W-:Y:S01]  /*4280*/  @!P2 IADD3 R8, R56, 0x8, RZ ;  /* 0x000000083808a810 */ /* 0x000fe20007ffe0ff */
[-C--:B----4-:R-:W-:Y:S02]  /*4290*/  FFMA.FTZ R6, R241, R204.reuse, R215 ;  /* 0x000000ccf1067223 */ /* 0x090fe400000100d7 */
[--C-:B------:R-:W-:Y:S03]  /*42a0*/  FFMA.FTZ R7, R7, c[0x0][0x23c], -R0.reuse ;  /* 0x00008f0007077a23 */ /* 0x100fe60000010800 */
[----:B------:R-:W-:Y:S01]  /*42b0*/  @!P2 FSEL R6, R6, -INF , !P0 ;  /* 0xff8000000606a808 */ /* 0x000fe20004000000 */
[----:B------:R2:W-:Y:S01]  /*42c0*/  MUFU.EX2 R115, R7 ;  /* 0x0000000700737308 */ /* 0x0005e20000000800 */
[-C--:B------:R-:W-:Y:S03]  /*42d0*/  @!P2 ISETP.GE.AND P0, PT, R8, R5.reuse, PT ;  /* 0x000000050800a20c */ /* 0x080fe60003f06270 */
[----:B------:R-:W-:Y:S06]  /*42e0*/  FFMA.FTZ R6, R6, c[0x0][0x23c], -R0 ;  /* 0x00008f0006067a23 */ /* 0x000fec0000010800 */
[----:B------:R4:W-:Y:S01]  /*42f0*/  MUFU.EX2 R113, R6 ;  /* 0x0000000600717308 */ /* 0x0009e20000000800 */
[-C--:B--2---:R-:W-:Y:S05]  /*4300*/  FFMA.FTZ R7, R242, R204.reuse, R102 ;  /* 0x000000ccf2077223 */ /* 0x084fea0000010066 */
[----:B------:R-:W-:Y:S02]  /*4310*/  @!P2 FSEL R7, R7, -INF , !P0 ;  /* 0xff8000000707a808 */ /* 0x000fe40004000000 */
[-C--:B------:R-:W-:Y:S01]  /*4320*/  @!P2 ISETP.GE.AND P0, PT, R9, R5.reuse, PT ;  /* 0x000000050900a20c */ /* 0x080fe20003f06270 */
[----:B----4-:R-:W-:Y:S02]  /*4330*/  FFMA.FTZ R6, R243, R204, R101 ;  /* 0x000000ccf3067223 */ /* 0x010fe40000010065 */
[--C-:B------:R-:W-:Y:S03]  /*4340*/  FFMA.FTZ R7, R7, c[0x0][0x23c], -R2.reuse ;  /* 0x00008f0007077a23 */ /* 0x100fe60000010802 */
[----:B------:R-:W-:Y:S01]  /*4350*/  @!P2 FSEL R6, R6, -INF , !P0 ;  /* 0xff8000000606a808 */ /* 0x000fe20004000000 */
[----:B------:R2:W-:Y:S01]  /*4360*/  MUFU.EX2 R64, R7 ;  /* 0x0000000700407308 */ /* 0x0005e20000000800 */
[----:B------:R-:W-:Y:S01]  /*4370*/  @!P2 ISETP.GE.AND P0, PT, R8, R4, PT ;  /* 0x000000040800a20c */ /* 0x000fe20003f06270 */
[-C--:B---3--:R-:W-:Y:S02]  /*4380*/  FFMA.FTZ R8, R244, R204.reuse, R181 ;  /* 0x000000ccf4087223 */ /* 0x088fe400000100b5 */
[----:B------:R-:W-:Y:S06]  /*4390*/  FFMA.FTZ R6, R6, c[0x0][0x23c], -R2 ;  /* 0x00008f0006067a23 */ /* 0x000fec0000010802 */
[----:B------:R3:W-:Y:S01]  /*43a0*/  MUFU.EX2 R62, R6 ;  /* 0x00000006003e7308 */ /* 0x0007e20000000800 */
[----:B--2---:R-:W-:Y:S05]  /*43b0*/  FFMA.FTZ R7, R242, R204, R183 ;  /* 0x000000ccf2077223 */ /* 0x004fea00000100b7 */
[----:B------:R-:W-:Y:S02]  /*43c0*/  @!P2 FSEL R7, R7, -INF , !P0 ;  /* 0xff8000000707a808 */ /* 0x000fe40004000000 */
[----:B------:R-:W-:Y:S02]  /*43d0*/  @!P2 ISETP.GE.AND P0, PT, R9, R4, PT ;  /* 0x000000040900a20c */ /* 0x000fe40003f06270 */
[----:B------:R-:W-:Y:S01]  /*43e0*/  @!P2 IADD3 R9, R56, 0x10, RZ ;  /* 0x000000103809a810 */ /* 0x000fe20007ffe0ff */
[-C--:B---3--:R-:W-:Y:S02]  /*43f0*/  FFMA.FTZ R6, R243, R204.reuse, R182 ;  /* 0x000000ccf3067223 */ /* 0x088fe400000100b6 */
[--C-:B------:R-:W-:Y:S03]  /*4400*/  FFMA.FTZ R7, R7, c[0x0][0x23c], -R0.reuse ;  /* 0x00008f0007077a23 */ /* 0x100fe60000010800 */
[----:B------:R-:W-:Y:S01]  /*4410*/  @!P2 FSEL R6, R6, -INF , !P0 ;  /* 0xff8000000606a808 */ /* 0x000fe20004000000 */
[----:B------:R2:W-:Y:S01]  /*4420*/  MUFU.EX2 R112, R7 ;  /* 0x0000000700707308 */ /* 0x0005e20000000800 */
[-C--:B------:R-:W-:Y:S03]  /*4430*/  @!P2 ISETP.GE.AND P0, PT, R9, R5.reuse, PT ;  /* 0x000000050900a20c */ /* 0x080fe60003f06270 */
[----:B------:R-:W-:Y:S06]  /*4440*/  FFMA.FTZ R6, R6, c[0x0][0x23c], -R0 ;  /* 0x00008f0006067a23 */ /* 0x000fec0000010800 */
[----:B------:R3:W4:Y:S01]  /*4450*/  MUFU.EX2 R111, R6 ;  /* 0x00000006006f7308 */ /* 0x0007220000000800 */
[-C--:B--2---:R-:W-:Y:S05]  /*4460*/  FFMA.FTZ R7, R244, R204.reuse, R104 ;  /* 0x000000ccf4077223 */ /* 0x084fea0000010068 */
[----:B------:R-:W-:Y:S02]  /*4470*/  @!P2 FSEL R7, R7, -INF , !P0 ;  /* 0xff8000000707a808 */ /* 0x000fe40004000000 */
[-C--:B------:R-:W-:Y:S01]  /*4480*/  @!P2 ISETP.GE.AND P0, PT, R10, R5.reuse, PT ;  /* 0x000000050a00a20c */ /* 0x080fe20003f06270 */
[----:B---3--:R-:W-:Y:S02]  /*4490*/  FFMA.FTZ R6, R245, R204, R100 ;  /* 0x000000ccf5067223 */ /* 0x008fe40000010064 */
[--C-:B------:R-:W-:Y:S03]  /*44a0*/  FFMA.FTZ R7, R7, c[0x0][0x23c], -R2.reuse ;  /* 0x00008f0007077a23 */ /* 0x100fe60000010802 */
[----:B------:R-:W-:Y:S01]  /*44b0*/  @!P2 FSEL R6, R6, -INF , !P0 ;  /* 0xff8000000606a808 */ /* 0x000fe20004000000 */
[----:B------:R2:W-:Y:S01]  /*44c0*/  MUFU.EX2 R65, R7 ;  /* 0x0000000700417308 */ /* 0x0005e20000000800 */
[-C--:B------:R-:W-:Y:S03]  /*44d0*/  @!P2 ISETP.GE.AND P0, PT, R9, R4.reuse, PT ;  /* 0x000000040900a20c */ /* 0x080fe60003f06270 */
[----:B------:R-:W-:Y:S01]  /*44e0*/  FFMA.FTZ R6, R6, c[0x0][0x23c], -R2 ;  /* 0x00008f0006067a23 */ /* 0x000fe20000010802 */
[----:B------:R-:W-:Y:S02]  /*44f0*/  @!P2 FSEL R8, R8, -INF , !P0 ;  /* 0xff8000000808a808 */ /* 0x000fe40004000000 */
[----:B------:R-:W-:Y:S03]  /*4500*/  @!P2 ISETP.GE.AND P0, PT, R10, R4, PT ;  /* 0x000000040a00a20c */ /* 0x000fe60003f06270 */
[----:B------:R-:W-:Y:S01]  /*4510*/  FFMA.FTZ R8, R8, c[0x0][0x23c], -R0 ;  /* 0x00008f0008087a23 */ /* 0x000fe20000010800 */
[----:B------:R3:W-:Y:S10]  /*4520*/  MUFU.EX2 R63, R6 ;  /* 0x00000006003f7308 */ /* 0x0007f40000000800 */
[----:B------:R1:W-:Y:S01]  /*4530*/  MUFU.EX2 R114, R8 ;  /* 0x0000000800727308 */ /* 0x0003e20000000800 */
[-C--:B--2---:R-:W-:Y:S05]  /*4540*/  FFMA.FTZ R7, R245, R204.reuse, R180 ;  /* 0x000000ccf5077223 */ /* 0x084fea00000100b4 */
[----:B------:R-:W-:Y:S05]  /*4550*/  @!P2 FSEL R7, R7, -INF , !P0 ;  /* 0xff8000000707a808 */ /* 0x000fea0004000000 */
[----:B------:R-:W-:Y:S02]  /*4560*/  FFMA.FTZ R7, R7, c[0x0][0x23c], -R0 ;  /* 0x00008f0007077a23 */ /* 0x000fe40000010800 */
[-C--:B---3--:R-:W-:Y:S02]  /*4570*/  FFMA.FTZ R6, R246, R204.reuse, R67 ;  /* 0x000000ccf6067223 */ /* 0x088fe40000010043 */
[----:B------:R-:W2:Y:S01]  /*4580*/  MUFU.EX2 R110, R7 ;  /* 0x00000007006e7308 */ /* 0x000ea20000000800 */
[C---:B-1----:R-:W-:Y:S02]  /*4590*/  @!P2 IADD3 R8, R56.reuse, 0x18, RZ ;  /* 0x000000183808a810 */ /* 0x042fe40007ffe0ff */
[----:B------:R-:W-:Y:S02]  /*45a0*/  @!P2 IADD3 R56, R56, 0x19, RZ ;  /* 0x000000193838a810 */ /* 0x000fe40007ffe0ff */
[-C--:B------:R-:W-:Y:S02]  /*45b0*/  @!P2 ISETP.GE.AND P1, PT, R8, R5.reuse, PT ;  /* 0x000000050800a20c */ /* 0x080fe40003f26270 */
[----:B------:R-:W-:Y:S01]  /*45c0*/  @!P2 ISETP.GE.AND P0, PT, R56, R5, PT ;  /* 0x000000053800a20c */ /* 0x000fe20003f06270 */
[----:B------:R-:W-:Y:S01]  /*45d0*/  FFMA.FTZ R5, R247, R204, R66 ;  /* 0x000000ccf7057223 */ /* 0x000fe20000010042 */
[----:B------:R-:W-:Y:S04]  /*45e0*/  @!P2 FSEL R6, R6, -INF , !P1 ;  /* 0xff8000000606a808 */ /* 0x000fe80004800000 */
[----:B------:R-:W-:Y:S01]  /*45f0*/  @!P2 FSEL R5, R5, -INF , !P0 ;  /* 0xff8000000505a808 */ /* 0x000fe20004000000 */
[--C-:B------:R-:W-:Y:S01]  /*4600*/  FFMA.FTZ R6, R6, c[0x0][0x23c], -R2.reuse ;  /* 0x00008f0006067a23 */ /* 0x100fe20000010802 */
[----:B------:R-:W-:Y:S03]  /*4610*/  @!P2 ISETP.GE.AND P0, PT, R8, R4, PT ;  /* 0x000000040800a20c */ /* 0x000fe60003f06270 */
[----:B------:R-:W-:Y:S01]  /*4620*/  FFMA.FTZ R2, R5, c[0x0][0x23c], -R2 ;  /* 0x00008f0005027a23 */ /* 0x000fe20000010802 */
[----:B------:R4:W-:Y:S01]  /*4630*/  MUFU.EX2 R61, R6 ;  /* 0x00000006003d7308 */ /* 0x0009e20000000800 */
[----:B------:R-:W-:Y:S05]  /*4640*/  FFMA.FTZ R5, R246, R204, R109 ;  /* 0x000000ccf6057223 */ /* 0x000fea000001006d */
[----:B------:R-:W-:Y:S02]  /*4650*/  @!P2 FSEL R5, R5, -INF , !P0 ;  /* 0xff8000000505a808 */ /* 0x000fe40004000000 */
[----:B------:R-:W-:Y:S02]  /*4660*/  @!P2 ISETP.GE.AND P0, PT, R56, R4, PT ;  /* 0x000000043800a20c */ /* 0x000fe40003f06270 */
[----:B------:R1:W3:Y:S01]  /*4670*/  MUFU.EX2 R60, R2 ;  /* 0x00000002003c7308 */ /* 0x0002e20000000800 */
[----:B------:R-:W-:Y:S01]  /*4680*/  FFMA.FTZ R5, R5, c[0x0][0x23c], -R0 ;  /* 0x00008f0005057a23 */ /* 0x000fe20000010800 */
[----:B------:R-:W-:Y:S05]  /*4690*/  F2FP.PACK_AB R4, R58, R59 ;  /* 0x0000003b3a04723e */ /* 0x000fea00000000ff */
[----:B------:R2:W-:Y:S03]  /*46a0*/  STS [R222+0x12000], R4 ;  /* 0x01200004de007388 */ /* 0x0005e60000000800 */
[----:B------:R3:W-:Y:S01]  /*46b0*/  MUFU.EX2 R107, R5 ;  /* 0x00000005006b7308 */ /* 0x0007e20000000800 */
[----:B----4-:R-:W-:Y:S01]  /*46c0*/  F2FP.PACK_AB R6, R111, R112 ;  /* 0x000000706f06723e */ /* 0x010fe200000000ff */
[----:B-1----:R-:W-:Y:S05]  /*46d0*/  FFMA.FTZ R2, R247, R204, R108 ;  /* 0x000000ccf7027223 */ /* 0x002fea000001006c */
[----:B------:R-:W-:Y:S02]  /*46e0*/  @!P2 FSEL R2, R2, -INF , !P0 ;  /* 0xff8000000202a808 */ /* 0x000fe40004000000 */
[----:B------:R-:W-:Y:S02]  /*46f0*/  IADD3 R56, P0, R249, R227, RZ ;  /* 0x000000e3f9387210 */ /* 0x000fe40007f1e0ff */
[----:B--2---:R-:W-:Y:S01]  /*4700*/  F2FP.PACK_AB R4, R110, R114 ;  /* 0x000000726e04723e */ /* 0x004fe200000000ff */
[----:B------:R-:W-:Y:S01]  /*4710*/  FFMA.FTZ R0, R2, c[0x0][0x23c], -R0 ;  /* 0x00008f0002007a23 */ /* 0x000fe20000010800 */
[----:B------:R-:W-:Y:S02]  /*4720*/  F2FP.PACK_AB R2, R113, R115 ;  /* 0x000000737102723e */ /* 0x000fe400000000ff */
[----:B---3--:R-:W-:Y:S01]  /*4730*/  F2FP.PACK_AB R5, R63, R65 ;  /* 0x000000413f05723e */ /* 0x008fe200000000ff */
[----:B------:R1:W2:Y:S01]  /*4740*/  MUFU.EX2 R106, R0 ;  /* 0x00000000006a7308 */ /* 0x0002a20000000800 */
[----:B------:R-:W-:Y:S01]  /*4750*/  IADD3.X R57, R248, R226, RZ, P0, !PT ;  /* 0x000000e2f8397210 */ /* 0x000fe200007fe4ff */
[----:B------:R3:W-:Y:S04]  /*4760*/  STS [R222+0x12400], R2 ;  /* 0x01240002de007388 */ /* 0x0007e80000000800 */
[----:B------:R-:W-:Y:S01]  /*4770*/  STS [R225+0x12400], R6 ;  /* 0x01240006e1007388 */ /* 0x000fe20000000800 */
[----:B-1----:R-:W-:Y:S02]  /*4780*/  F2FP.PACK_AB R0, R62, R64 ;  /* 0x000000403e00723e */ /* 0x002fe400000000ff */
[----:B---3--:R-:W-:Y:S03]  /*4790*/  F2FP.PACK_AB R2, R60, R61 ;  /* 0x0000003d3c02723e */ /* 0x008fe600000000ff */
[----:B------:R2:W-:Y:S04]  /*47a0*/  STS [R225+0x12000], R0 ;  /* 0x01200000e1007388 */ /* 0x0005e80000000800 */
[----:B------:R-:W-:Y:S04]  /*47b0*/  STS [R223+0x12000], R5 ;  /* 0x01200005df007388 */ /* 0x000fe80000000800 */
[----:B------:R-:W-:Y:S04]  /*47c0*/  STS [R223+0x12400], R4 ;  /* 0x01240004df007388 */ /* 0x000fe80000000800 */
[----:B------:R1:W-:Y:S01]  /*47d0*/  STS [R224+0x12000], R2 ;  /* 0x01200002e0007388 */ /* 0x0003e20000000800 */
[----:B--2---:R-:W-:Y:S05]  /*47e0*/  F2FP.PACK_AB R0, R106, R107 ;  /* 0x0000006b6a00723e */ /* 0x004fea00000000ff */
[----:B------:R2:W-:Y:S04]  /*47f0*/  STS [R224+0x12400], R0 ;  /* 0x01240000e0007388 */ /* 0x0005e80000000800 */
[----:B------:R-:W3:Y:S08]  /*4800*/  LDSM.16.M88.4 R16, [R192+0x8000] ;  /* 0x00800000c010783b */ /* 0x000ef00000000200 */
[----:B------:R-:W3:Y:S08]  /*4810*/  LDSM.16.M88.4 R52, [R194+0x8000] ;  /* 0x00800000c234783b */ /* 0x000ef00000000200 */
[----:B-1----:R1:W4:Y:S04]  /*4820*/  LDG.E R2, [R56.64] ;  /* 0x0000000638027981 */ /* 0x002328000c1e1900 */
[----:B--2---:R1:W2:Y:S01]  /*4830*/  LDG.E R0, [R56.64+0x20] ;  /* 0x0000200638007981 */ /* 0x0042a2000c1e1900 */
[C---:B---3--:R-:W-:Y:S03]  /*4840*/  HMMA.16816.F32 R4, R16.reuse, R116, RZ ;  /* 0x000000741004723c */ /* 0x048fe600000018ff */
[----:B-1----:R-:W-:Y:S05]  /*4850*/  FFMA.FTZ R57, -R104, R104, 1 ;  /* 0x3f80000068397423 */ /* 0x002fea0000010168 */
        /* <DEDUP_REMOVED lines=42> */
[----:B------:R-:W-:Y:S02]  /*4b00*/  FMUL.FTZ R4, R59, R4 ;  /* 0x000000043b047220 */ /* 0x000fe40000410000 */
[----:B------:R-:W-:Y:S02]  /*4b10*/  FFMA.FTZ R59, -R105, R105, 1 ;  /* 0x3f800000693b7423 */ /* 0x000fe40000010169 */
[----:B------:R-:W-:Y:S03]  /*4b20*/  FMUL.FTZ R5, R58, R5 ;  /* 0x000000053a057220 */ /* 0x000fe60000410000 */
[----:B------:R-:W-:Y:S02]  /*4b30*/  FFMA.FTZ R58, -R103, R103, 1 ;  /* 0x3f800000673a7423 */ /* 0x000fe40000010167 */
[----:B------:R-:W-:Y:S02]  /*4b40*/  FMUL.FTZ R59, R59, c[0x0][0x2ec] ;  /* 0x0000bb003b3b7a20 */ /* 0x000fe40000410000 */
[----:B------:R-:W-:Y:S02]  /*4b50*/  FADD.FTZ R8, -R2, R8 ;  /* 0x0000000802087221 */ /* 0x000fe40000010100 */
[----:B------:R-:W-:Y:S02]  /*4b60*/  FMUL.FTZ R58, R58, c[0x0][0x2ec] ;  /* 0x0000bb003a3a7a20 */ /* 0x000fe40000410000 */
        /* <DEDUP_REMOVED lines=82> */
[----:B------:R-:W-:Y:S01]  /*5090*/  @!P2 LEA R8, P0, R9, R4, 0x6 ;  /* 0x000000040908a211 */ /* 0x000fe200078030ff */
        /* <DEDUP_REMOVED lines=41> */
.L_x_599:
        /* <DEDUP_REMOVED lines=106> */
.L_x_600:
        /* <DEDUP_REMOVED lines=11> */
[C---:B------:R-:W-:Y:S02]  /*5a80*/  LEA R206, P0, R2.reuse, R206, 0x2 ;  /* 0x000000ce02ce7211 */ /* 0x040fe400078010ff */
[----:B------:R-:W-:Y:S01]  /*5a90*/  LDSM.16.M88.4 R104, [R195] ;  /* 0x00000000c368783b */ /* 0x000fe20000000200 */
[----:B------:R-:W-:Y:S01]  /*5aa0*/  IMAD R215, R215, c[0x0][0x1c0], RZ ;  /* 0x00007000d7d77a24 */ /* 0x000fe200078e02ff */
[----:B------:R-:W-:Y:S01]  /*5ab0*/  LEA.HI.X.SX32 R207, R2, R207, 0x2, P0 ;  /* 0x000000cf02cf7211 */ /* 0x000fe200000f16ff */
[----:B------:R-:W-:Y:S01]  /*5ac0*/  IMAD.MOV.U32 R2, RZ, RZ, c[0x0][0x22c] ;  /* 0x00008b00ff027624 */ /* 0x000fe200078e00ff */
[----:B------:R-:W1:Y:S01]  /*5ad0*/  LDSM.16.MT88.4 R108, [R0+0xc800] ;  /* 0x00c80000006c783b */ /* 0x000e620000004200 */
[----:B------:R-:W-:Y:S02]  /*5ae0*/  IMAD.SHL.U32 R215, R215, 0x20, RZ ;  /* 0x00000020d7d77824 */ /* 0x000fe400078e00ff */
[----:B------:R-:W-:Y:S01]  /*5af0*/  IMAD R2, R2, c[0x0][0x1c0], RZ ;  /* 0x0000700002027a24 */ /* 0x000fe200078e02ff */
[----:B------:R-:W1:Y:S03]  /*5b00*/  LDSM.16.M88.4 R112, [R195+0x1000] ;  /* 0x00100000c370783b */ /* 0x000e660000000200 */
[----:B------:R-:W-:Y:S01]  /*5b10*/  IMAD.SHL.U32 R2, R2, 0x10, RZ ;  /* 0x0000001002027824 */ /* 0x000fe200078e00ff */
        /* <DEDUP_REMOVED lines=43> */
[C---:B------:R-:W-:Y:S07]  /*5dd0*/  HMMA.16816.F32 R16, R108.reuse, R114, R16 ;  /* 0x000000726c10723c */ /* 0x040fee0000001810 */
[----:B------:R-:W-:Y:S01]  /*5de0*/  IMAD.MOV.U32 R115, RZ, RZ, c[0x0][0x22c] ;  /* 0x00008b00ff737624 */ /* 0x000fe200078e00ff */
[-C--:B---3--:R-:W-:Y:S01]  /*5df0*/  HMMA.16816.F32 R52, R108, R100.reuse, R52 ;  /* 0x000000646c34723c */ /* 0x088fe20000001834 */
[----:B------:R-:W-:Y:S03]  /*5e00*/  IMAD.MOV.U32 R114, RZ, RZ, c[0x0][0x22c] ;  /* 0x00008b00ff727624 */ /* 0x000fe600078e00ff */
[----:B------:R-:W-:Y:S02]  /*5e10*/  IMAD R115, R115, c[0x0][0x1c0], RZ ;  /* 0x0000700073737a24 */ /* 0x000fe400078e02ff */
[----:B------:R-:W-:Y:S02]  /*5e20*/  IMAD R114, R114, c[0x0][0x1c0], RZ ;  /* 0x0000700072727a24 */ /* 0x000fe400078e02ff */
[C---:B------:R-:W-:Y:S04]  /*5e30*/  HMMA.16816.F32 R56, R180.reuse, R100, R56 ;  /* 0x00000064b438723c */ /* 0x040fe80000001838 */
[----:B------:R-:W-:Y:S02]  /*5e40*/  IMAD R115, R115, 0x28, RZ ;  /* 0x0000002873737824 */ /* 0x000fe400078e02ff */
[----:B------:R-:W-:Y:S02]  /*5e50*/  IMAD R114, R114, 0x30, RZ ;  /* 0x0000003072727824 */ /* 0x000fe400078e02ff */
[-C--:B------:R-:W-:Y:S04]  /*5e60*/  HMMA.16816.F32 R60, R180, R102.reuse, R60 ;  /* 0x00000066b43c723c */ /* 0x080fe8000000183c */
[----:B------:R-:W-:Y:S02]  /*5e70*/  IMAD.MOV.U32 R100, RZ, RZ, R206 ;  /* 0x000000ffff647224 */ /* 0x000fe400078e00ce */
[----:B------:R-:W-:Y:S02]  /*5e80*/  IMAD.MOV.U32 R101, RZ, RZ, R207 ;  /* 0x000000ffff657224 */ /* 0x000fe400078e00cf */
[----:B------:R-:W-:Y:S03]  /*5e90*/  HMMA.16816.F32 R64, R108, R102, R64 ;  /* 0x000000666c40723c */ /* 0x000fe60000001840 */
[----:B------:R1:W-:Y:S01]  /*5ea0*/  RED.E.ADD.F32.FTZ.RN.STRONG.GPU [R100.64], R4 ;  /* 0x000000046400798e */ /* 0x0003e2000c10e786 */
[-C--:B------:R-:W-:Y:S02]  /*5eb0*/  LEA R104, P1, R214, R100.reuse, 0x2 ;  /* 0x00000064d6687211 */ /* 0x080fe400078210ff */
[-C--:B------:R-:W-:Y:S02]  /*5ec0*/  LEA R112, P0, R2, R100.reuse, 0x2 ;  /* 0x0000006402707211 */ /* 0x080fe400078010ff */
[-C--:B------:R-:W-:Y:S04]  /*5ed0*/  LEA.HI.X.SX32 R105, R214, R101.reuse, 0x2, P1 ;  /* 0x00000065d6697211 */ /* 0x080fe800008f16ff */
[-C--:B------:R-:W-:Y:S01]  /*5ee0*/  LEA R108, P1, R216, R100.reuse, 0x2 ;  /* 0x00000064d86c7211 */ /* 0x080fe200078210ff */
[----:B------:R2:W-:Y:S01]  /*5ef0*/  RED.E.ADD.F32.FTZ.RN.STRONG.GPU [R104.64], R5 ;  /* 0x000000056800798e */ /* 0x0005e2000c10e786 */
[-C--:B------:R-:W-:Y:S02]  /*5f00*/  LEA.HI.X.SX32 R113, R2, R101.reuse, 0x2, P0 ;  /* 0x0000006502717211 */ /* 0x080fe400000f16ff */
[-C--:B----4-:R-:W-:Y:S02]  /*5f10*/  LEA R106, P0, R215, R100.reuse, 0x2 ;  /* 0x00000064d76a7211 */ /* 0x090fe400078010ff */
[-C--:B------:R-:W-:Y:S01]  /*5f20*/  LEA.HI.X.SX32 R109, R216, R101.reuse, 0x2, P1 ;  /* 0x00000065d86d7211 */ /* 0x080fe200008f16ff */
[----:B------:R3:W-:Y:S01]  /*5f30*/  RED.E.ADD.F32.FTZ.RN.STRONG.GPU [R112.64], R6 ;  /* 0x000000067000798e */ /* 0x0007e2000c10e786 */
[-C--:B------:R-:W-:Y:S02]  /*5f40*/  LEA R102, P2, R115, R100.reuse, 0x2 ;  /* 0x0000006473667211 */ /* 0x080fe400078410ff */
[-C--:B------:R-:W-:Y:S01]  /*5f50*/  LEA.HI.X.SX32 R107, R215, R101.reuse, 0x2, P0 ;  /* 0x00000065d76b7211 */ /* 0x080fe200000f16ff */
[----:B------:R4:W-:Y:S01]  /*5f60*/  RED.E.ADD.F32.FTZ.RN.STRONG.GPU [R108.64], R7 ;  /* 0x000000076c00798e */ /* 0x0009e2000c10e786 */
[-C--:B------:R-:W-:Y:S01]  /*5f70*/  LEA.HI.X.SX32 R103, R115, R101.reuse, 0x2, P2 ;  /* 0x0000006573677211 */ /* 0x080fe200010f16ff */
[----:B------:R-:W-:Y:S02]  /*5f80*/  IMAD.MOV.U32 R215, RZ, RZ, c[0x0][0x22c] ;  /* 0x00008b00ffd77624 */ /* 0x000fe400078e00ff */
[----:B------:R4:W-:Y:S02]  /*5f90*/  RED.E.ADD.F32.FTZ.RN.STRONG.GPU [R106.64], R8 ;  /* 0x000000086a00798e */ /* 0x0009e4000c10e786 */
[----:B------:R-:W-:Y:S01]  /*5fa0*/  IMAD R215, R215, c[0x0][0x1c0], RZ ;  /* 0x00007000d7d77a24 */ /* 0x000fe200078e02ff */
[CC--:B-1----:R-:W-:Y:S01]  /*5fb0*/  LEA R4, P1, R114.reuse, R100.reuse, 0x2 ;  /* 0x0000006472047211 */ /* 0x0c2fe200078210ff */
[----:B------:R1:W-:Y:S02]  /*5fc0*/  RED.E.ADD.F32.FTZ.RN.STRONG.GPU [R102.64], R9 ;  /* 0x000000096600798e */ /* 0x0003e4000c10e786 */
[----:B------:R-:W-:Y:S05]  /*5fd0*/  IMAD.SHL.U32 R215, R215, 0x10, RZ ;  /* 0x00000010d7d77824 */ /* 0x000fea00078e00ff */
[C---:B------:R-:W-:Y:S02]  /*5fe0*/  IADD3 R115, R215.reuse, 0x20, RZ ;  /* 0x00000020d7737810 */ /* 0x040fe40007ffe0ff */
[-C--:B--2---:R-:W-:Y:S02]  /*5ff0*/  LEA.HI.X.SX32 R5, R114, R101.reuse, 0x2, P1 ;  /* 0x0000006572057211 */ /* 0x084fe400008f16ff */
[C---:B------:R-:W-:Y:S03]  /*6000*/  IADD3 R114, R215.reuse, 0x20, RZ ;  /* 0x00000020d7727810 */ /* 0x040fe60007ffe0ff */
[----:B------:R2:W-:Y:S01]  /*6010*/  RED.E.ADD.F32.FTZ.RN.STRONG.GPU [R4.64], R10 ;  /* 0x0000000a0400798e */ /* 0x0005e2000c10e786 */
[-C--:B---3--:R-:W-:Y:S01]  /*6020*/  LEA R6, P0, R0, R100.reuse, 0x2 ;  /* 0x0000006400067211 */ /* 0x088fe200078010ff */
[----:B------:R-:W-:Y:S03]  /*6030*/  IMAD.IADD R114, R214, 0x1, R114 ;  /* 0x00000001d6727824 */ /* 0x000fe600078e0272 */
[-C--:B----4-:R-:W-:Y:S02]  /*6040*/  LEA.HI.X.SX32 R7, R0, R101.reuse, 0x2, P0 ;  /* 0x0000006500077211 */ /* 0x090fe400000f16ff */
[----:B------:R-:W-:Y:S01]  /*6050*/  IADD3 R0, R215, 0x20, RZ ;  /* 0x00000020d7007810 */ /* 0x000fe20007ffe0ff */
[----:B------:R-:W-:Y:S01]  /*6060*/  IMAD.MOV.U32 R215, RZ, RZ, c[0x0][0x22c] ;  /* 0x00008b00ffd77624 */ /* 0x000fe200078e00ff */
[CC--:B------:R-:W-:Y:S01]  /*6070*/  LEA R8, P2, R237.reuse, R100.reuse, 0x2 ;  /* 0x00000064ed087211 */ /* 0x0c0fe200078410ff */
[----:B------:R3:W-:Y:S02]  /*6080*/  RED.E.ADD.F32.FTZ.RN.STRONG.GPU [R6.64], R11 ;  /* 0x0000000b0600798e */ /* 0x0007e4000c10e786 */
[C---:B------:R-:W-:Y:S01]  /*6090*/  IMAD.IADD R0, R214.reuse, 0x1, R0 ;  /* 0x00000001d6007824 */ /* 0x040fe200078e0200 */
[-C--:B-1----:R-:W-:Y:S01]  /*60a0*/  LEA.HI.X.SX32 R9, R237, R101.reuse, 0x2, P2 ;  /* 0x00000065ed097211 */ /* 0x082fe200010f16ff */
[----:B------:R1:W-:Y:S01]  /*60b0*/  RED.E.ADD.F32.FTZ.RN.STRONG.GPU [R100.64+0x80], R16 ;  /* 0x000080106400798e */ /* 0x0003e2000c10e786 */
[----:B------:R-:W-:Y:S02]  /*60c0*/  IMAD R215, R215, c[0x0][0x1c0], RZ ;  /* 0x00007000d7d77a24 */ /* 0x000fe400078e02ff */
[C---:B------:R-:W-:Y:S01]  /*60d0*/  IMAD.IADD R0, R214.reuse, 0x1, R0 ;  /* 0x00000001d6007824 */ /* 0x040fe200078e0200 */
[----:B------:R-:W-:Y:S01]  /*60e0*/  RED.E.ADD.F32.FTZ.RN.STRONG.GPU [R104.64+0x80], R17 ;  /* 0x000080116800798e */ /* 0x000fe2000c10e786 */
[----:B------:R-:W-:Y:S05]  /*60f0*/  IMAD.SHL.U32 R215, R215, 0x10, RZ ;  /* 0x00000010d7d77824 */ /* 0x000fea00078e00ff */
[C---:B------:R-:W-:Y:S02]  /*6100*/  IADD3 R111, R215.reuse, 0x40, RZ ;  /* 0x00000040d76f7810 */ /* 0x040fe40007ffe0ff */
[----:B------:R-:W-:Y:S02]  /*6110*/  IADD3 R110, R215, 0x40, RZ ;  /* 0x00000040d76e7810 */ /* 0x000fe40007ffe0ff */
[CC--:B--2---:R-:W-:Y:S03]  /*6120*/  LEA R4, P0, R115.reuse, R100.reuse, 0x2 ;  /* 0x0000006473047211 */ /* 0x0c4fe600078010ff */
[----:B------:R-:W-:Y:S01]  /*6130*/  IMAD.IADD R110, R214, 0x1, R110 ;  /* 0x00000001d66e7824 */ /* 0x000fe200078e026e */
[-C--:B------:R-:W-:Y:S02]  /*6140*/  LEA.HI.X.SX32 R5, R115, R101.reuse, 0x2, P0 ;  /* 0x0000006573057211 */ /* 0x080fe400000f16ff */
[-C--:B------:R-:W-:Y:S03]  /*6150*/  LEA R10, P0, R0, R100.reuse, 0x2 ;  /* 0x00000064000a7211 */ /* 0x080fe600078010ff */
[----:B------:R2:W-:Y:S01]  /*6160*/  RED.E.ADD.F32.FTZ.RN.STRONG.GPU [R4.64], R18 ;  /* 0x000000120400798e */ /* 0x0005e2000c10e786 */
[-C--:B---3--:R-:W-:Y:S02]  /*6170*/  LEA R6, P1, R114, R100.reuse, 0x2 ;  /* 0x0000006472067211 */ /* 0x088fe400078210ff */
[-C--:B------:R-:W-:Y:S02]  /*6180*/  LEA.HI.X.SX32 R11, R0, R101.reuse, 0x2, P0 ;  /* 0x00000065000b7211 */ /* 0x080fe400000f16ff */
[-C--:B------:R-:W-:Y:S02]  /*6190*/  LEA.HI.X.SX32 R7, R114, R101.reuse, 0x2, P1 ;  /* 0x0000006572077211 */ /* 0x080fe400008f16ff */
[----:B------:R-:W-:Y:S02]  /*61a0*/  IADD3 R0, R215, 0x40, RZ ;  /* 0x00000040d7007810 */ /* 0x000fe40007ffe0ff */
[----:B-1----:R-:W-:Y:S01]  /*61b0*/  IADD3 R16, R2, 0x60, RZ ;  /* 0x0000006002107810 */ /* 0x002fe20007ffe0ff */
[----:B------:R1:W-:Y:S02]  /*61c0*/  RED.E.ADD.F32.FTZ.RN.STRONG.GPU [R6.64], R19 ;  /* 0x000000130600798e */ /* 0x0003e4000c10e786 */
[C---:B------:R-:W-:Y:S02]  /*61d0*/  IMAD.IADD R0, R214.reuse, 0x1, R0 ;  /* 0x00000001d6007824 */ /* 0x040fe400078e0200 */
[----:B------:R3:W-:Y:S02]  /*61e0*/  RED.E.ADD.F32.FTZ.RN.STRONG.GPU [R10.64], R12 ;  /* 0x0000000c0a00798e */ /* 0x0007e4000c10e786 */
[----:B------:R-:W-:Y:S02]  /*61f0*/  IMAD.IADD R0, R214, 0x1, R0 ;  /* 0x00000001d6007824 */ /* 0x000fe400078e0200 */
[----:B------:R4:W-:Y:S01]  /*6200*/  RED.E.ADD.F32.FTZ.RN.STRONG.GPU [R8.64], R13 ;  /* 0x0000000d0800798e */ /* 0x0009e2000c10e786 */
[CC--:B--2---:R-:W-:Y:S04]  /*6210*/  LEA R4, P1, R236.reuse, R100.reuse, 0x2 ;  /* 0x00000064ec047211 */ /* 0x0c4fe800078210ff */
[-C--:B------:R-:W-:Y:S05]  /*6220*/  LEA.HI.X.SX32 R5, R236, R101.reuse, 0x2, P1 ;  /* 0x00000065ec057211 */ /* 0x080fea00008f16ff */
[----:B------:R2:W-:Y:S01]  /*6230*/  RED.E.ADD.F32.FTZ.RN.STRONG.GPU [R4.64], R14 ;  /* 0x0000000e0400798e */ /* 0x0005e2000c10e786 */
[CC--:B-1----:R-:W-:Y:S04]  /*6240*/  LEA R6, P0, R240.reuse, R100.reuse, 0x2 ;  /* 0x00000064f0067211 */ /* 0x0c2fe800078010ff */
        /* <DEDUP_REMOVED lines=8> */
[CC--:B--2---:R-:W-:Y:S02]  /*62d0*/  LEA R4, P0, R111.reuse, R100.reuse, 0x2 ;  /* 0x000000646f047211 */ /* 0x0c4fe400078010ff */
[-C--:B------:R-:W-:Y:S02]  /*62e0*/  LEA R14, P5, R16, R100.reuse, 0x2 ;  /* 0x00000064100e7211 */ /* 0x080fe400078a10ff */
[-C--:B------:R-:W-:Y:S02]  /*62f0*/  LEA.HI.X.SX32 R5, R111, R101.reuse, 0x2, P0 ;  /* 0x000000656f057211 */ /* 0x080fe400000f16ff */
[CC--:B------:R-:W-:Y:S03]  /*6300*/  LEA R10, P0, R0.reuse, R100.reuse, 0x2 ;  /* 0x00000064000a7211 */ /* 0x0c0fe600078010ff */
[----:B------:R2:W-:Y:S01]  /*6310*/  RED.E.ADD.F32.FTZ.RN.STRONG.GPU [R4.64], R54 ;  /* 0x000000360400798e */ /* 0x0005e2000c10e786 */
[-C--:B------:R-:W-:Y:S02]  /*6320*/  LEA.HI.X.SX32 R11, R0, R101.reuse, 0x2, P0 ;  /* 0x00000065000b7211 */ /* 0x080fe400000f16ff */
[-C--:B-1----:R-:W-:Y:S01]  /*6330*/  LEA R6, P1, R234, R100.reuse, 0x2 ;  /* 0x00000064ea067211 */ /* 0x082fe200078210ff */
[----:B------:R1:W-:Y:S01]  /*6340*/  RED.E.ADD.F32.FTZ.RN.STRONG.GPU [R12.64], R55 ;  /* 0x000000370c00798e */ /* 0x0003e2000c10e786 */
[----:B------:R-:W-:Y:S02]  /*6350*/  IADD3 R0, R2, 0x60, RZ ;  /* 0x0000006002007810 */ /* 0x000fe40007ffe0ff */
[-C--:B------:R-:W-:Y:S01]  /*6360*/  LEA.HI.X.SX32 R7, R234, R101.reuse, 0x2, P1 ;  /* 0x00000065ea077211 */ /* 0x080fe200008f16ff */
[----:B------:R3:W-:Y:S01]  /*6370*/  RED.E.ADD.F32.FTZ.RN.STRONG.GPU [R10.64], R56 ;  /* 0x000000380a00798e */ /* 0x0007e2000c10e786 */
[----:B------:R-:W-:Y:S01]  /*6380*/  IADD3 R2, R2, 0x60, RZ ;  /* 0x0000006002027810 */ /* 0x000fe20007ffe0ff */
[----:B------:R-:W-:Y:S01]  /*6390*/  IMAD.IADD R0, R214, 0x1, R0 ;  /* 0x00000001d6007824 */ /* 0x000fe200078e0200 */
[-C--:B------:R-:W-:Y:S01]  /*63a0*/  LEA.HI.X.SX32 R15, R16, R101.reuse, 0x2, P5 ;  /* 0x00000065100f7211 */ /* 0x080fe200028f16ff */
[----:B------:R4:W-:Y:S02]  /*63b0*/  RED.E.ADD.F32.FTZ.RN.STRONG.GPU [R8.64], R57 ;  /* 0x000000390800798e */ /* 0x0009e4000c10e786 */
[C---:B------:R-:W-:Y:S02]  /*63c0*/  IMAD.IADD R2, R214.reuse, 0x1, R2 ;  /* 0x00000001d6027824 */ /* 0x040fe400078e0202 */
[----:B------:R4:W-:Y:S01]  /*63d0*/  RED.E.ADD.F32.FTZ.RN.STRONG.GPU [R6.64], R58 ;  /* 0x0000003a0600798e */ /* 0x0009e2000c10e786 */
[----:B------:R-:W-:Y:S03]  /*63e0*/  IMAD.IADD R0, R214, 0x1, R0 ;  /* 0x00000001d6007824 */ /* 0x000fe600078e0200 */
[----:B------:R-:W-:Y:S04]  /*63f0*/  LDSM.16.MT88.4 R16, [R3+0x2000] ;  /* 0x002000000310783b */ /* 0x000fe80000004200 */
[----:B------:R-:W-:Y:S01]  /*6400*/  LDSM.16.MT88.4 R52, [R185+0x10800] ;  /* 0x01080000b934783b */ /* 0x000fe20000004200 */
[CC--:B--2---:R-:W-:Y:S04]  /*6410*/  LEA R4, P0, R239.reuse, R100.reuse, 0x2 ;  /* 0x00000064ef047211 */ /* 0x0c4fe800078010ff */
[-C--:B------:R-:W-:Y:S02]  /*6420*/  LEA.HI.X.SX32 R5, R239, R101.reuse, 0x2, P0 ;  /* 0x00000065ef057211 */ /* 0x080fe400000f16ff */
[-C--:B-1----:R-:W-:Y:S02]  /*6430*/  LEA R12, P4, R2, R100.reuse, 0x2 ;  /* 0x00000064020c7211 */ /* 0x082fe400078810ff */
[-C--:B---3--:R-:W-:Y:S01]  /*6440*/  LEA R10, P3, R0, R100.reuse, 0x2 ;  /* 0x00000064000a7211 */ /* 0x088fe200078610ff */
        /* <DEDUP_REMOVED lines=196> */
.L_x_602:
        /* <DEDUP_REMOVED lines=15> */
.L_x_603:
[----:B------:R-:W2:Y:S04]  /*7180*/  LDL R0, [R1+0x20] ;  /* 0x0000200001007983 */ /* 0x000ea80000100800 */
[----:B------:R-:W3:Y:S01]  /*7190*/  LDL.64 R52, [R1] ;  /* 0x0000000001347983 */ /* 0x000ee20000100a00 */
[----:B------:R-:W-:Y:S01]  /*71a0*/  SHF.R.S32.HI R3, RZ, 0x1f, R218 ;  /* 0x0000001fff037819 */ /* 0x000fe200000114da */
[----:B------:R-:W-:Y:S01]  /*71b0*/  IMAD R11, R231, -0x40, R228 ;  /* 0xffffffc0e70b7824 */ /* 0x000fe200078e02e4 */
[----:B------:R-:W-:Y:S01]  /*71c0*/  MOV R2, R218 ;  /* 0x000000da00027202 */ /* 0x000fe20000000f00 */
[----:B------:R-:W-:Y:S01]  /*71d0*/  BSSY B0, `(.L_x_604) ;  /* 0x0000027000007945 */ /* 0x000fe20003800000 */
[----:B------:R-:W-:Y:S01]  /*71e0*/  SHF.R.S32.HI R34, RZ, 0x1f, R251 ;  /* 0x0000001fff227819 */ /* 0x000fe200000114fb */
[----:B------:R-:W-:Y:S01]  /*71f0*/  BAR.SYNC.DEFER_BLOCKING 0x0 ;  /* 0x0000000000007b1d */ /* 0x000fe20000010000 */
[----:B------:R-:W-:-:S02]  /*7200*/  ISETP.GE.AND P3, PT, R251, R11, PT ;  /* 0x0000000bfb00720c */ /* 0x000fc40003f66270 */
[----:B------:R-:W-:Y:S01]  /*7210*/  IADD3 R20, R218, 0x40, RZ ;  /* 0x00000040da147810 */ /* 0x000fe20007ffe0ff */
[----:B--2---:R-:W-:Y:S02]  /*7220*/  IMAD.SHL.U32 R8, R0, 0x2, RZ ;  /* 0x0000000200087824 */ /* 0x004fe400078e00ff */
[----:B------:R-:W-:Y:S01]  /*7230*/  IMAD.SHL.U32 R0, R231, 0x40, RZ ;  /* 0x00000040e7007824 */ /* 0x000fe200078e00ff */
[----:B---3--:R-:W-:Y:S02]  /*7240*/  SHF.R.S32.HI R23, RZ, 0x1f, R52 ;  /* 0x0000001fff177819 */ /* 0x008fe40000011434 */
[----:B------:R1:W2:Y:S01]  /*7250*/  LDS.128 R28, [R8+0xd000] ;  /* 0x00d00000081c7984 */ /* 0x0002a20000000c00 */
[C---:B------:R-:W-:Y:S01]  /*7260*/  IMAD.WIDE.U32 R4, R0.reuse, c[0x0][0x3a0], R2 ;  /* 0x0000e80000047a25 */ /* 0x040fe200078e0002 */
[----:B------:R-:W-:Y:S02]  /*7270*/  SHF.R.S32.HI R21, RZ, 0x1f, R0 ;  /* 0x0000001fff157819 */ /* 0x000fe40000011400 */
[----:B------:R1:W3:Y:S02]  /*7280*/  LDS.128 R24, [R8+0xf000] ;  /* 0x00f0000008187984 */ /* 0x0002e40000000c00 */
[----:B------:R-:W-:Y:S01]  /*7290*/  IADD3 R4, P0, R7, R4, RZ ;  /* 0x0000000407047210 */ /* 0x000fe20007f1e0ff */
[----:B------:R-:W-:Y:S01]  /*72a0*/  IMAD R6, R21, c[0x0][0x3a0], RZ ;  /* 0x0000e80015067a24 */ /* 0x000fe200078e02ff */
[----:B------:R1:W4:Y:S03]  /*72b0*/  LDS.128 R40, [R8+0x10000] ;  /* 0x0100000008287984 */ /* 0x0003260000000c00 */
[----:B------:R-:W-:Y:S01]  /*72c0*/  IMAD R6, R0, c[0x0][0x3a4], R6 ;  /* 0x0000e90000067a24 */ /* 0x000fe200078e0206 */
[----:B------:R1:W1:Y:S04]  /*72d0*/  LDS.128 R48, [R8+0x11000] ;  /* 0x0110000008307984 */ /* 0x0002680000000c00 */
[----:B------:R1:W1:Y:S01]  /*72e0*/  LDS.128 R36, [R8+0x12000] ;  /* 0x0120000008247984 */ /* 0x0002620000000c00 */
[----:B------:R-:W-:Y:S01]  /*72f0*/  IADD3.X R5, R9, R5, R6, P0, !PT ;  /* 0x0000000509057210 */ /* 0x000fe200007fe406 */
[----:B------:R-:W-:-:S02]  /*7300*/  IMAD R6, R23, c[0x0][0x3b8], RZ ;  /* 0x0000ee0017067a24 */ /* 0x000fc400078e02ff */
[----:B------:R1:W1:Y:S02]  /*7310*/  LDS.128 R44, [R8+0x13000] ;  /* 0x01300000082c7984 */ /* 0x0002640000000c00 */
[C---:B------:R-:W-:Y:S02]  /*7320*/  IMAD R6, R52.reuse, c[0x0][0x3bc], R6 ;  /* 0x0000ef0034067a24 */ /* 0x040fe400078e0206 */
[----:B------:R-:W-:-:S05]  /*7330*/  IMAD.WIDE.U32 R4, R52, c[0x0][0x3b8], R4 ;  /* 0x0000ee0034047a25 */ /* 0x000fca00078e0004 */
[----:B------:R-:W-:Y:S01]  /*7340*/  IADD3 R10, R6, R5, RZ ;  /* 0x00000005060a7210 */ /* 0x000fe20007ffe0ff */
        /* <DEDUP_REMOVED lines=15> */
.L_x_605:
[----:B------:R-:W-:Y:S05]  /*7440*/  BSYNC B0 ;  /* 0x0000000000007941 */ /* 0x000fea0003800000 */
.L_x_604:
        /* <DEDUP_REMOVED lines=18> */
.L_x_607:
[----:B------:R-:W-:Y:S05]  /*7570*/  BSYNC B0 ;  /* 0x0000000000007941 */ /* 0x000fea0003800000 */
.L_x_606:
        /* <DEDUP_REMOVED lines=21> */
[----:B----4-:R1:W-:Y:S04]  /*76d0*/  @!P1 STG.E.128 [R4.64], R40 ;  /* 0x0000002804009986 */ /* 0x0103e8000c101d06 */
[----:B------:R1:W-:Y:S02]  /*76e0*/  @!P0 STG.E.128 [R4.64+0x80], R36 ;  /* 0x0000802404008986 */ /* 0x0003e4000c101d06 */
.L_x_609:
[----:B------:R-:W-:Y:S05]  /*76f0*/  BSYNC B0 ;  /* 0x0000000000007941 */ /* 0x000fea0003800000 */
.L_x_608:
        /* <DEDUP_REMOVED lines=14> */
.L_x_580:
[----:B------:R-:W-:Y:S05]  /*77e0*/  BSYNC B1 ;  /* 0x0000000000017941 */ /* 0x000fea0003800000 */
.L_x_566:
        /* <DEDUP_REMOVED lines=9> */
.L_x_610:
[----:B------:R-:W-:Y:S05]  /*7880*/  EXIT ;  /* 0x000000000000794d */ /* 0x000fea0003800000 */
.L_x_612:
        /* <DEDUP_REMOVED lines=15> */
.L_x_1078:


//--------------------- .text._ZN5flash25flash_bwd_dot_do_o_kernelILb0E23Flash_bwd_kernel_traitsILi128ELi64ELi64ELi8ELi4ELi2ELi2ELb1ELb0EN7cutlass6half_tE19Flash_kernel_traitsILi128ELi64ELi64ELi8ES3_EEEEvNS_16Flash_bwd_paramsE --------------------------
	.section	.text._ZN5flash25flash_bwd_dot_do_o_kernelILb0E23Flash_bwd_kernel_traitsILi128ELi64ELi64ELi8ELi4ELi2ELi2ELb1ELb0EN7cutlass6half_tE19Flash_kernel_traitsILi128ELi64ELi64ELi8ES3_EEEEvNS_16Flash_bwd_paramsE,"ax",@progbits
	.sectioninfo	@"SHI_REGISTERS=46"
	.align	128
        .global         _ZN5flash25flash_bwd_dot_do_o_kernelILb0E23Flash_bwd_kernel_traitsILi128ELi64ELi64ELi8ELi4ELi2ELi2ELb1ELb0EN7cutlass6half_tE19Flash_kernel_traitsILi128ELi64ELi64ELi8ES3_EEEEvNS_16Flash_bwd_paramsE
        .type           _ZN5flash25flash_bwd_dot_do_o_kernelILb0E23Flash_bwd_kernel_traitsILi128ELi64ELi64ELi8ELi4ELi2ELi2ELb1ELb0EN7cutlass6half_tE19Flash_kernel_traitsILi128ELi64ELi64ELi8ES3_EEEEvNS_16Flash_bwd_paramsE,@function
        .size           _ZN5flash25flash_bwd_dot_do_o_kernelILb0E23Flash_bwd_kernel_traitsILi128ELi64ELi64ELi8ELi4ELi2ELi2ELb1ELb0EN7cutlass6half_tE19Flash_kernel_traitsILi128ELi64ELi64ELi8ES3_EEEEvNS_16Flash_bwd_paramsE,(.L_x_1079 - _ZN5flash25flash_bwd_dot_do_o_kernelILb0E23Flash_bwd_kernel_traitsILi128ELi64ELi64ELi8ELi4ELi2ELi2ELb1ELb0EN7cutlass6half_tE19Flash_kernel_traitsILi128ELi64ELi64ELi8ES3_EEEEvNS_16Flash_bwd_paramsE)
        .other          _ZN5flash25flash_bwd_dot_do_o_kernelILb0E23Flash_bwd_kernel_traitsILi128ELi64ELi64ELi8ELi4ELi2ELi2ELb1ELb0EN7cutlass6half_tE19Flash_kernel_traitsILi128ELi64ELi64ELi8ES3_EEEEvNS_16Flash_bwd_paramsE,@"STO_CUDA_ENTRY STV_DEFAULT"
_ZN5flash25flash_bwd_dot_do_o_kernelILb0E23Flash_bwd_kernel_traitsILi128ELi64ELi64ELi8ELi4ELi2ELi2ELb1ELb0EN7cutlass6half_tE19Flash_kernel_traitsILi128ELi64ELi64ELi8ES3_EEEEvNS_16Flash_bwd_paramsE:
.text._ZN5flash25flash_bwd_dot_do_o_kernelILb0E23Flash_bwd_kernel_traitsILi128ELi64ELi64ELi8ELi4ELi2ELi2ELb1ELb0EN7cutlass6half_tE19Flash_kernel_traitsILi128ELi64ELi64ELi8ES3_EEEEvNS_16Flash_bwd_paramsE:
[----:B------:R-:W-:Y:S02]  /*0000*/  MOV R1, c[0x0][0x28] ;  /* 0x00000a0000017a02 */ /* 0x000fe40000000f00 */
[----:B------:R-:W0:Y:S01]  /*0010*/  S2R R9, SR_CTAID.Y ;  /* 0x0000000000097919 */ /* 0x000e220000002600 */
[----:B------:R-:W-:Y:S01]  /*0020*/  ISETP.NE.U32.AND P0, PT, RZ, c[0x0][0x240], PT ;  /* 0x00009000ff007a0c */ /* 0x000fe20003f05070 */
[----:B------:R-:W-:Y:S01]  /*0030*/  HFMA2.MMA R4, -RZ, RZ, 0, 2.384185791015625e-07 ;  /* 0x00000004ff047435 */ /* 0x000fe200000001ff */
[----:B------:R-:W-:Y:S01]  /*0040*/  MOV R11, 0xffffffff ;  /* 0xffffffff000b7802 */ /* 0x000fe20000000f00 */
[----:B------:R-:W-:Y:S01]  /*0050*/  ULDC.64 UR4, c[0x0][0x118] ;  /* 0x0000460000047ab9 */ /* 0x000fe20000000a00 */
[----:B------:R-:W-:-:S07]  /*0060*/  ISETP.NE.AND.EX P0, PT, RZ, c[0x0][0x244], PT, P0 ;  /* 0x00009100ff007a0c */ /* 0x000fce0003f05300 */
[----:B0-----:R-:W-:-:S06]  /*0070*/  IMAD.WIDE R4, R9, R4, c[0x0][0x240] ;  /* 0x0000900009047625 */ /* 0x001fcc00078e0204 */
[----:B------:R-:W2:Y:S04]  /*0080*/  @P0 LDG.E R11, [R4.64] ;  /* 0x00000004040b0981 */ /* 0x000ea8000c1e1900 */
[----:B------:R-:W2:Y:S04]  /*0090*/  @P0 LDG.E R0, [R4.64+0x4] ;  /* 0x0000040404000981 */ /* 0x000ea8000c1e1900 */
[----:B------:R-:W0:Y:S02]  /*00a0*/  S2R R3, SR_CTAID.X ;  /* 0x0000000000037919 */ /* 0x000e240000002500 */
[----:B0-----:R-:W-:-:S02]  /*00b0*/  SHF.L.U32 R3, R3, 0x6, RZ ;  /* 0x0000000603037819 */ /* 0x001fc400000006ff */
[----:B--2---:R-:W-:Y:S02]  /*00c0*/  @P0 IADD3 R0, R0, -R11, RZ ;  /* 0x8000000b00000210 */ /* 0x004fe40007ffe0ff */
[----:B------:R-:W-:-:S04]  /*00d0*/  @!P0 MOV R0, c[0x0][0x214] ;  /* 0x0000850000008a02 */ /* 0x000fc80000000f00 */
[----:B------:R-:W-:-:S13]  /*00e0*/  ISETP.GT.AND P0, PT, R0, R3, PT ;  /* 0x000000030000720c */ /* 0x000fda0003f04270 */
[----:B------:R-:W-:Y:S05]  /*00f0*/  @!P0 EXIT ;  /* 0x000000000000894d */ /* 0x000fea0003800000 */
[C---:B------:R-:W-:Y:S01]  /*0100*/  ISETP.NE.AND P1, PT, R11.reuse, -0x1, PT ;  /* 0xffffffff0b00780c */ /* 0x040fe20003f25270 */
[----:B------:R-:W0:Y:S01]  /*0110*/  S2R R32, SR_CTAID.Z ;  /* 0x0000000000207919 */ /* 0x000e220000002700 */
[----:B------:R-:W-:Y:S02]  /*0120*/  ULDC.U8 UR6, c[0x0][0x328] ;  /* 0x0000ca0000067ab9 */ /* 0x000fe40000000000 */
[----:B------:R-:W-:Y:S01]  /*0130*/  ISETP.NE.AND P0, PT, RZ, UR6, PT ;  /* 0x00000006ff007c0c */ /* 0x000fe2000bf05270 */
[----:B------:R-:W1:Y:S08]  /*0140*/  S2R R34, SR_TID.X ;  /* 0x0000000000227919 */ /* 0x000e700000002100 */
[----:B------:R-:W-:Y:S01]  /*0150*/  @P1 IMAD.WIDE.U32 R4, R11, c[0x0][0x370], RZ ;  /* 0x0000dc000b041a25 */ /* 0x000fe200078e00ff */
[----:B------:R-:W-:-:S02]  /*0160*/  @!P1 SHF.R.S32.HI R6, RZ, 0x1f, R9 ;  /* 0x0000001fff069819 */ /* 0x000fc40000011409 */
[----:B------:R-:W-:Y:S01]  /*0170*/  @!P1 SHF.R.S32.HI R10, RZ, 0x1f, R9 ;  /* 0x0000001fff0a9819 */ /* 0x000fe20000011409 */
[C---:B------:R-:W-:Y:S01]  /*0180*/  @P1 IMAD R2, R11.reuse, c[0x0][0x374], R5 ;  /* 0x0000dd000b021a24 */ /* 0x040fe200078e0205 */
[----:B------:R-:W-:Y:S01]  /*0190*/  @P1 MOV R25, R4 ;  /* 0x0000000400191202 */ /* 0x000fe20000000f00 */
[----:B------:R-:W-:-:S04]  /*01a0*/  @P1 IMAD.WIDE.U32 R4, R11, c[0x0][0x1e8], RZ ;  /* 0x00007a000b041a25 */ /* 0x000fc800078e00ff */
[----:B------:R-:W-:Y:S01]  /*01b0*/  @!P1 IMAD R6, R6, c[0x0][0x368], RZ ;  /* 0x0000da0006069a24 */ /* 0x000fe200078e02ff */
[----:B------:R-:W-:Y:S01]  /*01c0*/  @P1 MOV R15, R4 ;  /* 0x00000004000f1202 */ /* 0x000fe20000000f00 */
[----:B------:R-:W-:Y:S02]  /*01d0*/  @!P1 IMAD R10, R10, c[0x0][0x1e0], RZ ;  /* 0x000078000a0a9a24 */ /* 0x000fe400078e02ff */
[----:B------:R-:W-:Y:S02]  /*01e0*/  @P1 IMAD R8, R11, c[0x0][0x1ec], R5 ;  /* 0x00007b000b081a24 */ /* 0x000fe400078e0205 */
[C---:B------:R-:W-:Y:S02]  /*01f0*/  @!P1 IMAD R13, R9.reuse, c[0x0][0x36c], R6 ;  /* 0x0000db00090d9a24 */ /* 0x040fe400078e0206 */
[----:B------:R-:W-:-:S04]  /*0200*/  @!P1 IMAD.WIDE.U32 R4, R9, c[0x0][0x368], RZ ;  /* 0x0000da0009049a25 */ /* 0x000fc800078e00ff */
[----:B------:R-:W-:Y:S01]  /*0210*/  @!P1 IMAD.WIDE.U32 R6, R9, c[0x0][0x1e0], RZ ;  /* 0x0000780009069a25 */ /* 0x000fe200078e00ff */
[----:B------:R-:W-:-:S03]  /*0220*/  @!P1 IADD3 R2, R5, R13, RZ ;  /* 0x0000000d05029210 */ /* 0x000fc60007ffe0ff */
[----:B------:R-:W-:Y:S01]  /*0230*/  @!P1 IMAD R17, R9, c[0x0][0x1e4], R10 ;  /* 0x0000790009119a24 */ /* 0x000fe200078e020a */
[----:B------:R-:W-:Y:S01]  /*0240*/  @!P1 MOV R15, R6 ;  /* 0x00000006000f9202 */ /* 0x000fe20000000f00 */
[----:B------:R-:W-:-:S03]  /*0250*/  @!P1 IMAD.MOV.U32 R25, RZ, RZ, R4 ;  /* 0x000000ffff199224 */ /* 0x000fc600078e0004 */
[----:B------:R-:W-:Y:S01]  /*0260*/  @!P1 IADD3 R8, R7, R17, RZ ;  /* 0x0000001107089210 */ /* 0x000fe20007ffe0ff */
[----:B------:R-:W-:Y:S05]  /*0270*/  @!P0 BRA `(.L_x_613) ;  /* 0x0000007000008947 */ /* 0x000fea0003800000 */
[----:B01----:R-:W-:Y:S01]  /*0280*/  HFMA2.MMA R5, -RZ, RZ, 0, 7.62939453125e-06 ;  /* 0x00000080ff057435 */ /* 0x003fe200000001ff */
[----:B------:R-:W-:Y:S01]  /*0290*/  @!P1 IMAD R11, R9, c[0x0][0x224], RZ ;  /* 0x00008900090b9a24 */ /* 0x000fe200078e02ff */
[----:B------:R-:W-:-:S04]  /*02a0*/  MOV R6, c[0x0][0x210] ;  /* 0x0000840000067a02 */ /* 0x000fc80000000f00 */
[----:B------:R-:W-:-:S04]  /*02b0*/  LEA R4, R9, R11, 0x7 ;  /* 0x0000000b09047211 */ /* 0x000fc800078e38ff */
[----:B------:R-:W-:-:S04]  /*02c0*/  IMAD R5, R5, R6, c[0x0][0x234] ;  /* 0x00008d0005057624 */ /* 0x000fc800078e0206 */
[----:B------:R-:W-:Y:S01]  /*02d0*/  IMAD R4, R5, R32, R4 ;  /* 0x0000002005047224 */ /* 0x000fe200078e0204 */
[----:B------:R-:W-:Y:S05]  /*02e0*/  BRA `(.L_x_614) ;  /* 0x0000002000007947 */ /* 0x000fea0003800000 */
.L_x_613:
[----:B01----:R-:W-:-:S04]  /*02f0*/  IMAD R4, R9, c[0x0][0x1c0], R32 ;  /* 0x0000700009047a24 */ /* 0x003fc800078e0220 */
[----:B------:R-:W-:Y:S02]  /*0300*/  IMAD R4, R4, c[0x0][0x224], RZ ;  /* 0x0000890004047a24 */ /* 0x000fe400078e02ff */
.L_x_614:
[----:B------:R-:W-:Y:S01]  /*0310*/  SHF.R.S32.HI R5, RZ, 0x1f, R34 ;  /* 0x0000001fff057819 */ /* 0x000fe20000011422 */
[----:B------:R-:W-:Y:S01]  /*0320*/  BSSY B0, `(.L_x_615) ;  /* 0x0000033000007945 */ /* 0x000fe20003800000 */
[----:B------:R-:W-:Y:S01]  /*0330*/  SHF.R.S32.HI R10, RZ, 0x1f, R3 ;  /* 0x0000001fff0a7819 */ /* 0x000fe20000011403 */
[----:B------:R-:W-:Y:S01]  /*0340*/  CS2R R22, SRZ ;  /* 0x0000000000167805 */ /* 0x000fe2000001ff00 */
[----:B------:R-:W-:Y:S02]  /*0350*/  LEA.HI R9, R5, R34, RZ, 0x3 ;  /* 0x0000002205097211 */ /* 0x000fe400078f18ff */
[----:B------:R-:W-:Y:S01]  /*0360*/  SHF.R.S32.HI R14, RZ, 0x1f, R32 ;  /* 0x0000001fff0e7819 */ /* 0x000fe20000011420 */
[----:B------:R-:W-:Y:S01]  /*0370*/  IMAD R16, R10, c[0x0][0x1e8], RZ ;  /* 0x00007a000a107a24 */ /* 0x000fe200078e02ff */
[----:B------:R-:W-:-:S03]  /*0380*/  LOP3.LUT R5, R9, 0x1ffffff8, RZ, 0xc0, !PT ;  /* 0x1ffffff809057812 */ /* 0x000fc600078ec0ff */
[----:B------:R-:W-:Y:S02]  /*0390*/  IMAD R19, R3, c[0x0][0x1ec], R16 ;  /* 0x00007b0003137a24 */ /* 0x000fe400078e0210 */
[----:B------:R-:W-:Y:S02]  /*03a0*/  IMAD.IADD R5, R34, 0x1, -R5 ;  /* 0x0000000122057824 */ /* 0x000fe400078e0a05 */
[----:B------:R-:W-:-:S03]  /*03b0*/  IMAD R37, R14, c[0x0][0x1f0], RZ ;  /* 0x00007c000e257a24 */ /* 0x000fc600078e02ff */
[----:B------:R-:W-:Y:S01]  /*03c0*/  SHF.L.U32 R6, R5, 0x3, RZ ;  /* 0x0000000305067819 */ /* 0x000fe200000006ff */
[----:B------:R-:W-:Y:S01]  /*03d0*/  IMAD R37, R32, c[0x0][0x1f4], R37 ;  /* 0x00007d0020257a24 */ /* 0x000fe200078e0225 */
[----:B------:R-:W-:Y:S01]  /*03e0*/  IADD3 R5, R3, R4, RZ ;  /* 0x0000000403057210 */ /* 0x000fe20007ffe0ff */
[----:B------:R-:W-:Y:S01]  /*03f0*/  IMAD R4, R10, c[0x0][0x370], RZ ;  /* 0x0000dc000a047a24 */ /* 0x000fe200078e02ff */
[----:B------:R-:W-:-:S03]  /*0400*/  SHF.R.S32.HI R7, RZ, 0x1f, R6 ;  /* 0x0000001fff077819 */ /* 0x000fc60000011406 */
[C---:B------:R-:W-:Y:S01]  /*0410*/  IMAD R17, R3.reuse, c[0x0][0x374], R4 ;  /* 0x0000dd0003117a24 */ /* 0x040fe200078e0204 */
[----:B------:R-:W-:Y:S01]  /*0420*/  SHF.R.S32.HI R4, RZ, 0x3, R9 ;  /* 0x00000003ff047819 */ /* 0x000fe20000011409 */
[C-C-:B------:R-:W-:Y:S01]  /*0430*/  IMAD.WIDE.U32 R10, R3.reuse, c[0x0][0x370], R6.reuse ;  /* 0x0000dc00030a7a25 */ /* 0x140fe200078e0006 */
[C---:B------:R-:W-:Y:S02]  /*0440*/  IADD3 R9, -R3.reuse, R0, RZ ;  /* 0x0000000003097210 */ /* 0x040fe40007ffe1ff */
[----:B------:R-:W-:Y:S01]  /*0450*/  IADD3 R0, R4, 0x20, RZ ;  /* 0x0000002004007810 */ /* 0x000fe20007ffe0ff */
[----:B------:R-:W-:Y:S01]  /*0460*/  IMAD.WIDE.U32 R12, R3, c[0x0][0x1e8], R6 ;  /* 0x00007a00030c7a25 */ /* 0x000fe200078e0006 */
[----:B------:R-:W-:-:S03]  /*0470*/  IADD3 R24, P0, R25, R10, RZ ;  /* 0x0000000a19187210 */ /* 0x000fc60007f1e0ff */
[----:B------:R-:W-:Y:S01]  /*0480*/  IMAD R3, R14, c[0x0][0x378], RZ ;  /* 0x0000de000e037a24 */ /* 0x000fe200078e02ff */
[----:B------:R-:W-:Y:S02]  /*0490*/  IADD3.X R25, R2, R11, R17, P0, !PT ;  /* 0x0000000b02197210 */ /* 0x000fe400007fe411 */
[----:B------:R-:W-:Y:S01]  /*04a0*/  ISETP.GE.AND P0, PT, R4, R9, PT ;  /* 0x000000090400720c */ /* 0x000fe20003f06270 */
[C---:B------:R-:W-:Y:S01]  /*04b0*/  IMAD R27, R32.reuse, c[0x0][0x37c], R3 ;  /* 0x0000df00201b7a24 */ /* 0x040fe200078e0203 */
[----:B------:R-:W-:Y:S01]  /*04c0*/  IADD3 R10, P1, R15, R12, RZ ;  /* 0x0000000c0f0a7210 */ /* 0x000fe20007f3e0ff */
[----:B------:R-:W-:Y:S01]  /*04d0*/  IMAD.WIDE.U32 R24, R32, c[0x0][0x378], R24 ;  /* 0x0000de0020187a25 */ /* 0x000fe200078e0018 */
[----:B------:R-:W-:Y:S01]  /*04e0*/  CS2R R16, SRZ ;  /* 0x0000000000107805 */ /* 0x000fe2000001ff00 */
[----:B------:R-:W-:Y:S02]  /*04f0*/  MOV R14, RZ ;  /* 0x000000ff000e7202 */ /* 0x000fe40000000f00 */
[----:B------:R-:W-:-:S02]  /*0500*/  IADD3.X R11, R8, R13, R19, P1, !PT ;  /* 0x0000000d080b7210 */ /* 0x000fc40000ffe413 */
[----:B------:R-:W-:Y:S01]  /*0510*/  ISETP.GE.AND P1, PT, R0, R9, PT ;  /* 0x000000090000720c */ /* 0x000fe20003f26270 */
[----:B------:R-:W-:Y:S01]  /*0520*/  CS2R R18, SRZ ;  /* 0x0000000000127805 */ /* 0x000fe2000001ff00 */
[----:B------:R-:W-:Y:S01]  /*0530*/  CS2R R8, SRZ ;  /* 0x0000000000087805 */ /* 0x000fe2000001ff00 */
[----:B------:R-:W-:Y:S01]  /*0540*/  IMAD.WIDE.U32 R32, R32, c[0x0][0x1f0], R10 ;  /* 0x00007c0020207a25 */ /* 0x000fe200078e000a */
[----:B------:R-:W-:Y:S01]  /*0550*/  SHF.R.S32.HI R3, RZ, 0x1f, R4 ;  /* 0x0000001fff037819 */ /* 0x000fe20000011404 */
[----:B------:R-:W-:Y:S01]  /*0560*/  CS2R R10, SRZ ;  /* 0x00000000000a7805 */ /* 0x000fe2000001ff00 */
[----:B------:R-:W-:Y:S02]  /*0570*/  IADD3 R2, R6, 0x40, RZ ;  /* 0x0000004006027810 */ /* 0x000fe40007ffe0ff */
[----:B------:R-:W-:Y:S01]  /*0580*/  IADD3 R27, R25, R27, RZ ;  /* 0x0000001b191b7210 */ /* 0x000fe20007ffe0ff */
[----:B------:R-:W-:Y:S05]  /*0590*/  @P0 BRA `(.L_x_616) ;  /* 0x000000b000000947 */ /* 0x000fea0003800000 */
[----:B------:R-:W-:Y:S01]  /*05a0*/  MOV R26, R24 ;  /* 0x00000018001a7202 */ /* 0x000fe20000000f00 */
[----:B------:R-:W-:Y:S01]  /*05b0*/  IMAD R15, R3, c[0x0][0x370], RZ ;  /* 0x0000dc00030f7a24 */ /* 0x000fe200078e02ff */
[----:B------:R-:W-:-:S02]  /*05c0*/  ISETP.GE.AND P2, PT, R6, c[0x0][0x220], PT ;  /* 0x0000880006007a0c */ /* 0x000fc40003f46270 */
[----:B------:R-:W-:Y:S01]  /*05d0*/  ISETP.GE.AND P3, PT, R2, c[0x0][0x220], PT ;  /* 0x0000880002007a0c */ /* 0x000fe20003f66270 */
[----:B------:R-:W-:-:S04]  /*05e0*/  IMAD.WIDE.U32 R12, R4, c[0x0][0x370], R26 ;  /* 0x0000dc00040c7a25 */ /* 0x000fc800078e001a */
[----:B------:R-:W-:Y:S01]  /*05f0*/  IMAD R15, R4, c[0x0][0x374], R15 ;  /* 0x0000dd00040f7a24 */ /* 0x000fe200078e020f */
[----:B------:R-:W-:-:S03]  /*0600*/  LEA R20, P4, R12, c[0x0][0x330], 0x1 ;  /* 0x0000cc000c147a11 */ /* 0x000fc600078808ff */
[----:B------:R-:W-:-:S05]  /*0610*/  IMAD.IADD R13, R13, 0x1, R15 ;  /* 0x000000010d0d7824 */ /* 0x000fca00078e020f */
[----:B------:R-:W-:-:S05]  /*0620*/  LEA.HI.X R21, R12, c[0x0][0x334], R13, 0x1, P4 ;  /* 0x0000cd000c157a11 */ /* 0x000fca00020f0c0d */
[----:B------:R0:W5:Y:S04]  /*0630*/  @!P2 LDG.E.128 R16, [R20.64] ;  /* 0x000000041410a981 */ /* 0x000168000c1e1d00 */
[----:B------:R0:W5:Y:S02]  /*0640*/  @!P3 LDG.E.128 R8, [R20.64+0x80] ;  /* 0x000080041408b981 */ /* 0x000164000c1e1d00 */
.L_x_616:
[----:B------:R-:W-:Y:S05]  /*0650*/  BSYNC B0 ;  /* 0x0000000000007941 */ /* 0x000fea0003800000 */
.L_x_615:
[----:B------:R-:W-:Y:S01]  /*0660*/  BSSY B0, `(.L_x_617) ;  /* 0x0000017000007945 */ /* 0x000fe20003800000 */
[----:B------:R-:W-:Y:S01]  /*0670*/  HFMA2.MMA R15, -RZ, RZ, 0, 0 ;  /* 0x00000000ff0f7435 */ /* 0x000fe200000001ff */
[----:B-----5:R-:W-:Y:S01]  /*0680*/  MOV R0, R18 ;  /* 0x0000001200007202 */ /* 0x020fe20000000f00 */
[----:B0-----:R-:W-:Y:S01]  /*0690*/  CS2R R20, SRZ ;  /* 0x0000000000147805 */ /* 0x001fe2000001ff00 */
[----:B------:R-:W-:Y:S01]  /*06a0*/  MOV R38, R19 ;  /* 0x0000001300267202 */ /* 0x000fe20000000f00 */
[----:B------:R-:W-:Y:S01]  /*06b0*/  CS2R R12, SRZ ;  /* 0x00000000000c7805 */ /* 0x000fe2000001ff00 */
[----:B------:R-:W-:-:S02]  /*06c0*/  MOV R35, R16 ;  /* 0x0000001000237202 */ /* 0x000fc40000000f00 */
[----:B------:R-:W-:Y:S01]  /*06d0*/  MOV R40, R17 ;  /* 0x0000001100287202 */ /* 0x000fe20000000f00 */
[----:B------:R-:W-:Y:S05]  /*06e0*/  @P1 BRA `(.L_x_618) ;  /* 0x000000e000001947 */ /* 0x000fea0003800000 */
[----:B------:R-:W-:Y:S02]  /*06f0*/  IADD3 R19, P2, R4, 0x20, RZ ;  /* 0x0000002004137810 */ /* 0x000fe40007f5e0ff */
[----:B------:R-:W-:Y:S02]  /*0700*/  MOV R17, R27 ;  /* 0x0000001b00117202 */ /* 0x000fe40000000f00 */
[----:B------:R-:W-:Y:S02]  /*0710*/  IADD3.X R16, RZ, R3, RZ, P2, !PT ;  /* 0x00000003ff107210 */ /* 0x000fe400017fe4ff */
[----:B------:R-:W-:Y:S02]  /*0720*/  ISETP.GE.AND P3, PT, R6, c[0x0][0x220], PT ;  /* 0x0000880006007a0c */ /* 0x000fe40003f66270 */
[----:B------:R-:W-:Y:S01]  /*0730*/  ISETP.GE.AND P4, PT, R2, c[0x0][0x220], PT ;  /* 0x0000880002007a0c */ /* 0x000fe20003f86270 */
[----:B------:R-:W-:-:S02]  /*0740*/  IMAD R18, R16, c[0x0][0x370], RZ ;  /* 0x0000dc0010127a24 */ /* 0x000fc400078e02ff */
[----:B------:R-:W-:-:S04]  /*0750*/  IMAD.MOV.U32 R16, RZ, RZ, R24 ;  /* 0x000000ffff107224 */ /* 0x000fc800078e0018 */
[----:B------:R-:W-:-:S04]  /*0760*/  IMAD.WIDE.U32 R16, R19, c[0x0][0x370], R16 ;  /* 0x0000dc0013107a25 */ /* 0x000fc800078e0010 */
[----:B------:R-:W-:Y:S01]  /*0770*/  IMAD R19, R19, c[0x0][0x374], R18 ;  /* 0x0000dd0013137a24 */ /* 0x000fe200078e0212 */
[----:B------:R-:W-:-:S04]  /*0780*/  LEA R18, P2, R16, c[0x0][0x330], 0x1 ;  /* 0x0000cc0010127a11 */ /* 0x000fc800078408ff */
[----:B------:R-:W-:-:S04]  /*0790*/  IADD3 R17, R17, R19, RZ ;  /* 0x0000001311117210 */ /* 0x000fc80007ffe0ff */
[----:B------:R-:W-:-:S05]  /*07a0*/  LEA.HI.X R19, R16, c[0x0][0x334], R17, 0x1, P2 ;  /* 0x0000cd0010137a11 */ /* 0x000fca00010f0c11 */
[----:B------:R0:W5:Y:S04]  /*07b0*/  @!P3 LDG.E.128 R20, [R18.64] ;  /* 0x000000041214b981 */ /* 0x000168000c1e1d00 */
[----:B------:R0:W5:Y:S02]  /*07c0*/  @!P4 LDG.E.128 R12, [R18.64+0x80] ;  /* 0x00008004120cc981 */ /* 0x000164000c1e1d00 */
.L_x_618:
[----:B------:R-:W-:Y:S05]  /*07d0*/  BSYNC B0 ;  /* 0x0000000000007941 */ /* 0x000fea0003800000 */
.L_x_617:
[----:B------:R-:W-:Y:S01]  /*07e0*/  BSSY B0, `(.L_x_619) ;  /* 0x0000018000007945 */ /* 0x000fe20003800000 */
[----:B------:R-:W-:Y:S01]  /*07f0*/  HFMA2.MMA R26, -RZ, RZ, 0, 0 ;  /* 0x00000000ff1a7435 */ /* 0x000fe200000001ff */
[----:B-----5:R-:W-:Y:S01]  /*0800*/  MOV R39, R22 ;  /* 0x0000001600277202 */ /* 0x020fe20000000f00 */
[----:B------:R-:W-:Y:S01]  /*0810*/  CS2R R30, SRZ ;  /* 0x00000000001e7805 */ /* 0x000fe2000001ff00 */
[----:B------:R-:W-:Y:S01]  /*0820*/  MOV R42, R23 ;  /* 0x00000017002a7202 */ /* 0x000fe20000000f00 */
[----:B0-----:R-:W-:Y:S01]  /*0830*/  CS2R R18, SRZ ;  /* 0x0000000000127805 */ /* 0x001fe2000001ff00 */
[----:B------:R-:W-:Y:S01]  /*0840*/  MOV R41, R20 ;  /* 0x0000001400297202 */ /* 0x000fe20000000f00 */
[----:B------:R-:W-:Y:S01]  /*0850*/  CS2R R16, SRZ ;  /* 0x0000000000107805 */ /* 0x000fe2000001ff00 */
[----:B------:R-:W-:Y:S01]  /*0860*/  MOV R43, R21 ;  /* 0x00000015002b7202 */ /* 0x000fe20000000f00 */
[----:B------:R-:W-:Y:S01]  /*0870*/  CS2R R22, SRZ ;  /* 0x0000000000167805 */ /* 0x000fe2000001ff00 */
[----:B------:R-:W-:Y:S01]  /*0880*/  CS2R R20, SRZ ;  /* 0x0000000000147805 */ /* 0x000fe2000001ff00 */
[----:B------:R-:W-:Y:S01]  /*0890*/  IMAD.IADD R37, R33, 0x1, R37 ;  /* 0x0000000121257824 */ /* 0x000fe200078e0225 */
[----:B------:R-:W-:Y:S05]  /*08a0*/  @P0 BRA `(.L_x_620) ;  /* 0x000000b000000947 */ /* 0x000fea0003800000 */
[----:B------:R-:W-:Y:S01]  /*08b0*/  MOV R36, R32 ;  /* 0x0000002000247202 */ /* 0x000fe20000000f00 */
[----:B------:R-:W-:Y:S01]  /*08c0*/  IMAD R25, R3, c[0x0][0x1e8], RZ ;  /* 0x00007a0003197a24 */ /* 0x000fe200078e02ff */
[----:B------:R-:W-:-:S02]  /*08d0*/  ISETP.GE.AND P2, PT, R6, c[0x0][0x220], PT ;  /* 0x0000880006007a0c */ /* 0x000fc40003f46270 */
[----:B------:R-:W-:Y:S01]  /*08e0*/  ISETP.GE.AND P3, PT, R2, c[0x0][0x220], PT ;  /* 0x0000880002007a0c */ /* 0x000fe20003f66270 */
[----:B------:R-:W-:-:S04]  /*08f0*/  IMAD.WIDE.U32 R28, R4, c[0x0][0x1e8], R36 ;  /* 0x00007a00041c7a25 */ /* 0x000fc800078e0024 */
[----:B------:R-:W-:Y:S01]  /*0900*/  IMAD R25, R4, c[0x0][0x1ec], R25 ;  /* 0x00007b0004197a24 */ /* 0x000fe200078e0219 */
[----:B------:R-:W-:-:S04]  /*0910*/  LEA R24, P0, R28, c[0x0][0x1d0], 0x1 ;  /* 0x000074001c187a11 */ /* 0x000fc800078008ff */
[----:B------:R-:W-:-:S04]  /*0920*/  IADD3 R25, R29, R25, RZ ;  /* 0x000000191d197210 */ /* 0x000fc80007ffe0ff */
[----:B------:R-:W-:-:S05]  /*0930*/  LEA.HI.X R25, R28, c[0x0][0x1d4], R25, 0x1, P0 ;  /* 0x000075001c197a11 */ /* 0x000fca00000f0c19 */
[----:B------:R0:W5:Y:S04]  /*0940*/  @!P2 LDG.E.128 R16, [R24.64] ;  /* 0x000000041810a981 */ /* 0x000168000c1e1d00 */
[----:B------:R0:W5:Y:S02]  /*0950*/  @!P3 LDG.E.128 R20, [R24.64+0x80] ;  /* 0x000080041814b981 */ /* 0x000164000c1e1d00 */
.L_x_620:
[----:B------:R-:W-:Y:S05]  /*0960*/  BSYNC B0 ;  /* 0x0000000000007941 */ /* 0x000fea0003800000 */
.L_x_619:
[----:B------:R-:W-:Y:S01]  /*0970*/  BSSY B0, `(.L_x_621) ;  /* 0x0000012000007945 */ /* 0x000fe20003800000 */
[----:B------:R-:W-:Y:S01]  /*0980*/  MOV R27, RZ ;  /* 0x000000ff001b7202 */ /* 0x000fe20000000f00 */
[----:B0-----:R-:W-:Y:S01]  /*0990*/  CS2R R24, SRZ ;  /* 0x0000000000187805 */ /* 0x001fe2000001ff00 */
[----:B------:R-:W-:Y:S01]  /*09a0*/  CS2R R28, SRZ ;  /* 0x00000000001c7805 */ /* 0x000fe2000001ff00 */
[----:B------:R-:W-:Y:S05]  /*09b0*/  @P1 BRA `(.L_x_622) ;  /* 0x000000d000001947 */ /* 0x000fea0003800000 */
[----:B------:R-:W-:Y:S02]  /*09c0*/  IADD3 R7, P0, R4, 0x20, RZ ;  /* 0x0000002004077810 */ /* 0x000fe40007f1e0ff */
[----:B------:R-:W-:-:S02]  /*09d0*/  MOV R33, R37 ;  /* 0x0000002500217202 */ /* 0x000fc40000000f00 */
        /* <DEDUP_REMOVED lines=9> */
[----:B------:R0:W5:Y:S04]  /*0a70*/  @!P1 LDG.E.128 R28, [R2.64] ;  /* 0x00000004021c9981 */ /* 0x000168000c1e1d00 */
[----:B------:R0:W5:Y:S02]  /*0a80*/  @!P2 LDG.E.128 R24, [R2.64+0x80] ;  /* 0x000080040218a981 */ /* 0x000164000c1e1d00 */
.L_x_622:
[----:B------:R-:W-:Y:S05]  /*0a90*/  BSYNC B0 ;  /* 0x0000000000007941 */ /* 0x000fea0003800000 */
.L_x_621:
[--C-:B0-----:R-:W-:Y:S01]  /*0aa0*/  HADD2.F32 R2, -RZ, R35.reuse.H1_H1 ;  /* 0x30000023ff027230 */ /* 0x101fe20000004100 */
[----:B------:R-:W-:Y:S01]  /*0ab0*/  LOP3.LUT P0, RZ, R34, 0x7, RZ, 0xc0, !PT ;  /* 0x0000000722ff7812 */ /* 0x000fe2000780c0ff */
[--C-:B-----5:R-:W-:Y:S02]  /*0ac0*/  HADD2.F32 R3, -RZ, R16.reuse.H1_H1 ;  /* 0x30000010ff037230 */ /* 0x120fe40000004100 */
[----:B------:R-:W-:Y:S02]  /*0ad0*/  HADD2.F32 R35, -RZ, R35.H0_H0 ;  /* 0x20000023ff237230 */ /* 0x000fe40000004100 */
[----:B------:R-:W-:Y:S01]  /*0ae0*/  HADD2.F32 R16, -RZ, R16.H0_H0 ;  /* 0x20000010ff107230 */ /* 0x000fe20000004100 */
[----:B------:R-:W-:Y:S01]  /*0af0*/  FMUL.FTZ R4, R2, R3 ;  /* 0x0000000302047220 */ /* 0x000fe20000410000 */
[----:B------:R-:W-:-:S02]  /*0b00*/  HADD2.F32 R2, -RZ, R40.H0_H0 ;  /* 0x20000028ff027230 */ /* 0x000fc40000004100 */
[----:B------:R-:W-:Y:S01]  /*0b10*/  HADD2.F32 R3, -RZ, R17.H0_H0 ;  /* 0x20000011ff037230 */ /* 0x000fe20000004100 */
[----:B------:R-:W-:Y:S01]  /*0b20*/  FFMA.FTZ R4, R35, R16, R4 ;  /* 0x0000001023047223 */ /* 0x000fe20000010004 */
[--C-:B------:R-:W-:Y:S02]  /*0b30*/  HADD2.F32 R32, -RZ, R41.reuse.H0_H0 ;  /* 0x20000029ff207230 */ /* 0x100fe40000004100 */
[----:B------:R-:W-:Y:S01]  /*0b40*/  HADD2.F32 R40, -RZ, R40.H1_H1 ;  /* 0x30000028ff287230 */ /* 0x000fe20000004100 */
[----:B------:R-:W-:Y:S01]  /*0b50*/  FFMA.FTZ R2, R2, R3, R4 ;  /* 0x0000000302027223 */ /* 0x000fe20000010004 */
[----:B------:R-:W-:Y:S02]  /*0b60*/  HADD2.F32 R3, -RZ, R41.H1_H1 ;  /* 0x30000029ff037230 */ /* 0x000fe40000004100 */
[--C-:B------:R-:W-:Y:S02]  /*0b70*/  HADD2.F32 R4, -RZ, R28.reuse.H1_H1 ;  /* 0x3000001cff047230 */ /* 0x100fe40000004100 */
[----:B------:R-:W-:-:S02]  /*0b80*/  HADD2.F32 R28, -RZ, R28.H0_H0 ;  /* 0x2000001cff1c7230 */ /* 0x000fc40000004100 */
[----:B------:R-:W-:Y:S01]  /*0b90*/  HADD2.F32 R17, -RZ, R17.H1_H1 ;  /* 0x30000011ff117230 */ /* 0x000fe20000004100 */
[----:B------:R-:W-:Y:S01]  /*0ba0*/  FMUL.FTZ R3, R3, R4 ;  /* 0x0000000403037220 */ /* 0x000fe20000410000 */
[----:B------:R-:W-:Y:S02]  /*0bb0*/  HADD2.F32 R7, -RZ, R18.H0_H0 ;  /* 0x20000012ff077230 */ /* 0x000fe40000004100 */
[----:B------:R-:W-:Y:S01]  /*0bc0*/  HADD2.F32 R33, -RZ, R43.H0_H0 ;  /* 0x2000002bff217230 */ /* 0x000fe20000004100 */
[----:B------:R-:W-:Y:S01]  /*0bd0*/  FFMA.FTZ R32, R32, R28, R3 ;  /* 0x0000001c20207223 */ /* 0x000fe20000010003 */
[----:B------:R-:W-:Y:S01]  /*0be0*/  HADD2.F32 R28, -RZ, R0.H0_H0 ;  /* 0x20000000ff1c7230 */ /* 0x000fe20000004100 */
[----:B------:R-:W-:Y:S01]  /*0bf0*/  FFMA.FTZ R17, R40, R17, R2 ;  /* 0x0000001128117223 */ /* 0x000fe20000010002 */
[----:B------:R-:W-:Y:S02]  /*0c00*/  HADD2.F32 R16, -RZ, R29.H0_H0 ;  /* 0x2000001dff107230 */ /* 0x000fe40000004100 */
[----:B------:R-:W-:Y:S01]  /*0c10*/  HADD2.F32 R43, -RZ, R43.H1_H1 ;  /* 0x3000002bff2b7230 */ /* 0x000fe20000004100 */
[----:B------:R-:W-:Y:S01]  /*0c20*/  FFMA.FTZ R28, R28, R7, R17 ;  /* 0x000000071c1c7223 */ /* 0x000fe20000010011 */
[--C-:B------:R-:W-:Y:S01]  /*0c30*/  HADD2.F32 R7, -RZ, R20.reuse.H0_H0 ;  /* 0x20000014ff077230 */ /* 0x100fe20000004100 */
[----:B------:R-:W-:Y:S01]  /*0c40*/  FFMA.FTZ R32, R33, R16, R32 ;  /* 0x0000001021207223 */ /* 0x000fe20000010020 */
[----:B------:R-:W-:-:S02]  /*0c50*/  HADD2.F32 R17, -RZ, R20.H1_H1 ;  /* 0x30000014ff117230 */ /* 0x000fc40000004100 */
[----:B------:R-:W-:Y:S02]  /*0c60*/  HADD2.F32 R20, -RZ, R29.H1_H1 ;  /* 0x3000001dff147230 */ /* 0x000fe40000004100 */
[----:B------:R-:W-:Y:S02]  /*0c70*/  HADD2.F32 R35, -RZ, R0.H1_H1 ;  /* 0x30000000ff237230 */ /* 0x000fe40000004100 */
[----:B------:R-:W-:Y:S01]  /*0c80*/  HADD2.F32 R36, -RZ, R18.H1_H1 ;  /* 0x30000012ff247230 */ /* 0x000fe20000004100 */
[----:B------:R-:W-:Y:S01]  /*0c90*/  FFMA.FTZ R32, R43, R20, R32 ;  /* 0x000000142b207223 */ /* 0x000fe20000010020 */
[--C-:B------:R-:W-:Y:S02]  /*0ca0*/  HADD2.F32 R29, -RZ, R23.reuse.H0_H0 ;  /* 0x20000017ff1d7230 */ /* 0x100fe40000004100 */
[----:B------:R-:W-:Y:S01]  /*0cb0*/  HADD2.F32 R18, -RZ, R23.H1_H1 ;  /* 0x30000017ff127230 */ /* 0x000fe20000004100 */
[----:B------:R-:W-:Y:S01]  /*0cc0*/  FFMA.FTZ R28, R35, R36, R28 ;  /* 0x00000024231c7223 */ /* 0x000fe2000001001c */
[----:B------:R-:W-:-:S02]  /*0cd0*/  HADD2.F32 R20, -RZ, R38.H0_H0 ;  /* 0x20000026ff147230 */ /* 0x000fc40000004100 */
[----:B------:R-:W-:Y:S02]  /*0ce0*/  HADD2.F32 R23, -RZ, R19.H0_H0 ;  /* 0x20000013ff177230 */ /* 0x000fe40000004100 */
[--C-:B------:R-:W-:Y:S02]  /*0cf0*/  HADD2.F32 R0, -RZ, R21.reuse.H0_H0 ;  /* 0x20000015ff007230 */ /* 0x100fe40000004100 */
[----:B------:R-:W-:Y:S01]  /*0d00*/  HADD2.F32 R16, -RZ, R21.H1_H1 ;  /* 0x30000015ff107230 */ /* 0x000fe20000004100 */
[----:B------:R-:W-:Y:S01]  /*0d10*/  FFMA.FTZ R20, R20, R23, R28 ;  /* 0x0000001714147223 */ /* 0x000fe2000001001c */
[--C-:B------:R-:W-:Y:S02]  /*0d20*/  HADD2.F32 R21, -RZ, R22.reuse.H0_H0 ;  /* 0x20000016ff157230 */ /* 0x100fe40000004100 */
[----:B------:R-:W-:Y:S02]  /*0d30*/  HADD2.F32 R33, -RZ, R22.H1_H1 ;  /* 0x30000016ff217230 */ /* 0x000fe40000004100 */
[----:B------:R-:W-:-:S02]  /*0d40*/  HADD2.F32 R38, -RZ, R38.H1_H1 ;  /* 0x30000026ff267230 */ /* 0x000fc40000004100 */
[----:B------:R-:W-:Y:S02]  /*0d50*/  HADD2.F32 R35, -RZ, R39.H0_H0 ;  /* 0x20000027ff237230 */ /* 0x000fe40000004100 */
[----:B------:R-:W-:Y:S02]  /*0d60*/  HADD2.F32 R22, -RZ, R30.H0_H0 ;  /* 0x2000001eff167230 */ /* 0x000fe40000004100 */
[----:B------:R-:W-:Y:S02]  /*0d70*/  HADD2.F32 R19, -RZ, R19.H1_H1 ;  /* 0x30000013ff137230 */ /* 0x000fe40000004100 */
[----:B------:R-:W-:Y:S01]  /*0d80*/  HADD2.F32 R2, -RZ, R8.H0_H0 ;  /* 0x20000008ff027230 */ /* 0x000fe20000004100 */
[----:B------:R-:W-:Y:S01]  /*0d90*/  FFMA.FTZ R32, R35, R22, R32 ;  /* 0x0000001623207223 */ /* 0x000fe20000010020 */
[----:B------:R-:W-:Y:S01]  /*0da0*/  HADD2.F32 R39, -RZ, R39.H1_H1 ;  /* 0x30000027ff277230 */ /* 0x000fe20000004100 */
[----:B------:R-:W-:Y:S01]  /*0db0*/  FFMA.FTZ R19, R38, R19, R20 ;  /* 0x0000001326137223 */ /* 0x000fe20000010014 */
[----:B------:R-:W-:-:S02]  /*0dc0*/  HADD2.F32 R30, -RZ, R30.H1_H1 ;  /* 0x3000001eff1e7230 */ /* 0x000fc40000004100 */
[----:B------:R-:W-:Y:S01]  /*0dd0*/  HADD2.F32 R8, -RZ, R8.H1_H1 ;  /* 0x30000008ff087230 */ /* 0x000fe20000004100 */
[----:B------:R-:W-:Y:S01]  /*0de0*/  FFMA.FTZ R2, R2, R7, R19 ;  /* 0x0000000702027223 */ /* 0x000fe20000010013 */
[--C-:B------:R-:W-:Y:S01]  /*0df0*/  HADD2.F32 R23, -RZ, R42.reuse.H0_H0 ;  /* 0x2000002aff177230 */ /* 0x100fe20000004100 */
[----:B------:R-:W-:Y:S01]  /*0e00*/  FFMA.FTZ R32, R39, R30, R32 ;  /* 0x0000001e27207223 */ /* 0x000fe20000010020 */
[----:B------:R-:W-:Y:S01]  /*0e10*/  HADD2.F32 R20, -RZ, R31.H0_H0 ;  /* 0x2000001fff147230 */ /* 0x000fe20000004100 */
[----:B------:R-:W-:Y:S01]  /*0e20*/  FFMA.FTZ R2, R8, R17, R2 ;  /* 0x0000001108027223 */ /* 0x000fe20000010002 */
[----:B------:R-:W-:Y:S02]  /*0e30*/  HADD2.F32 R3, -RZ, R9.H0_H0 ;  /* 0x20000009ff037230 */ /* 0x000fe40000004100 */
[----:B------:R-:W-:Y:S01]  /*0e40*/  HADD2.F32 R7, -RZ, R42.H1_H1 ;  /* 0x3000002aff077230 */ /* 0x000fe20000004100 */
[----:B------:R-:W-:Y:S01]  /*0e50*/  FFMA.FTZ R32, R23, R20, R32 ;  /* 0x0000001417207223 */ /* 0x000fe20000010020 */
[----:B------:R-:W-:Y:S01]  /*0e60*/  HADD2.F32 R31, -RZ, R31.H1_H1 ;  /* 0x3000001fff1f7230 */ /* 0x000fe20000004100 */
[----:B------:R-:W-:Y:S01]  /*0e70*/  FFMA.FTZ R0, R3, R0, R2 ;  /* 0x0000000003007223 */ /* 0x000fe20000010002 */
[----:B------:R-:W-:-:S02]  /*0e80*/  HADD2.F32 R9, -RZ, R9.H1_H1 ;  /* 0x30000009ff097230 */ /* 0x000fc40000004100 */
[----:B------:R-:W-:Y:S01]  /*0e90*/  HADD2.F32 R17, -RZ, R12.H0_H0 ;  /* 0x2000000cff117230 */ /* 0x000fe20000004100 */
        /* <DEDUP_REMOVED lines=8> */
[----:B------:R-:W-:Y:S01]  /*0f20*/  HADD2.F32 R10, -RZ, R10.H1_H1 ;  /* 0x3000000aff0a7230 */ /* 0x000fe20000004100 */
[----:B------:R-:W-:Y:S01]  /*0f30*/  SHF.R.S32.HI R8, RZ, 0x1f, R5 ;  /* 0x0000001fff087819 */ /* 0x000fe20000011405 */
[----:B------:R-:W-:Y:S01]  /*0f40*/  HADD2.F32 R7, -RZ, R13.H0_H0 ;  /* 0x2000000dff077230 */ /* 0x000fe20000004100 */
[----:B------:R-:W-:Y:S01]  /*0f50*/  FFMA.FTZ R32, R3, R24, R32 ;  /* 0x0000001803207223 */ /* 0x000fe20000010020 */
[----:B------:R-:W-:Y:S01]  /*0f60*/  HADD2.F32 R2, -RZ, R25.H0_H0 ;  /* 0x20000019ff027230 */ /* 0x000fe20000004100 */
[----:B------:R-:W-:Y:S01]  /*0f70*/  FFMA.FTZ R0, R10, R33, R0 ;  /* 0x000000210a007223 */ /* 0x000fe20000010000 */
[----:B------:R-:W-:Y:S01]  /*0f80*/  HADD2.F32 R6, -RZ, R11.H0_H0 ;  /* 0x2000000bff067230 */ /* 0x000fe20000004100 */
[----:B------:R-:W-:Y:S01]  /*0f90*/  LEA.HI R5, P1, R34, R5, RZ, 0x1d ;  /* 0x0000000522057211 */ /* 0x000fe2000783e8ff */
[----:B------:R-:W-:Y:S01]  /*0fa0*/  HADD2.F32 R13, -RZ, R13.H1_H1 ;  /* 0x3000000dff0d7230 */ /* 0x000fe20000004100 */
[----:B------:R-:W-:Y:S01]  /*0fb0*/  FFMA.FTZ R32, R7, R2, R32 ;  /* 0x0000000207207223 */ /* 0x000fe20000010020 */
[----:B------:R-:W-:Y:S01]  /*0fc0*/  HADD2.F32 R25, -RZ, R25.H1_H1 ;  /* 0x30000019ff197230 */ /* 0x000fe20000004100 */
[----:B------:R-:W-:Y:S01]  /*0fd0*/  FFMA.FTZ R0, R6, R29, R0 ;  /* 0x0000001d06007223 */ /* 0x000fe20000010000 */
[----:B------:R-:W-:Y:S01]  /*0fe0*/  HADD2.F32 R11, -RZ, R11.H1_H1 ;  /* 0x3000000bff0b7230 */ /* 0x000fe20000004100 */
[----:B------:R-:W-:Y:S01]  /*0ff0*/  IADD3.X R8, RZ, R8, RZ, P1, !PT ;  /* 0x00000008ff087210 */ /* 0x000fe20000ffe4ff */
[----:B------:R-:W-:Y:S01]  /*1000*/  HADD2.F32 R3, -RZ, R14.H0_H0 ;  /* 0x2000000eff037230 */ /* 0x000fe20000004100 */
[----:B------:R-:W-:Y:S01]  /*1010*/  FFMA.FTZ R32, R13, R25, R32 ;  /* 0x000000190d207223 */ /* 0x000fe20000010020 */
[----:B------:R-:W-:Y:S01]  /*1020*/  HADD2.F32 R2, -RZ, R26.H0_H0 ;  /* 0x2000001aff027230 */ /* 0x000fe20000004100 */
[----:B------:R-:W-:Y:S01]  /*1030*/  FFMA.FTZ R0, R11, R18, R0 ;  /* 0x000000120b007223 */ /* 0x000fe20000010000 */
[----:B------:R-:W-:-:S02]  /*1040*/  HADD2.F32 R7, -RZ, R14.H1_H1 ;  /* 0x3000000eff077230 */ /* 0x000fc40000004100 */
[----:B------:R-:W-:Y:S01]  /*1050*/  HADD2.F32 R26, -RZ, R26.H1_H1 ;  /* 0x3000001aff1a7230 */ /* 0x000fe20000004100 */
[----:B------:R-:W-:Y:S01]  /*1060*/  FFMA.FTZ R32, R3, R2, R32 ;  /* 0x0000000203207223 */ /* 0x000fe20000010020 */
[----:B------:R-:W-:Y:S01]  /*1070*/  HADD2.F32 R9, -RZ, R15.H0_H0 ;  /* 0x2000000fff097230 */ /* 0x000fe20000004100 */
[----:B------:R-:W0:Y:S01]  /*1080*/  SHFL.BFLY PT, R3, R0, 0x4, 0x1f ;  /* 0x0c801f0000037f89 */ /* 0x000e2200000e0000 */
[----:B------:R-:W-:Y:S01]  /*1090*/  HADD2.F32 R2, -RZ, R27.H0_H0 ;  /* 0x2000001bff027230 */ /* 0x000fe20000004100 */
[----:B------:R-:W-:Y:S01]  /*10a0*/  FFMA.FTZ R32, R7, R26, R32 ;  /* 0x0000001a07207223 */ /* 0x000fe20000010020 */
[----:B------:R-:W-:Y:S02]  /*10b0*/  HADD2.F32 R15, -RZ, R15.H1_H1 ;  /* 0x3000000fff0f7230 */ /* 0x000fe40000004100 */
[----:B------:R-:W-:Y:S01]  /*10c0*/  HADD2.F32 R27, -RZ, R27.H1_H1 ;  /* 0x3000001bff1b7230 */ /* 0x000fe20000004100 */
[----:B------:R-:W-:-:S04]  /*10d0*/  FFMA.FTZ R32, R9, R2, R32 ;  /* 0x0000000209207223 */ /* 0x000fc80000010020 */
[----:B------:R-:W-:-:S05]  /*10e0*/  FFMA.FTZ R32, R15, R27, R32 ;  /* 0x0000001b0f207223 */ /* 0x000fca0000010020 */
[----:B------:R-:W1:Y:S01]  /*10f0*/  SHFL.BFLY PT, R7, R32, 0x4, 0x1f ;  /* 0x0c801f0020077f89 */ /* 0x000e6200000e0000 */
[----:B0-----:R-:W-:-:S05]  /*1100*/  FADD.FTZ R3, R0, R3 ;  /* 0x0000000300037221 */ /* 0x001fca0000010000 */
[----:B------:R-:W0:Y:S01]  /*1110*/  SHFL.BFLY PT, R2, R3, 0x2, 0x1f ;  /* 0x0c401f0003027f89 */ /* 0x000e2200000e0000 */
[----:B-1----:R-:W-:-:S05]  /*1120*/  FADD.FTZ R6, R32, R7 ;  /* 0x0000000720067221 */ /* 0x002fca0000010000 */
[----:B------:R-:W1:Y:S01]  /*1130*/  SHFL.BFLY PT, R9, R6, 0x2, 0x1f ;  /* 0x0c401f0006097f89 */ /* 0x000e6200000e0000 */
[----:B0-----:R-:W-:Y:S01]  /*1140*/  FADD.FTZ R4, R3, R2 ;  /* 0x0000000203047221 */ /* 0x001fe20000010000 */
[----:B------:R-:W-:-:S04]  /*1150*/  LEA R2, P1, R5, c[0x0][0x3c8], 0x2 ;  /* 0x0000f20005027a11 */ /* 0x000fc800078210ff */
[----:B------:R-:W0:Y:S01]  /*1160*/  SHFL.BFLY PT, R7, R4, 0x1, 0x1f ;  /* 0x0c201f0004077f89 */ /* 0x000e2200000e0000 */
[----:B------:R-:W-:Y:S01]  /*1170*/  LEA.HI.X R3, R5, c[0x0][0x3cc], R8, 0x2, P1 ;  /* 0x0000f30005037a11 */ /* 0x000fe200008f1408 */
[----:B-1----:R-:W-:-:S05]  /*1180*/  FADD.FTZ R9, R6, R9 ;  /* 0x0000000906097221 */ /* 0x002fca0000010000 */
[----:B------:R-:W1:Y:S01]  /*1190*/  SHFL.BFLY PT, R0, R9, 0x1, 0x1f ;  /* 0x0c201f0009007f89 */ /* 0x000e6200000e0000 */
[----:B0-----:R-:W-:-:S04]  /*11a0*/  FADD.FTZ R7, R4, R7 ;  /* 0x0000000704077221 */ /* 0x001fc80000010000 */
[----:B------:R-:W-:-:S05]  /*11b0*/  FMUL.FTZ R7, R7, c[0x0][0x2d4] ;  /* 0x0000b50007077a20 */ /* 0x000fca0000410000 */
[----:B------:R0:W-:Y:S01]  /*11c0*/  @!P0 STG.E [R2.64], R7 ;  /* 0x0000000702008986 */ /* 0x0001e2000c101904 */
[----:B-1----:R-:W-:Y:S01]  /*11d0*/  FADD.FTZ R0, R9, R0 ;  /* 0x0000000009007221 */ /* 0x002fe20000010000 */
[----:B------:R-:W-:Y:S06]  /*11e0*/  @P0 EXIT ;  /* 0x000000000000094d */ /* 0x000fec0003800000 */
[----:B------:R-:W-:-:S05]  /*11f0*/  FMUL.FTZ R5, R0, c[0x0][0x2d4] ;  /* 0x0000b50000057a20 */ /* 0x000fca0000410000 */
[----:B------:R-:W-:Y:S01]  /*1200*/  STG.E [R2.64+0x80], R5 ;  /* 0x0000800502007986 */ /* 0x000fe2000c101904 */
[----:B------:R-:W-:Y:S05]  /*1210*/  EXIT ;  /* 0x000000000000794d */ /* 0x000fea0003800000 */
.L_x_623:
        /* <DEDUP_REMOVED lines=14> */
.L_x_1079:


//--------------------- .text._ZN5flash25flash_bwd_dot_do_o_kernelILb1E23Flash_bwd_kernel_traitsILi128ELi64ELi64ELi8ELi4ELi2ELi2ELb1ELb0EN7cutlass6half_tE19Flash_kernel_traitsILi128ELi64ELi64ELi8ES3_EEEEvNS_16Flash_bwd_paramsE --------------------------
	.section	.text._ZN5flash25flash_bwd_dot_do_o_kernelILb1E23Flash_bwd_kernel_traitsILi128ELi64ELi64ELi8ELi4ELi2ELi2ELb1ELb0EN7cutlass6half_tE19Flash_kernel_traitsILi128ELi64ELi64ELi8ES3_EEEEvNS_16Flash_bwd_paramsE,"ax",@progbits
	.sectioninfo	@"SHI_REGISTERS=51"
	.align	128
        .global         _ZN5flash25flash_bwd_dot_do_o_kernelILb1E23Flash_bwd_kernel_traitsILi128ELi64ELi64ELi8ELi4ELi2ELi2ELb1ELb0EN7cutlass6half_tE19Flash_kernel_traitsILi128ELi64ELi64ELi8ES3_EEEEvNS_16Flash_bwd_paramsE
        .type           _ZN5flash25flash_bwd_dot_do_o_kernelILb1E23Flash_bwd_kernel_traitsILi128ELi64ELi64ELi8ELi4ELi2ELi2ELb1ELb0EN7cutlass6half_tE19Flash_kernel_traitsILi128ELi64ELi64ELi8ES3_EEEEvNS_16Flash_bwd_paramsE,@function
        .size           _ZN5flash25flash_bwd_dot_do_o_kernelILb1E23Flash_bwd_kernel_traitsILi128ELi64ELi64ELi8ELi4ELi2ELi2ELb1ELb0EN7cutlass6half_tE19Flash_kernel_traitsILi128ELi64ELi64ELi8ES3_EEEEvNS_16Flash_bwd_paramsE,(.L_x_1080 - _ZN5flash25flash_bwd_dot_do_o_kernelILb1E23Flash_bwd_kernel_traitsILi128ELi64ELi64ELi8ELi4ELi2ELi2ELb1ELb0EN7cutlass6half_tE19Flash_kernel_traitsILi128ELi64ELi64ELi8ES3_EEEEvNS_16Flash_bwd_paramsE)
        .other          _ZN5flash25flash_bwd_dot_do_o_kernelILb1E23Flash_bwd_kernel_traitsILi128ELi64ELi64ELi8ELi4ELi2ELi2ELb1ELb0EN7cutlass6half_tE19Flash_kernel_traitsILi128ELi64ELi64ELi8ES3_EEEEvNS_16Flash_bwd_paramsE,@"STO_CUDA_ENTRY STV_DEFAULT"
_ZN5flash25flash_bwd_dot_do_o_kernelILb1E23Flash_bwd_kernel_traitsILi128ELi64ELi64ELi8ELi4ELi2ELi2ELb1ELb0EN7cutlass6half_tE19Flash_kernel_traitsILi128ELi64ELi64ELi8ES3_EEEEvNS_16Flash_bwd_paramsE:
.text._ZN5flash25flash_bwd_dot_do_o_kernelILb1E23Flash_bwd_kernel_traitsILi128ELi64ELi64ELi8ELi4ELi2ELi2ELb1ELb0EN7cutlass6half_tE19Flash_kernel_traitsILi128ELi64ELi64ELi8ES3_EEEEvNS_16Flash_bwd_paramsE:
        /* <DEDUP_REMOVED lines=10> */
[----:B------:R-:W0:Y:S01]  /*00a0*/  S2R R0, SR_CTAID.X ;  /* 0x0000000000007919 */ /* 0x000e220000002500 */
[----:B--2---:R-:W-:Y:S01]  /*00b0*/  @P0 IADD3 R10, R5, -R12, RZ ;  /* 0x8000000c050a0210 */ /* 0x004fe20007ffe0ff */
[----:B0-----:R-:W-:Y:S01]  /*00c0*/  IMAD.SHL.U32 R5, R0, 0x40, RZ ;  /* 0x0000004000057824 */ /* 0x001fe200078e00ff */
[----:B------:R-:W-:-:S04]  /*00d0*/  @!P0 MOV R10, c[0x0][0x214] ;  /* 0x00008500000a8a02 */ /* 0x000fc80000000f00 */
[----:B------:R-:W-:-:S13]  /*00e0*/  ISETP.GT.AND P1, PT, R10, R5, PT ;  /* 0x000000050a00720c */ /* 0x000fda0003f24270 */
[----:B------:R-:W-:Y:S05]  /*00f0*/  @!P1 EXIT ;  /* 0x000000000000994d */ /* 0x000fea0003800000 */
[----:B------:R-:W-:Y:S01]  /*0100*/  ISETP.NE.AND P1, PT, R12, -0x1, PT ;  /* 0xffffffff0c00780c */ /* 0x000fe20003f25270 */
[----:B------:R-:W-:Y:S01]  /*0110*/  IMAD.WIDE R2, R9, 0x80, RZ ;  /* 0x0000008009027825 */ /* 0x000fe200078e02ff */
[----:B------:R-:W-:Y:S01]  /*0120*/  MOV R37, c[0x0][0x1c0] ;  /* 0x0000700000257a02 */ /* 0x000fe20000000f00 */
[----:B------:R-:W0:Y:S01]  /*0130*/  S2R R30, SR_CTAID.Z ;  /* 0x00000000001e7919 */ /* 0x000e220000002700 */
[----:B------:R-:W-:Y:S02]  /*0140*/  ULDC.U8 UR6, c[0x0][0x328] ;  /* 0x0000ca0000067ab9 */ /* 0x000fe40000000000 */
[----:B------:R-:W-:Y:S01]  /*0150*/  SEL R18, R2, RZ, P0 ;  /* 0x000000ff02127207 */ /* 0x000fe20000000000 */
[----:B------:R-:W1:Y:S01]  /*0160*/  S2R R39, SR_TID.X ;  /* 0x0000000000277919 */ /* 0x000e620000002100 */
[----:B------:R-:W-:Y:S01]  /*0170*/  SEL R20, R3, RZ, P0 ;  /* 0x000000ff03147207 */ /* 0x000fe20000000000 */
[----:B------:R-:W-:-:S04]  /*0180*/  IMAD.WIDE R2, R9, c[0x0][0x224], RZ ;  /* 0x0000890009027a25 */ /* 0x000fc800078e02ff */
[--C-:B------:R-:W-:Y:S01]  /*0190*/  @!P1 SHF.R.S32.HI R0, RZ, 0x1f, R9.reuse ;  /* 0x0000001fff009819 */ /* 0x100fe20000011409 */
[----:B------:R-:W-:Y:S01]  /*01a0*/  @P1 IMAD.WIDE.U32 R6, R12, c[0x0][0x370], RZ ;  /* 0x0000dc000c061a25 */ /* 0x000fe200078e00ff */
[----:B------:R-:W-:-:S03]  /*01b0*/  @!P1 SHF.R.S32.HI R13, RZ, 0x1f, R9 ;  /* 0x0000001fff0d9819 */ /* 0x000fc60000011409 */
[----:B------:R-:W-:Y:S02]  /*01c0*/  @!P1 IMAD R8, R0, c[0x0][0x368], RZ ;  /* 0x0000da0000089a24 */ /* 0x000fe400078e02ff */
[C---:B------:R-:W-:Y:S01]  /*01d0*/  @P1 IMAD R4, R12.reuse, c[0x0][0x374], R7 ;  /* 0x0000dd000c041a24 */ /* 0x040fe200078e0207 */
[----:B------:R-:W-:Y:S01]  /*01e0*/  SHF.R.S32.HI R7, RZ, 0x1f, R37 ;  /* 0x0000001fff077819 */ /* 0x000fe20000011425 */
[----:B------:R-:W-:-:S04]  /*01f0*/  @P1 IMAD.WIDE.U32 R16, R12, c[0x0][0x1e8], RZ ;  /* 0x00007a000c101a25 */ /* 0x000fc800078e00ff */
[----:B------:R-:W-:Y:S02]  /*0200*/  IMAD R11, R3, c[0x0][0x1c0], RZ ;  /* 0x00007000030b7a24 */ /* 0x000fe400078e02ff */
[----:B------:R-:W-:-:S04]  /*0210*/  @!P1 IMAD.WIDE.U32 R14, R9, c[0x0][0x368], RZ ;  /* 0x0000da00090e9a25 */ /* 0x000fc800078e00ff */
[----:B------:R-:W-:Y:S01]  /*0220*/  @!P1 IMAD R3, R9, c[0x0][0x36c], R8 ;  /* 0x0000db0009039a24 */ /* 0x000fe200078e0208 */
[----:B------:R-:W-:Y:S01]  /*0230*/  @P1 MOV R8, R16 ;  /* 0x0000001000081202 */ /* 0x000fe20000000f00 */
[C---:B------:R-:W-:Y:S01]  /*0240*/  IMAD R11, R2.reuse, R7, R11 ;  /* 0x00000007020b7224 */ /* 0x040fe200078e020b */
[----:B------:R-:W-:Y:S01]  /*0250*/  @!P1 MOV R6, R14 ;  /* 0x0000000e00069202 */ /* 0x000fe20000000f00 */
[----:B------:R-:W-:Y:S02]  /*0260*/  @!P1 IMAD.IADD R4, R15, 0x1, R3 ;  /* 0x000000010f049824 */ /* 0x000fe400078e0203 */
[----:B------:R-:W-:Y:S01]  /*0270*/  @!P1 IMAD R16, R13, c[0x0][0x1e0], RZ ;  /* 0x000078000d109a24 */ /* 0x000fe200078e02ff */
[----:B------:R-:W-:Y:S01]  /*0280*/  @P1 MOV R13, R12 ;  /* 0x0000000c000d1202 */ /* 0x000fe20000000f00 */
[----:B------:R-:W-:-:S04]  /*0290*/  IMAD.WIDE.U32 R2, R2, c[0x0][0x1c0], RZ ;  /* 0x0000700002027a25 */ /* 0x000fc800078e00ff */
[----:B------:R-:W-:Y:S01]  /*02a0*/  @!P1 IMAD R7, R9, c[0x0][0x1e4], R16 ;  /* 0x0000790009079a24 */ /* 0x000fe200078e0210 */
[----:B------:R-:W-:Y:S01]  /*02b0*/  MOV R16, c[0x0][0x22c] ;  /* 0x00008b0000107a02 */ /* 0x000fe20000000f00 */
[----:B------:R-:W-:Y:S01]  /*02c0*/  @!P1 IMAD.WIDE.U32 R14, R9, c[0x0][0x1e0], RZ ;  /* 0x00007800090e9a25 */ /* 0x000fe200078e00ff */
[----:B------:R-:W-:Y:S02]  /*02d0*/  IADD3 R11, R3, R11, RZ ;  /* 0x0000000b030b7210 */ /* 0x000fe40007ffe0ff */
[----:B------:R-:W-:Y:S01]  /*02e0*/  SHF.R.S32.HI R3, RZ, 0x1f, R16 ;  /* 0x0000001fff037819 */ /* 0x000fe20000011410 */
[----:B------:R-:W-:Y:S01]  /*02f0*/  @P1 IMAD R0, R12, c[0x0][0x1ec], R17 ;  /* 0x00007b000c001a24 */ /* 0x000fe200078e0211 */
[----:B------:R-:W-:Y:S01]  /*0300*/  @!P1 MOV R8, R14 ;  /* 0x0000000e00089202 */ /* 0x000fe20000000f00 */
[----:B------:R-:W-:Y:S01]  /*0310*/  IMAD R16, R11, c[0x0][0x22c], RZ ;  /* 0x00008b000b107a24 */ /* 0x000fe200078e02ff */
[----:B------:R-:W-:Y:S01]  /*0320*/  @!P1 IADD3 R0, R15, R7, RZ ;  /* 0x000000070f009210 */ /* 0x000fe20007ffe0ff */
[----:B------:R-:W-:Y:S01]  /*0330*/  IMAD.WIDE R14, R37, c[0x0][0x22c], RZ ;  /* 0x00008b00250e7a25 */ /* 0x000fe200078e02ff */
[----:B------:R-:W-:-:S02]  /*0340*/  SHF.R.S32.HI R7, RZ, 0x1f, R5 ;  /* 0x0000001fff077819 */ /* 0x000fc40000011405 */
[----:B------:R-:W-:Y:S01]  /*0350*/  IADD3 R11, P0, R5, R18, RZ ;  /* 0x00000012050b7210 */ /* 0x000fe20007f1e0ff */
[----:B------:R-:W-:Y:S01]  /*0360*/  @!P1 IMAD.MOV.U32 R13, RZ, RZ, -0x1 ;  /* 0xffffffffff0d9424 */ /* 0x000fe200078e00ff */
[----:B------:R-:W-:Y:S01]  /*0370*/  MOV R17, RZ ;  /* 0x000000ff00117202 */ /* 0x000fe20000000f00 */
[----:B------:R-:W-:Y:S01]  /*0380*/  IMAD R21, R3, R2, R16 ;  /* 0x0000000203157224 */ /* 0x000fe200078e0210 */
[----:B------:R-:W-:Y:S01]  /*0390*/  IADD3.X R3, R7, R20, RZ, P0, !PT ;  /* 0x0000001407037210 */ /* 0x000fe200007fe4ff */
[----:B------:R-:W-:Y:S01]  /*03a0*/  IMAD R19, R15, R13, RZ ;  /* 0x0000000d0f137224 */ /* 0x000fe200078e02ff */
[----:B------:R-:W-:-:S03]  /*03b0*/  ISETP.NE.AND P0, PT, RZ, UR6, PT ;  /* 0x00000006ff007c0c */ /* 0x000fc6000bf05270 */
[----:B------:R-:W-:Y:S02]  /*03c0*/  IMAD R23, R14, R17, R19 ;  /* 0x000000110e177224 */ /* 0x000fe400078e0213 */
[----:B------:R-:W-:-:S04]  /*03d0*/  IMAD.WIDE.U32 R16, R2, c[0x0][0x22c], RZ ;  /* 0x00008b0002107a25 */ /* 0x000fc800078e00ff */
[----:B------:R-:W-:Y:S01]  /*03e0*/  IMAD R20, R3, R14, RZ ;  /* 0x0000000e03147224 */ /* 0x000fe200078e02ff */
[----:B------:R-:W-:Y:S01]  /*03f0*/  IADD3 R21, R17, R21, RZ ;  /* 0x0000001511157210 */ /* 0x000fe20007ffe0ff */
[----:B------:R-:W-:-:S04]  /*0400*/  IMAD.WIDE.U32 R18, R14, R13, RZ ;  /* 0x0000000d0e127225 */ /* 0x000fc800078e00ff */
[----:B0-----:R-:W-:Y:S02]  /*0410*/  IMAD R13, R30, c[0x0][0x22c], RZ ;  /* 0x00008b001e0d7a24 */ /* 0x001fe400078e02ff */
[----:B------:R-:W-:-:S04]  /*0420*/  IMAD.WIDE.U32 R2, R11, R14, RZ ;  /* 0x0000000e0b027225 */ /* 0x000fc800078e00ff */
[----:B------:R-:W-:Y:S01]  /*0430*/  IMAD R17, R15, R11, R20 ;  /* 0x0000000b0f117224 */ /* 0x000fe200078e0214 */
[----:B------:R-:W-:Y:S01]  /*0440*/  SEL R20, R16, R18, !P1 ;  /* 0x0000001210147207 */ /* 0x000fe20004800000 */
[----:B------:R-:W-:Y:S01]  /*0450*/  @P1 IMAD.IADD R21, R19, 0x1, R23 ;  /* 0x0000000113151824 */ /* 0x000fe200078e0217 */
[----:B------:R-:W-:Y:S02]  /*0460*/  SHF.R.S32.HI R11, RZ, 0x1f, R30 ;  /* 0x0000001fff0b7819 */ /* 0x000fe4000001141e */
[----:B------:R-:W-:Y:S02]  /*0470*/  SHF.R.S32.HI R15, RZ, 0x1f, R13 ;  /* 0x0000001fff0f7819 */ /* 0x000fe4000001140d */
[----:B------:R-:W-:Y:S01]  /*0480*/  IADD3 R18, R3, R17, RZ ;  /* 0x0000001103127210 */ /* 0x000fe20007ffe0ff */
[----:B------:R-:W-:Y:S05]  /*0490*/  @!P0 BRA `(.L_x_624) ;  /* 0x0000007000008947 */ /* 0x000fea0003800000 */
[----:B-1----:R-:W-:Y:S01]  /*04a0*/  HFMA2.MMA R14, -RZ, RZ, 0, 7.62939453125e-06 ;  /* 0x00000080ff0e7435 */ /* 0x002fe200000001ff */
[----:B------:R-:W-:Y:S01]  /*04b0*/  @!P1 IMAD R12, R9, c[0x0][0x224], RZ ;  /* 0x00008900090c9a24 */ /* 0x000fe200078e02ff */
[----:B------:R-:W-:-:S04]  /*04c0*/  MOV R17, c[0x0][0x210] ;  /* 0x0000840000117a02 */ /* 0x000fc80000000f00 */
[----:B------:R-:W-:-:S04]  /*04d0*/  LEA R12, R9, R12, 0x7 ;  /* 0x0000000c090c7211 */ /* 0x000fc800078e38ff */
[----:B------:R-:W-:-:S04]  /*04e0*/  IMAD R9, R14, R17, c[0x0][0x234] ;  /* 0x00008d000e097624 */ /* 0x000fc800078e0211 */
[----:B------:R-:W-:Y:S01]  /*04f0*/  IMAD R36, R9, R30, R12 ;  /* 0x0000001e09247224 */ /* 0x000fe200078e020c */
[----:B------:R-:W-:Y:S05]  /*0500*/  BRA `(.L_x_625) ;  /* 0x0000002000007947 */ /* 0x000fea0003800000 */
.L_x_624:
[----:B-1----:R-:W-:-:S04]  /*0510*/  IMAD R9, R9, c[0x0][0x1c0], R30 ;  /* 0x0000700009097a24 */ /* 0x002fc800078e021e */
[----:B------:R-:W-:Y:S02]  /*0520*/  IMAD R36, R9, c[0x0][0x224], RZ ;  /* 0x0000890009247a24 */ /* 0x000fe400078e02ff */
.L_x_625:
[----:B------:R-:W-:Y:S01]  /*0530*/  SHF.R.S32.HI R12, RZ, 0x1f, R39 ;  /* 0x0000001fff0c7819 */ /* 0x000fe20000011427 */
[----:B------:R-:W-:Y:S01]  /*0540*/  IMAD R37, R37, c[0x0][0x22c], RZ ;  /* 0x00008b0025257a24 */ /* 0x000fe200078e02ff */
[----:B------:R-:W-:Y:S01]  /*0550*/  IADD3 R9, P0, P1, R2, R20, R13 ;  /* 0x0000001402097210 */ /* 0x000fe2000791e00d */
[----:B------:R-:W-:Y:S01]  /*0560*/  IMAD R33, R11, c[0x0][0x1f0], RZ ;  /* 0x00007c000b217a24 */ /* 0x000fe200078e02ff */
[CC--:B------:R-:W-:Y:S01]  /*0570*/  LEA.HI R3, R12.reuse, R39.reuse, RZ, 0x4 ;  /* 0x000000270c037211 */ /* 0x0c0fe200078f20ff */
[----:B------:R-:W-:Y:S01]  /*0580*/  BSSY B0, `(.L_x_626) ;  /* 0x000003a000007945 */ /* 0x000fe20003800000 */
[----:B------:R-:W-:Y:S01]  /*0590*/  LEA.HI R12, R12, R39, RZ, 0x3 ;  /* 0x000000270c0c7211 */ /* 0x000fe200078f18ff */
[----:B------:R-:W-:Y:S01]  /*05a0*/  IMAD R33, R30, c[0x0][0x1f4], R33 ;  /* 0x00007d001e217a24 */ /* 0x000fe200078e0221 */
[----:B------:R-:W-:Y:S02]  /*05b0*/  LOP3.LUT R16, R3, 0x3ffffff0, RZ, 0xc0, !PT ;  /* 0x3ffffff003107812 */ /* 0x000fe400078ec0ff */
[----:B------:R-:W-:-:S02]  /*05c0*/  LOP3.LUT R14, R12, 0x1ffffff8, RZ, 0xc0, !PT ;  /* 0x1ffffff80c0e7812 */ /* 0x000fc400078ec0ff */
[----:B------:R-:W-:Y:S01]  /*05d0*/  SHF.R.S32.HI R3, RZ, 0x4, R3 ;  /* 0x00000004ff037819 */ /* 0x000fe20000011403 */
[----:B------:R-:W-:Y:S01]  /*05e0*/  IMAD.IADD R16, R39, 0x1, -R16 ;  /* 0x0000000127107824 */ /* 0x000fe200078e0a10 */
[----:B------:R-:W-:Y:S02]  /*05f0*/  IADD3 R14, -R14, R39, RZ ;  /* 0x000000270e0e7210 */ /* 0x000fe40007ffe1ff */
[----:B------:R-:W-:Y:S01]  /*0600*/  IADD3.X R17, R18, R21, R15, P0, P1 ;  /* 0x0000001512117210 */ /* 0x000fe200007e240f */
[----:B------:R-:W-:Y:S01]  /*0610*/  IMAD.IADD R18, R10, 0x1, -R5 ;  /* 0x000000010a127824 */ /* 0x000fe200078e0a05 */
[----:B------:R-:W-:Y:S01]  /*0620*/  SHF.L.U32 R16, R16, 0x2, RZ ;  /* 0x0000000210107819 */ /* 0x000fe200000006ff */
[C---:B------:R-:W-:Y:S01]  /*0630*/  IMAD R10, R7.reuse, c[0x0][0x1e8], RZ ;  /* 0x00007a00070a7a24 */ /* 0x040fe200078e02ff */
[----:B------:R-:W-:Y:S01]  /*0640*/  SHF.L.U32 R2, R14, 0x3, RZ ;  /* 0x000000030e027819 */ /* 0x000fe200000006ff */
[----:B------:R-:W-:Y:S01]  /*0650*/  IMAD R14, R7, c[0x0][0x370], RZ ;  /* 0x0000dc00070e7a24 */ /* 0x000fe200078e02ff */
[----:B------:R-:W-:Y:S01]  /*0660*/  SHF.R.S32.HI R35, RZ, 0x3, R12 ;  /* 0x00000003ff237819 */ /* 0x000fe2000001140c */
[----:B------:R-:W-:Y:S01]  /*0670*/  IMAD R16, R3, R37, R16 ;  /* 0x0000002503107224 */ /* 0x000fe200078e0210 */
[----:B------:R-:W-:Y:S01]  /*0680*/  SHF.R.S32.HI R3, RZ, 0x1f, R2 ;  /* 0x0000001fff037819 */ /* 0x000fe20000011402 */
[C---:B------:R-:W-:Y:S01]  /*0690*/  IMAD R19, R5.reuse, c[0x0][0x374], R14 ;  /* 0x0000dd0005137a24 */ /* 0x040fe200078e020e */
[C---:B------:R-:W-:Y:S01]  /*06a0*/  IADD3 R36, R5.reuse, R36, RZ ;  /* 0x0000002405247210 */ /* 0x040fe20007ffe0ff */
[----:B------:R-:W-:Y:S01]  /*06b0*/  IMAD R23, R5, c[0x0][0x1ec], R10 ;  /* 0x00007b0005177a24 */ /* 0x000fe200078e020a */
[----:B------:R-:W-:Y:S01]  /*06c0*/  ISETP.GE.AND P0, PT, R35, R18, PT ;  /* 0x000000122300720c */ /* 0x000fe20003f06270 */
[----:B------:R-:W-:Y:S01]  /*06d0*/  IMAD.WIDE.U32 R12, R5, c[0x0][0x370], R2 ;  /* 0x0000dc00050c7a25 */ /* 0x000fe200078e0002 */
[----:B------:R-:W-:-:S02]  /*06e0*/  IADD3 R7, P2, R16, R9, RZ ;  /* 0x0000000910077210 */ /* 0x000fc40007f5e0ff */
[----:B------:R-:W-:Y:S01]  /*06f0*/  SHF.R.S32.HI R34, RZ, 0x1f, R35 ;  /* 0x0000001fff227819 */ /* 0x000fe20000011423 */
[----:B------:R-:W-:Y:S01]  /*0700*/  IMAD.WIDE.U32 R14, R5, c[0x0][0x1e8], R2 ;  /* 0x00007a00050e7a25 */ /* 0x000fe200078e0002 */
[----:B------:R-:W-:Y:S02]  /*0710*/  IADD3 R20, P3, R6, R12, RZ ;  /* 0x0000000c06147210 */ /* 0x000fe40007f7e0ff */
[----:B------:R-:W-:Y:S02]  /*0720*/  IADD3 R5, R35, 0x20, RZ ;  /* 0x0000002023057810 */ /* 0x000fe40007ffe0ff */
[----:B------:R-:W-:Y:S02]  /*0730*/  IADD3.X R21, R4, R13, R19, P3, !PT ;  /* 0x0000000d04157210 */ /* 0x000fe40001ffe413 */
[----:B------:R-:W-:Y:S01]  /*0740*/  ISETP.GE.AND P1, PT, R5, R18, PT ;  /* 0x000000120500720c */ /* 0x000fe20003f26270 */
[----:B------:R-:W-:Y:S01]  /*0750*/  IMAD R5, R11, c[0x0][0x378], RZ ;  /* 0x0000de000b057a24 */ /* 0x000fe200078e02ff */
[----:B------:R-:W-:Y:S01]  /*0760*/  IADD3 R8, P3, R8, R14, RZ ;  /* 0x0000000e08087210 */ /* 0x000fe20007f7e0ff */
[----:B------:R-:W-:Y:S01]  /*0770*/  IMAD.WIDE.U32 R20, R30, c[0x0][0x378], R20 ;  /* 0x0000de001e147a25 */ /* 0x000fe200078e0014 */
[----:B------:R-:W-:Y:S01]  /*0780*/  LEA.HI.X.SX32 R16, R16, R17, 0x1, P2 ;  /* 0x0000001110107211 */ /* 0x000fe200010f0eff */
[----:B------:R-:W-:Y:S01]  /*0790*/  CS2R R12, SRZ ;  /* 0x00000000000c7805 */ /* 0x000fe2000001ff00 */
[----:B------:R-:W-:Y:S01]  /*07a0*/  IADD3.X R9, R0, R15, R23, P3, !PT ;  /* 0x0000000f00097210 */ /* 0x000fe20001ffe417 */
[C---:B------:R-:W-:Y:S01]  /*07b0*/  IMAD R23, R30.reuse, c[0x0][0x37c], R5 ;  /* 0x0000df001e177a24 */ /* 0x040fe200078e0205 */
[C---:B------:R-:W-:Y:S01]  /*07c0*/  LEA R28, P2, R7.reuse, c[0x0][0x350], 0x2 ;  /* 0x0000d400071c7a11 */ /* 0x040fe200078410ff */
[----:B------:R-:W-:Y:S01]  /*07d0*/  CS2R R14, SRZ ;  /* 0x00000000000e7805 */ /* 0x000fe2000001ff00 */
[----:B------:R-:W-:Y:S01]  /*07e0*/  CS2R R4, SRZ ;  /* 0x0000000000047805 */ /* 0x000fe2000001ff00 */
[----:B------:R-:W-:Y:S01]  /*07f0*/  IMAD.WIDE.U32 R30, R30, c[0x0][0x1f0], R8 ;  /* 0x00007c001e1e7a25 */ /* 0x000fe200078e0008 */
[----:B------:R-:W-:-:S02]  /*0800*/  LEA.HI.X R29, R7, c[0x0][0x354], R16, 0x2, P2 ;  /* 0x0000d500071d7a11 */ /* 0x000fc400010f1410 */
[----:B------:R-:W-:Y:S01]  /*0810*/  CS2R R16, SRZ ;  /* 0x0000000000107805 */ /* 0x000fe2000001ff00 */
[----:B------:R-:W-:Y:S01]  /*0820*/  MOV R8, RZ ;  /* 0x000000ff00087202 */ /* 0x000fe20000000f00 */
[----:B------:R-:W-:Y:S01]  /*0830*/  CS2R R6, SRZ ;  /* 0x0000000000067805 */ /* 0x000fe2000001ff00 */
[----:B------:R-:W-:Y:S02]  /*0840*/  IADD3 R41, R2, 0x40, RZ ;  /* 0x0000004002297810 */ /* 0x000fe40007ffe0ff */
[----:B------:R-:W-:Y:S01]  /*0850*/  IADD3 R23, R21, R23, RZ ;  /* 0x0000001715177210 */ /* 0x000fe20007ffe0ff */
[----:B------:R-:W-:Y:S05]  /*0860*/  @P0 BRA `(.L_x_627) ;  /* 0x000000b000000947 */ /* 0x000fea0003800000 */
[----:B------:R-:W-:Y:S01]  /*0870*/  MOV R22, R20 ;  /* 0x0000001400167202 */ /* 0x000fe20000000f00 */
[----:B------:R-:W-:Y:S01]  /*0880*/  IMAD R0, R34, c[0x0][0x370], RZ ;  /* 0x0000dc0022007a24 */ /* 0x000fe200078e02ff */
[----:B------:R-:W-:Y:S02]  /*0890*/  ISETP.GE.AND P2, PT, R2, c[0x0][0x220], PT ;  /* 0x0000880002007a0c */ /* 0x000fe40003f46270 */
        /* <DEDUP_REMOVED lines=8> */
.L_x_627:
[----:B------:R-:W-:Y:S05]  /*0920*/  BSYNC B0 ;  /* 0x0000000000007941 */ /* 0x000fea0003800000 */
.L_x_626:
[----:B------:R-:W-:Y:S01]  /*0930*/  BSSY B0, `(.L_x_628) ;  /* 0x0000017000007945 */ /* 0x000fe20003800000 */
[----:B------:R-:W-:Y:S01]  /*0940*/  HFMA2.MMA R9, -RZ, RZ, 0, 0 ;  /* 0x00000000ff097435 */ /* 0x000fe200000001ff */
[----:B-----5:R-:W-:Y:S01]  /*0950*/  IMAD.MOV.U32 R0, RZ, RZ, R12 ;  /* 0x000000ffff007224 */ /* 0x020fe200078e000c */
[----:B------:R-:W-:Y:S01]  /*0960*/  MOV R40, R13 ;  /* 0x0000000d00287202 */ /* 0x000fe20000000f00 */
[----:B0-----:R-:W-:Y:S01]  /*0970*/  CS2R R18, SRZ ;  /* 0x0000000000127805 */ /* 0x001fe2000001ff00 */
[----:B------:R-:W-:Y:S01]  /*0980*/  MOV R38, R14 ;  /* 0x0000000e00267202 */ /* 0x000fe20000000f00 */
[----:B------:R-:W-:Y:S01]  /*0990*/  CS2R R10, SRZ ;  /* 0x00000000000a7805 */ /* 0x000fe2000001ff00 */
[----:B------:R-:W-:Y:S01]  /*09a0*/  MOV R43, R15 ;  /* 0x0000000f002b7202 */ /* 0x000fe20000000f00 */
[----:B------:R-:W-:Y:S05]  /*09b0*/  @P1 BRA `(.L_x_629) ;  /* 0x000000e000001947 */ /* 0x000fea0003800000 */
[----:B------:R-:W-:Y:S02]  /*09c0*/  IADD3 R15, P2, R35, 0x20, RZ ;  /* 0x00000020230f7810 */ /* 0x000fe40007f5e0ff */
[----:B------:R-:W-:-:S02]  /*09d0*/  MOV R13, R23 ;  /* 0x00000017000d7202 */ /* 0x000fc40000000f00 */
[----:B------:R-:W-:Y:S01]  /*09e0*/  ISETP.GE.AND P3, PT, R2, c[0x0][0x220], PT ;  /* 0x0000880002007a0c */ /* 0x000fe20003f66270 */
[----:B------:R-:W-:Y:S01]  /*09f0*/  IMAD.X R12, RZ, RZ, R34, P2 ;  /* 0x000000ffff0c7224 */ /* 0x000fe200010e0622 */
[----:B------:R-:W-:-:S03]  /*0a00*/  ISETP.GE.AND P4, PT, R41, c[0x0][0x220], PT ;  /* 0x0000880029007a0c */ /* 0x000fc60003f86270 */
[----:B------:R-:W-:Y:S01]  /*0a10*/  IMAD R14, R12, c[0x0][0x370], RZ ;  /* 0x0000dc000c0e7a24 */ /* 0x000fe200078e02ff */
[----:B------:R-:W-:-:S05]  /*0a20*/  MOV R12, R20 ;  /* 0x00000014000c7202 */ /* 0x000fca0000000f00 */
[----:B------:R-:W-:-:S04]  /*0a30*/  IMAD.WIDE.U32 R12, R15, c[0x0][0x370], R12 ;  /* 0x0000dc000f0c7a25 */ /* 0x000fc800078e000c */
[----:B------:R-:W-:Y:S01]  /*0a40*/  IMAD R15, R15, c[0x0][0x374], R14 ;  /* 0x0000dd000f0f7a24 */ /* 0x000fe200078e020e */
[----:B------:R-:W-:-:S04]  /*0a50*/  LEA R14, P2, R12, c[0x0][0x330], 0x1 ;  /* 0x0000cc000c0e7a11 */ /* 0x000fc800078408ff */
[----:B------:R-:W-:-:S04]  /*0a60*/  IADD3 R13, R13, R15, RZ ;  /* 0x0000000f0d0d7210 */ /* 0x000fc80007ffe0ff */
[----:B------:R-:W-:-:S05]  /*0a70*/  LEA.HI.X R15, R12, c[0x0][0x334], R13, 0x1, P2 ;  /* 0x0000cd000c0f7a11 */ /* 0x000fca00010f0c0d */
[----:B------:R0:W5:Y:S04]  /*0a80*/  @!P3 LDG.E.128 R16, [R14.64] ;  /* 0x000000040e10b981 */ /* 0x000168000c1e1d00 */
[----:B------:R0:W5:Y:S02]  /*0a90*/  @!P4 LDG.E.128 R8, [R14.64+0x80] ;  /* 0x000080040e08c981 */ /* 0x000164000c1e1d00 */
.L_x_629:
[----:B------:R-:W-:Y:S05]  /*0aa0*/  BSYNC B0 ;  /* 0x0000000000007941 */ /* 0x000fea0003800000 */
.L_x_628:
[----:B------:R-:W-:Y:S01]  /*0ab0*/  BSSY B0, `(.L_x_630) ;  /* 0x0000018000007945 */ /* 0x000fe20003800000 */
[----:B------:R-:W-:Y:S01]  /*0ac0*/  HFMA2.MMA R20, -RZ, RZ, 0, 0 ;  /* 0x00000000ff147435 */ /* 0x000fe200000001ff */
[----:B-----5:R-:W-:Y:S01]  /*0ad0*/  MOV R42, R16 ;  /* 0x00000010002a7202 */ /* 0x020fe20000000f00 */
[----:B------:R-:W-:Y:S01]  /*0ae0*/  IMAD.MOV.U32 R44, RZ, RZ, R17 ;  /* 0x000000ffff2c7224 */ /* 0x000fe200078e0011 */
[----:B------:R-:W-:Y:S01]  /*0af0*/  MOV R45, R18 ;  /* 0x00000012002d7202 */ /* 0x000fe20000000f00 */
[----:B------:R-:W-:Y:S01]  /*0b00*/  CS2R R24, SRZ ;  /* 0x0000000000187805 */ /* 0x000fe2000001ff00 */
[----:B------:R-:W-:Y:S01]  /*0b10*/  MOV R46, R19 ;  /* 0x00000013002e7202 */ /* 0x000fe20000000f00 */
[----:B------:R-:W-:Y:S01]  /*0b20*/  CS2R R12, SRZ ;  /* 0x00000000000c7805 */ /* 0x000fe2000001ff00 */
[----:B0-----:R-:W-:Y:S01]  /*0b30*/  CS2R R14, SRZ ;  /* 0x00000000000e7805 */ /* 0x001fe2000001ff00 */
[----:B------:R-:W-:Y:S01]  /*0b40*/  CS2R R16, SRZ ;  /* 0x0000000000107805 */ /* 0x000fe2000001ff00 */
[----:B------:R-:W-:Y:S01]  /*0b50*/  CS2R R18, SRZ ;  /* 0x0000000000127805 */ /* 0x000fe2000001ff00 */
        /* <DEDUP_REMOVED lines=13> */
.L_x_631:
[----:B------:R-:W-:Y:S05]  /*0c30*/  BSYNC B0 ;  /* 0x0000000000007941 */ /* 0x000fea0003800000 */
.L_x_630:
[----:B------:R-:W-:Y:S01]  /*0c40*/  BSSY B0, `(.L_x_632) ;  /* 0x0000016000007945 */ /* 0x000fe20003800000 */
[----:B------:R-:W-:Y:S01]  /*0c50*/  HFMA2.MMA R21, -RZ, RZ, 0, 0 ;  /* 0x00000000ff157435 */ /* 0x000fe200000001ff */
[----:B-----5:R-:W-:Y:S01]  /*0c60*/  MOV R47, R13 ;  /* 0x0000000d002f7202 */ /* 0x020fe20000000f00 */
[----:B------:R-:W-:Y:S01]  /*0c70*/  CS2R R22, SRZ ;  /* 0x0000000000167805 */ /* 0x000fe2000001ff00 */
[----:B------:R-:W-:Y:S01]  /*0c80*/  MOV R13, R14 ;  /* 0x0000000e000d7202 */ /* 0x000fe20000000f00 */
[----:B0-----:R-:W-:Y:S01]  /*0c90*/  CS2R R26, SRZ ;  /* 0x00000000001a7805 */ /* 0x001fe2000001ff00 */
[----:B------:R-:W-:Y:S01]  /*0ca0*/  MOV R48, R15 ;  /* 0x0000000f00307202 */ /* 0x000fe20000000f00 */
[----:B------:R-:W-:Y:S05]  /*0cb0*/  @P1 BRA `(.L_x_633) ;  /* 0x000000e000001947 */ /* 0x000fea0003800000 */
[----:B------:R-:W-:Y:S02]  /*0cc0*/  IADD3 R15, P0, R35, 0x20, RZ ;  /* 0x00000020230f7810 */ /* 0x000fe40007f1e0ff */
[----:B------:R-:W-:Y:S01]  /*0cd0*/  ISETP.GE.AND P1, PT, R2, c[0x0][0x220], PT ;  /* 0x0000880002007a0c */ /* 0x000fe20003f26270 */
[----:B------:R-:W-:Y:S01]  /*0ce0*/  IMAD.MOV.U32 R2, RZ, RZ, R30 ;  /* 0x000000ffff027224 */ /* 0x000fe200078e001e */
[----:B------:R-:W-:-:S02]  /*0cf0*/  IADD3.X R14, RZ, R34, RZ, P0, !PT ;  /* 0x00000022ff0e7210 */ /* 0x000fc400007fe4ff */
[----:B------:R-:W-:Y:S02]  /*0d00*/  MOV R3, R33 ;  /* 0x0000002100037202 */ /* 0x000fe40000000f00 */
[----:B------:R-:W-:Y:S01]  /*0d10*/  ISETP.GE.AND P2, PT, R41, c[0x0][0x220], PT ;  /* 0x0000880029007a0c */ /* 0x000fe20003f46270 */
[----:B------:R-:W-:Y:S02]  /*0d20*/  IMAD R14, R14, c[0x0][0x1e8], RZ ;  /* 0x00007a000e0e7a24 */ /* 0x000fe400078e02ff */
[----:B------:R-:W-:-:S04]  /*0d30*/  IMAD.WIDE.U32 R2, R15, c[0x0][0x1e8], R2 ;  /* 0x00007a000f027a25 */ /* 0x000fc800078e0002 */
[----:B------:R-:W-:Y:S01]  /*0d40*/  IMAD R15, R15, c[0x0][0x1ec], R14 ;  /* 0x00007b000f0f7a24 */ /* 0x000fe200078e020e */
[----:B------:R-:W-:-:S04]  /*0d50*/  LEA R14, P0, R2, c[0x0][0x1d0], 0x1 ;  /* 0x00007400020e7a11 */ /* 0x000fc800078008ff */
[----:B------:R-:W-:-:S04]  /*0d60*/  IADD3 R3, R3, R15, RZ ;  /* 0x0000000f03037210 */ /* 0x000fc80007ffe0ff */
[----:B------:R-:W-:-:S05]  /*0d70*/  LEA.HI.X R15, R2, c[0x0][0x1d4], R3, 0x1, P0 ;  /* 0x00007500020f7a11 */ /* 0x000fca00000f0c03 */
[----:B------:R0:W5:Y:S04]  /*0d80*/  @!P1 LDG.E.128 R24, [R14.64] ;  /* 0x000000040e189981 */ /* 0x000168000c1e1d00 */
[----:B------:R0:W5:Y:S02]  /*0d90*/  @!P2 LDG.E.128 R20, [R14.64+0x80] ;  /* 0x000080040e14a981 */ /* 0x000164000c1e1d00 */
.L_x_633:
[----:B------:R-:W-:Y:S05]  /*0da0*/  BSYNC B0 ;  /* 0x0000000000007941 */ /* 0x000fea0003800000 */
.L_x_632:
[----:B------:R-:W-:Y:S01]  /*0db0*/  HADD2.F32 R2, -RZ, R0.H1_H1 ;  /* 0x30000000ff027230 */ /* 0x000fe20000004100 */
[----:B------:R-:W-:Y:S01]  /*0dc0*/  LOP3.LUT P0, RZ, R39, 0x7, RZ, 0xc0, !PT ;  /* 0x0000000727ff7812 */ /* 0x000fe2000780c0ff */
[----:B0-----:R-:W-:Y:S02]  /*0dd0*/  HADD2.F32 R15, -RZ, R12.H1_H1 ;  /* 0x3000000cff0f7230 */ /* 0x001fe40000004100 */
[----:B------:R-:W-:Y:S02]  /*0de0*/  HADD2.F32 R0, -RZ, R0.H0_H0 ;  /* 0x20000000ff007230 */ /* 0x000fe40000004100 */
[----:B------:R-:W-:Y:S01]  /*0df0*/  HADD2.F32 R3, -RZ, R12.H0_H0 ;  /* 0x2000000cff037230 */ /* 0x000fe20000004100 */
[----:B------:R-:W-:Y:S01]  /*0e00*/  FMUL.FTZ R2, R2, R15 ;  /* 0x0000000f02027220 */ /* 0x000fe20000410000 */
[----:B------:R-:W-:-:S02]  /*0e10*/  HADD2.F32 R15, -RZ, R42.H0_H0 ;  /* 0x2000002aff0f7230 */ /* 0x000fc40000004100 */
[----:B-----5:R-:W-:Y:S01]  /*0e20*/  HADD2.F32 R12, -RZ, R24.H0_H0 ;  /* 0x20000018ff0c7230 */ /* 0x020fe20000004100 */
[----:B------:R-:W-:Y:S01]  /*0e30*/  FFMA.FTZ R2, R0, R3, R2 ;  /* 0x0000000300027223 */ /* 0x000fe20000010002 */
[--C-:B------:R-:W-:Y:S02]  /*0e40*/  HADD2.F32 R0, -RZ, R40.reuse.H0_H0 ;  /* 0x20000028ff007230 */ /* 0x100fe40000004100 */
[--C-:B------:R-:W-:Y:S02]  /*0e50*/  HADD2.F32 R3, -RZ, R47.reuse.H0_H0 ;  /* 0x2000002fff037230 */ /* 0x100fe40000004100 */
[----:B------:R-:W-:Y:S02]  /*0e60*/  HADD2.F32 R40, -RZ, R40.H1_H1 ;  /* 0x30000028ff287230 */ /* 0x000fe40000004100 */
[----:B------:R-:W-:Y:S01]  /*0e70*/  HADD2.F32 R47, -RZ, R47.H1_H1 ;  /* 0x3000002fff2f7230 */ /* 0x000fe20000004100 */
[----:B------:R-:W-:Y:S01]  /*0e80*/  FFMA.FTZ R0, R0, R3, R2 ;  /* 0x0000000300007223 */ /* 0x000fe20000010002 */
[----:B------:R-:W-:-:S02]  /*0e90*/  HADD2.F32 R2, -RZ, R42.H1_H1 ;  /* 0x3000002aff027230 */ /* 0x000fc40000004100 */
[----:B------:R-:W-:Y:S01]  /*0ea0*/  HADD2.F32 R3, -RZ, R24.H1_H1 ;  /* 0x30000018ff037230 */ /* 0x000fe20000004100 */
[----:B------:R-:W-:Y:S01]  /*0eb0*/  FFMA.FTZ R40, R40, R47, R0 ;  /* 0x0000002f28287223 */ /* 0x000fe20000010000 */
[--C-:B------:R-:W-:Y:S02]  /*0ec0*/  HADD2.F32 R0, -RZ, R38.reuse.H0_H0 ;  /* 0x20000026ff007230 */ /* 0x100fe40000004100 */
[----:B------:R-:W-:Y:S01]  /*0ed0*/  HADD2.F32 R38, -RZ, R38.H1_H1 ;  /* 0x30000026ff267230 */ /* 0x000fe20000004100 */
[----:B------:R-:W-:Y:S01]  /*0ee0*/  FMUL.FTZ R2, R2, R3 ;  /* 0x0000000302027220 */ /* 0x000fe20000410000 */
[--C-:B------:R-:W-:Y:S02]  /*0ef0*/  HADD2.F32 R3, -RZ, R13.reuse.H0_H0 ;  /* 0x2000000dff037230 */ /* 0x100fe40000004100 */
[----:B------:R-:W-:Y:S01]  /*0f00*/  HADD2.F32 R13, -RZ, R13.H1_H1 ;  /* 0x3000000dff0d7230 */ /* 0x000fe20000004100 */
[----:B------:R-:W-:Y:S01]  /*0f10*/  FFMA.FTZ R2, R15, R12, R2 ;  /* 0x0000000c0f027223 */ /* 0x000fe20000010002 */
[----:B------:R-:W-:Y:S01]  /*0f20*/  HADD2.F32 R12, -RZ, R25.H0_H0 ;  /* 0x20000019ff0c7230 */ /* 0x000fe20000004100 */
[----:B------:R-:W-:Y:S01]  /*0f30*/  FFMA.FTZ R0, R0, R3, R40 ;  /* 0x0000000300007223 */ /* 0x000fe20000010028 */
[----:B------:R-:W-:-:S02]  /*0f40*/  HADD2.F32 R3, -RZ, R44.H0_H0 ;  /* 0x2000002cff037230 */ /* 0x000fc40000004100 */
[----:B------:R-:W-:Y:S01]  /*0f50*/  HADD2.F32 R15, -RZ, R44.H1_H1 ;  /* 0x3000002cff0f7230 */ /* 0x000fe20000004100 */
[----:B------:R-:W-:Y:S01]  /*0f60*/  FFMA.FTZ R38, R38, R13, R0 ;  /* 0x0000000d26267223 */ /* 0x000fe20000010000 */
[----:B------:R-:W-:Y:S01]  /*0f70*/  HADD2.F32 R25, -RZ, R25.H1_H1 ;  /* 0x30000019ff197230 */ /* 0x000fe20000004100 */
[----:B------:R-:W-:Y:S01]  /*0f80*/  FFMA.FTZ R2, R3, R12, R2 ;  /* 0x0000000c03027223 */ /* 0x000fe20000010002 */
[----:B------:R-:W-:Y:S02]  /*0f90*/  HADD2.F32 R30, -RZ, R45.H0_H0 ;  /* 0x2000002dff1e7230 */ /* 0x000fe40000004100 */
[----:B------:R-:W-:Y:S01]  /*0fa0*/  HADD2.F32 R24, -RZ, R26.H0_H0 ;  /* 0x2000001aff187230 */ /* 0x000fe20000004100 */
[----:B------:R-:W-:Y:S01]  /*0fb0*/  FFMA.FTZ R15, R15, R25, R2 ;  /* 0x000000190f0f7223 */ /* 0x000fe20000010002 */
[----:B------:R-:W-:Y:S02]  /*0fc0*/  HADD2.F32 R13, -RZ, R43.H0_H0 ;  /* 0x2000002bff0d7230 */ /* 0x000fe40000004100 */
[----:B------:R-:W-:Y:S01]  /*0fd0*/  HADD2.F32 R14, -RZ, R48.H0_H0 ;  /* 0x20000030ff0e7230 */ /* 0x000fe20000004100 */
[----:B------:R-:W-:Y:S01]  /*0fe0*/  FFMA.FTZ R30, R30, R24, R15 ;  /* 0x000000181e1e7223 */ /* 0x000fe2000001000f */
[----:B------:R-:W-:-:S02]  /*0ff0*/  HADD2.F32 R45, -RZ, R45.H1_H1 ;  /* 0x3000002dff2d7230 */ /* 0x000fc40000004100 */
[----:B------:R-:W-:Y:S01]  /*1000*/  HADD2.F32 R26, -RZ, R26.H1_H1 ;  /* 0x3000001aff1a7230 */ /* 0x000fe20000004100 */
[----:B------:R-:W-:Y:S01]  /*1010*/  FFMA.FTZ R38, R13, R14, R38 ;  /* 0x0000000e0d267223 */ /* 0x000fe20000010026 */
[--C-:B------:R-:W-:Y:S02]  /*1020*/  HADD2.F32 R25, -RZ, R16.reuse.H0_H0 ;  /* 0x20000010ff197230 */ /* 0x100fe40000004100 */
[----:B------:R-:W-:Y:S01]  /*1030*/  HADD2.F32 R31, -RZ, R16.H1_H1 ;  /* 0x30000010ff1f7230 */ /* 0x000fe20000004100 */
[----:B------:R-:W-:Y:S01]  /*1040*/  FFMA.FTZ R30, R45, R26, R30 ;  /* 0x0000001a2d1e7223 */ /* 0x000fe2000001001e */
[----:B------:R-:W-:Y:S02]  /*1050*/  HADD2.F32 R43, -RZ, R43.H1_H1 ;  /* 0x3000002bff2b7230 */ /* 0x000fe40000004100 */
[----:B------:R-:W-:Y:S02]  /*1060*/  HADD2.F32 R48, -RZ, R48.H1_H1 ;  /* 0x30000030ff307230 */ /* 0x000fe40000004100 */
[----:B------:R-:W-:-:S02]  /*1070*/  HADD2.F32 R24, -RZ, R17.H0_H0 ;  /* 0x20000011ff187230 */ /* 0x000fc40000004100 */
[----:B------:R-:W-:Y:S01]  /*1080*/  HADD2.F32 R16, -RZ, R17.H1_H1 ;  /* 0x30000011ff107230 */ /* 0x000fe20000004100 */
[----:B------:R-:W-:Y:S01]  /*1090*/  FFMA.FTZ R38, R43, R48, R38 ;  /* 0x000000302b267223 */ /* 0x000fe20000010026 */
[--C-:B------:R-:W-:Y:S02]  /*10a0*/  HADD2.F32 R17, -RZ, R18.reuse.H0_H0 ;  /* 0x20000012ff117230 */ /* 0x100fe40000004100 */
[----:B------:R-:W-:Y:S02]  /*10b0*/  HADD2.F32 R15, -RZ, R18.H1_H1 ;  /* 0x30000012ff0f7230 */ /* 0x000fe40000004100 */
[--C-:B------:R-:W-:Y:S02]  /*10c0*/  HADD2.F32 R13, -RZ, R19.reuse.H0_H0 ;  /* 0x20000013ff0d7230 */ /* 0x100fe40000004100 */
[----:B------:R-:W-:Y:S02]  /*10d0*/  HADD2.F32 R14, -RZ, R19.H1_H1 ;  /* 0x30000013ff0e7230 */ /* 0x000fe40000004100 */
[----:B------:R-:W-:-:S02]  /*10e0*/  HADD2.F32 R19, -RZ, R46.H0_H0 ;  /* 0x2000002eff137230 */ /* 0x000fc40000004100 */
[--C-:B------:R-:W-:Y:S02]  /*10f0*/  HADD2.F32 R18, -RZ, R27.reuse.H0_H0 ;  /* 0x2000001bff127230 */ /* 0x100fe40000004100 */
[----:B------:R-:W-:Y:S02]  /*1100*/  HADD2.F32 R12, -RZ, R4.H0_H0 ;  /* 0x20000004ff0c7230 */ /* 0x000fe40000004100 */
[----:B------:R-:W-:Y:S01]  /*1110*/  HADD2.F32 R33, -RZ, R46.H1_H1 ;  /* 0x3000002eff217230 */ /* 0x000fe20000004100 */
[----:B------:R-:W-:Y:S01]  /*1120*/  FFMA.FTZ R30, R19, R18, R30 ;  /* 0x00000012131e7223 */ /* 0x000fe2000001001e */
[----:B------:R-:W-:Y:S01]  /*1130*/  HADD2.F32 R27, -RZ, R27.H1_H1 ;  /* 0x3000001bff1b7230 */ /* 0x000fe20000004100 */
[----:B------:R-:W-:Y:S01]  /*1140*/  FFMA.FTZ R12, R12, R25, R38 ;  /* 0x000000190c0c7223 */ /* 0x000fe20000010026 */
[----:B------:R-:W-:Y:S02]  /*1150*/  HADD2.F32 R4, -RZ, R4.H1_H1 ;  /* 0x30000004ff047230 */ /* 0x000fe40000004100 */
[----:B------:R-:W-:Y:S01]  /*1160*/  HADD2.F32 R19, -RZ, R8.H0_H0 ;  /* 0x20000008ff137230 */ /* 0x000fe20000004100 */
        /* <DEDUP_REMOVED lines=23> */
[----:B------:R-:W-:Y:S01]  /*12e0*/  HADD2.F32 R0, -RZ, R7.H0_H0 ;  /* 0x20000007ff007230 */ /* 0x000fe20000004100 */
[----:B------:R-:W-:Y:S01]  /*12f0*/  SHF.L.U32 R9, R37, 0x2, RZ ;  /* 0x0000000225097819 */ /* 0x000fe200000006ff */
[----:B------:R-:W-:Y:S01]  /*1300*/  HADD2.F32 R5, -RZ, R10.H1_H1 ;  /* 0x3000000aff057230 */ /* 0x000fe20000004100 */
[----:B------:R-:W-:Y:S01]  /*1310*/  FFMA.FTZ R30, R3, R4, R30 ;  /* 0x00000004031e7223 */ /* 0x000fe2000001001e */
[----:B------:R-:W-:Y:S01]  /*1320*/  HADD2.F32 R22, -RZ, R22.H1_H1 ;  /* 0x30000016ff167230 */ /* 0x000fe20000004100 */
[----:B------:R-:W-:Y:S01]  /*1330*/  FFMA.FTZ R0, R0, R13, R2 ;  /* 0x0000000d00007223 */ /* 0x000fe20000010002 */
[----:B------:R-:W-:-:S02]  /*1340*/  HADD2.F32 R3, -RZ, R11.H0_H0 ;  /* 0x2000000bff037230 */ /* 0x000fc40000004100 */
[----:B------:R-:W-:Y:S01]  /*1350*/  HADD2.F32 R2, -RZ, R23.H0_H0 ;  /* 0x20000017ff027230 */ /* 0x000fe20000004100 */
[----:B------:R-:W-:Y:S01]  /*1360*/  FFMA.FTZ R30, R5, R22, R30 ;  /* 0x00000016051e7223 */ /* 0x000fe2000001001e */
[----:B------:R-:W-:Y:S02]  /*1370*/  HADD2.F32 R7, -RZ, R7.H1_H1 ;  /* 0x30000007ff077230 */ /* 0x000fe40000004100 */
[----:B------:R-:W-:Y:S01]  /*1380*/  HADD2.F32 R11, -RZ, R11.H1_H1 ;  /* 0x3000000bff0b7230 */ /* 0x000fe20000004100 */
[----:B------:R-:W-:Y:S01]  /*1390*/  FFMA.FTZ R30, R3, R2, R30 ;  /* 0x00000002031e7223 */ /* 0x000fe2000001001e */
[----:B------:R-:W-:Y:S01]  /*13a0*/  HADD2.F32 R23, -RZ, R23.H1_H1 ;  /* 0x30000017ff177230 */ /* 0x000fe20000004100 */
[----:B------:R-:W-:-:S04]  /*13b0*/  FFMA.FTZ R0, R7, R14, R0 ;  /* 0x0000000e07007223 */ /* 0x000fc80000010000 */
[----:B------:R-:W-:Y:S01]  /*13c0*/  FFMA.FTZ R30, R11, R23, R30 ;  /* 0x000000170b1e7223 */ /* 0x000fe2000001001e */
[----:B------:R-:W0:Y:S01]  /*13d0*/  SHFL.BFLY PT, R3, R0, 0x4, 0x1f ;  /* 0x0c801f0000037f89 */ /* 0x000e2200000e0000 */
[----:B------:R-:W-:Y:S02]  /*13e0*/  SHF.R.S32.HI R11, RZ, 0x1f, R36 ;  /* 0x0000001fff0b7819 */ /* 0x000fe40000011424 */
[----:B------:R-:W-:Y:S01]  /*13f0*/  LEA.HI R36, P1, R39, R36, RZ, 0x1d ;  /* 0x0000002427247211 */ /* 0x000fe2000783e8ff */
[----:B------:R-:W1:Y:S03]  /*1400*/  SHFL.BFLY PT, R5, R30, 0x4, 0x1f ;  /* 0x0c801f001e057f89 */ /* 0x000e6600000e0000 */
[----:B------:R-:W-:Y:S02]  /*1410*/  IADD3.X R11, RZ, R11, RZ, P1, !PT ;  /* 0x0000000bff0b7210 */ /* 0x000fe40000ffe4ff */
[----:B------:R-:W-:-:S04]  /*1420*/  LEA R12, P1, R36, c[0x0][0x3c8], 0x2 ;  /* 0x0000f200240c7a11 */ /* 0x000fc800078210ff */
[----:B------:R-:W-:Y:S01]  /*1430*/  LEA.HI.X R13, R36, c[0x0][0x3cc], R11, 0x2, P1 ;  /* 0x0000f300240d7a11 */ /* 0x000fe200008f140b */
[----:B0-----:R-:W-:Y:S02]  /*1440*/  FADD.FTZ R3, R0, R3 ;  /* 0x0000000300037221 */ /* 0x001fe40000010000 */
[----:B-1----:R-:W-:-:S03]  /*1450*/  FADD.FTZ R6, R30, R5 ;  /* 0x000000051e067221 */ /* 0x002fc60000010000 */
[----:B------:R-:W0:Y:S04]  /*1460*/  SHFL.BFLY PT, R2, R3, 0x2, 0x1f ;  /* 0x0c401f0003027f89 */ /* 0x000e2800000e0000 */
[----:B------:R-:W1:Y:S01]  /*1470*/  SHFL.BFLY PT, R5, R6, 0x2, 0x1f ;  /* 0x0c401f0006057f89 */ /* 0x000e6200000e0000 */
[----:B0-----:R-:W-:Y:S02]  /*1480*/  FADD.FTZ R4, R3, R2 ;  /* 0x0000000203047221 */ /* 0x001fe40000010000 */
[----:B------:R-:W-:-:S04]  /*1490*/  IMAD.WIDE R2, R9, 0x10, R28 ;  /* 0x0000001009027825 */ /* 0x000fc800078e021c */
[----:B-1----:R-:W-:Y:S02]  /*14a0*/  FADD.FTZ R7, R6, R5 ;  /* 0x0000000506077221 */ /* 0x002fe40000010000 */
[----:B------:R-:W0:Y:S04]  /*14b0*/  SHFL.BFLY PT, R5, R4, 0x1, 0x1f ;  /* 0x0c201f0004057f89 */ /* 0x000e2800000e0000 */
[----:B------:R-:W1:Y:S01]  /*14c0*/  SHFL.BFLY PT, R8, R7, 0x1, 0x1f ;  /* 0x0c201f0007087f89 */ /* 0x000e6200000e0000 */
[----:B0-----:R-:W-:Y:S02]  /*14d0*/  FADD.FTZ R5, R4, R5 ;  /* 0x0000000504057221 */ /* 0x001fe40000010000 */
[----:B-1----:R-:W-:Y:S02]  /*14e0*/  FADD.FTZ R8, R7, R8 ;  /* 0x0000000807087221 */ /* 0x002fe40000010000 */
[----:B------:R-:W-:-:S02]  /*14f0*/  FMUL.FTZ R15, R5, c[0x0][0x2d4] ;  /* 0x0000b500050f7a20 */ /* 0x000fc40000410000 */
[----:B------:R-:W-:Y:S01]  /*1500*/  FMUL.FTZ R17, R8, c[0x0][0x2d4] ;  /* 0x0000b50008117a20 */ /* 0x000fe20000410000 */
[----:B------:R-:W-:Y:S01]  /*1510*/  IADD3 R8, R9, 0x10, R9 ;  /* 0x0000001009087810 */ /* 0x000fe20007ffe009 */
[----:B------:R-:W-:Y:S01]  /*1520*/  IMAD.WIDE R4, R37, 0x40, R2 ;  /* 0x0000004025047825 */ /* 0x000fe200078e0202 */
[----:B------:R-:W-:Y:S02]  /*1530*/  @!P0 STG.E [R12.64], R15 ;  /* 0x0000000f0c008986 */ /* 0x000fe4000c101904 */
[----:B------:R-:W-:Y:S01]  /*1540*/  IADD3 R11, R9, R8, RZ ;  /* 0x00000008090b7210 */ /* 0x000fe20007ffe0ff */
[----:B------:R-:W-:Y:S01]  /*1550*/  IMAD.WIDE R8, R8, 0x10, R28 ;  /* 0x0000001008087825 */ /* 0x000fe200078e021c */
[----:B------:R-:W-:Y:S03]  /*1560*/  @!P0 STG.E [R12.64+0x80], R17 ;  /* 0x000080110c008986 */ /* 0x000fe6000c101904 */
[----:B------:R-:W-:Y:S01]  /*1570*/  IMAD.WIDE R6, R37, 0x40, R4 ;  /* 0x0000004025067825 */ /* 0x000fe200078e0204 */
[----:B------:R-:W-:Y:S03]  /*1580*/  STG.E.128 [R28.64], RZ ;  /* 0x000000ff1c007986 */ /* 0x000fe6000c101d04 */
[----:B------:R-:W-:Y:S01]  /*1590*/  IMAD.WIDE R10, R11, 0x10, R28 ;  /* 0x000000100b0a7825 */ /* 0x000fe200078e021c */
[----:B------:R-:W-:Y:S04]  /*15a0*/  STG.E.128 [R2.64], RZ ;  /* 0x000000ff02007986 */ /* 0x000fe8000c101d04 */
[----:B------:R-:W-:Y:S04]  /*15b0*/  STG.E.128 [R4.64], RZ ;  /* 0x000000ff04007986 */ /* 0x000fe8000c101d04 */
[----:B------:R-:W-:Y:S04]  /*15c0*/  STG.E.128 [R6.64], RZ ;  /* 0x000000ff06007986 */ /* 0x000fe8000c101d04 */
[----:B------:R-:W-:Y:S04]  /*15d0*/  STG.E.128 [R28.64+0x100], RZ ;  /* 0x000100ff1c007986 */ /* 0x000fe8000c101d04 */
[----:B------:R-:W-:Y:S04]  /*15e0*/  STG.E.128 [R2.64+0x100], RZ ;  /* 0x000100ff02007986 */ /* 0x000fe8000c101d04 */
[----:B------:R-:W-:Y:S04]  /*15f0*/  STG.E.128 [R8.64], RZ ;  /* 0x000000ff08007986 */ /* 0x000fe8000c101d04 */
[----:B------:R-:W-:Y:S01]  /*1600*/  STG.E.128 [R10.64], RZ ;  /* 0x000000ff0a007986 */ /* 0x000fe2000c101d04 */
[----:B------:R-:W-:Y:S05]  /*1610*/  EXIT ;  /* 0x000000000000794d */ /* 0x000fea0003800000 */
.L_x_634:
        /* <DEDUP_REMOVED lines=14> */
.L_x_1080:


//--------------------- .text._ZN5flash27flash_bwd_convert_dq_kernelI23Flash_bwd_kernel_traitsILi128ELi64ELi128ELi8ELi2ELi4ELi2ELb0ELb0EN7cutlass6half_tE19Flash_kernel_traitsILi128ELi64ELi128ELi8ES3_EEEEvNS_16Flash_bwd_paramsEi --------------------------
	.section	.text._ZN5flash27flash_bwd_convert_dq_kernelI23Flash_bwd_kernel_traitsILi128ELi64ELi128ELi8ELi2ELi4ELi2ELb0ELb0EN7cutlass6half_tE19Flash_kernel_traitsILi128ELi64ELi128ELi8ES3_EEEEvNS_16Flash_bwd_paramsEi,"ax",@progbits
	.sectioninfo	@"SHI_REGISTERS=80"
	.align	128
        .global         _ZN5flash27flash_bwd_convert_dq_kernelI23Flash_bwd_kernel_traitsILi128ELi64ELi128ELi8ELi2ELi4ELi2ELb0ELb0EN7cutlass6half_tE19Flash_kernel_traitsILi128ELi64ELi128ELi8ES3_EEEEvNS_16Flash_bwd_paramsEi
        .type           _ZN5flash27flash_bwd_convert_dq_kernelI23Flash_bwd_kernel_traitsILi128ELi64ELi128ELi8ELi2ELi4ELi2ELb0ELb0EN7cutlass6half_tE19Flash_kernel_traitsILi128ELi64ELi128ELi8ES3_EEEEvNS_16Flash_bwd_paramsEi,@function
        .size           _ZN5flash27flash_bwd_convert_dq_kernelI23Flash_bwd_kernel_traitsILi128ELi64ELi128ELi8ELi2ELi4ELi2ELb0ELb0EN7cutlass6half_tE19Flash_kernel_traitsILi128ELi64ELi128ELi8ES3_EEEEvNS_16Flash_bwd_paramsEi,(.L_x_1081 - _ZN5flash27flash_bwd_convert_dq_kernelI23Flash_bwd_kernel_traitsILi128ELi64ELi128ELi8ELi2ELi4ELi2ELb0ELb0EN7cutlass6half_tE19Flash_kernel_traitsILi128ELi64ELi128ELi8ES3_EEEEvNS_16Flash_bwd_paramsEi)
        .other          _ZN5flash27flash_bwd_convert_dq_kernelI23Flash_bwd_kernel_traitsILi128ELi64ELi128ELi8ELi2ELi4ELi2ELb0ELb0EN7cutlass6half_tE19Flash_kernel_traitsILi128ELi64ELi128ELi8ES3_EEEEvNS_16Flash_bwd_paramsEi,@"STO_CUDA_ENTRY STV_DEFAULT"
_ZN5flash27flash_bwd_convert_dq_kernelI23Flash_bwd_kernel_traitsILi128ELi64ELi128ELi8ELi2ELi4ELi2ELb0ELb0EN7cutlass6half_tE19Flash_kernel_traitsILi128ELi64ELi128ELi8ES3_EEEEvNS_16Flash_bwd_paramsEi:
.text._ZN5flash27flash_bwd_convert_dq_kernelI23Flash_bwd_kernel_traitsILi128ELi64ELi128ELi8ELi2ELi4ELi2ELb0ELb0EN7cutlass6half_tE19Flash_kernel_traitsILi128ELi64ELi128ELi8ES3_EEEEvNS_16Flash_bwd_paramsEi:
        /* <DEDUP_REMOVED lines=136> */
.L_x_636:
        /* <DEDUP_REMOVED lines=92> */
.L_x_635:
        /* <DEDUP_REMOVED lines=134> */
.L_x_638:
[----:B------:R-:W-:Y:S05]  /*16a0*/  BSYNC B0 ;  /* 0x0000000000007941 */ /* 0x000fea0003800000 */
.L_x_637:
        /* <DEDUP_REMOVED lines=18> */
.L_x_639:
        /* <DEDUP_REMOVED lines=11> */
.L_x_1081:


//--------------------- .text._ZN5flash44flash_bwd_dq_dk_dv_loop_seqk_parallel_kernelI23Flash_bwd_kernel_traitsILi128ELi64ELi128ELi8ELi2ELi4ELi2ELb0ELb0EN7cutlass6half_tE19Flash_kernel_traitsILi128ELi64ELi128ELi8ES3_EELb1ELb1ELb0ELb0ELb0ELb0ELb0EEEvNS_16Flash_bwd_paramsE --------------------------
	.section	.text._ZN5flash44flash_bwd_dq_dk_dv_loop_seqk_parallel_kernelI23Flash_bwd_kernel_traitsILi128ELi64ELi128ELi8ELi2ELi4ELi2ELb0ELb0EN7cutlass6half_tE19Flash_kernel_traitsILi128ELi64ELi128ELi8ES3_EELb1ELb1ELb0ELb0ELb0ELb0ELb0EEEvNS_16Flash_bwd_paramsE,"ax",@progbits
	.sectioninfo	@"SHI_REGISTERS=255"
	.align	128
        .global         _ZN5flash44flash_bwd_dq_dk_dv_loop_seqk_parallel_kernelI23Flash_bwd_kernel_traitsILi128ELi64ELi128ELi8ELi2ELi4ELi2ELb0ELb0EN7cutlass6half_tE19Flash_kernel_traitsILi128ELi64ELi128ELi8ES3_EELb1ELb1ELb0ELb0ELb0ELb0ELb0EEEvNS_16Flash_bwd_paramsE
        .type           _ZN5flash44flash_bwd_dq_dk_dv_loop_seqk_parallel_kernelI23Flash_bwd_kernel_traitsILi128ELi64ELi128ELi8ELi2ELi4ELi2ELb0ELb0EN7cutlass6half_tE19Flash_kernel_traitsILi128ELi64ELi128ELi8ES3_EELb1ELb1ELb0ELb0ELb0ELb0ELb0EEEvNS_16Flash_bwd_paramsE,@function
        .size           _ZN5flash44flash_bwd_dq_dk_dv_loop_seqk_parallel_kernelI23Flash_bwd_kernel_traitsILi128ELi64ELi128ELi8ELi2ELi4ELi2ELb0ELb0EN7cutlass6half_tE19Flash_kernel_traitsILi128ELi64ELi128ELi8ES3_EELb1ELb1ELb0ELb0ELb0ELb0ELb0EEEvNS_16Flash_bwd_paramsE,(.L_x_1082 - _ZN5flash44flash_bwd_dq_dk_dv_loop_seqk_parallel_kernelI23Flash_bwd_kernel_traitsILi128ELi64ELi128ELi8ELi2ELi4ELi2ELb0ELb0EN7cutlass6half_tE19Flash_kernel_traitsILi128ELi64ELi128ELi8ES3_EELb1ELb1ELb0ELb0ELb0ELb0ELb0EEEvNS_16Flash_bwd_paramsE)
        .other          _ZN5flash44flash_bwd_dq_dk_dv_loop_seqk_parallel_kernelI23Flash_bwd_kernel_traitsILi128ELi64ELi128ELi8ELi2ELi4ELi2ELb0ELb0EN7cutlass6half_tE19Flash_kernel_traitsILi128ELi64ELi128ELi8ES3_EELb1ELb1ELb0ELb0ELb0ELb0ELb0EEEvNS_16Flash_bwd_paramsE,@"STO_CUDA_ENTRY STV_DEFAULT"
_ZN5flash44flash_bwd_dq_dk_dv_loop_seqk_parallel_kernelI23Flash_bwd_kernel_traitsILi128ELi64ELi128ELi8ELi2ELi4ELi2ELb0ELb0EN7cutlass6half_tE19Flash_kernel_traitsILi128ELi64ELi128ELi8ES3_EELb1ELb1ELb0ELb0ELb0ELb0ELb0EEEvNS_16Flash_bwd_paramsE:
.text._ZN5flash44flash_bwd_dq_dk_dv_loop_seqk_parallel_kernelI23Flash_bwd_kernel_traitsILi128ELi64ELi128ELi8ELi2ELi4ELi2ELb0ELb0EN7cutlass6half_tE19Flash_kernel_traitsILi128ELi64ELi128ELi8ES3_EELb1ELb1ELb0ELb0ELb0ELb0ELb0EEEvNS_16Flash_bwd_paramsE:
        /* <DEDUP_REMOVED lines=21> */
[----:B------:R-:W-:Y:S02]  /*0150*/  UMOV UR5, 0x80 ;  /* 0x0000008000057882 */ /* 0x000fe40000000000 */
[----:B------:R-:W-:Y:S01]  /*0160*/  ULDC UR4, c[0x0][0x210] ;  /* 0x0000840000047ab9 */ /* 0x000fe20000000800 */
[----:B------:R-:W4:Y:S01]  /*0170*/  S2UR UR61, SR_CTAID.X ;  /* 0x00000000003d79c3 */ /* 0x000f220000002500 */
        /* <DEDUP_REMOVED lines=8> */
[CC--:B------:R-:W-:Y:S01]  /*0200*/  LEA.HI R3, R0.reuse, R8.reuse, RZ, 0x2 ;  /* 0x0000000800037211 */ /* 0x0c0fe200078f10ff */
[----:B------:R-:W-:Y:S01]  /*0210*/  UIMAD UR56, UR5, UR4, UR56 ;  /* 0x00000004053872a4 */ /* 0x000fe2000f8e0238 */
[CC--:B------:R-:W-:Y:S01]  /*0220*/  LEA.HI R235, R0.reuse, R8.reuse, RZ, 0x3 ;  /* 0x0000000800eb7211 */ /* 0x0c0fe200078f18ff */
[----:B---3--:R-:W-:Y:S01]  /*0230*/  UIMAD UR47, UR34, UR46, URZ ;  /* 0x0000002e222f72a4 */ /* 0x008fe2000f8e023f */
[CC--:B------:R-:W-:Y:S01]  /*0240*/  LEA.HI R250, R0.reuse, R8.reuse, RZ, 0x6 ;  /* 0x0000000800fa7211 */ /* 0x0c0fe200078f30ff */
[----:B------:R-:W-:Y:S01]  /*0250*/  UIMAD UR46, UR46, UR10, URZ ;  /* 0x0000000a2e2e72a4 */ /* 0x000fe2000f8e023f */
[CC--:B------:R-:W-:Y:S01]  /*0260*/  LEA.HI R6, R0.reuse, R8.reuse, RZ, 0x4 ;  /* 0x0000000800067211 */ /* 0x0c0fe200078f20ff */
[----:B------:R-:W-:Y:S01]  /*0270*/  UIMAD UR4, UR31, UR11, UR34 ;  /* 0x0000000b1f0472a4 */ /* 0x000fe2000f8e0222 */
[----:B------:R-:W-:Y:S01]  /*0280*/  LEA.HI R14, R0, R8, RZ, 0x7 ;  /* 0x00000008000e7211 */ /* 0x000fe200078f38ff */
[----:B------:R-:W-:Y:S01]  /*0290*/  ULDC UR14, c[0x0][0x1c0] ;  /* 0x00007000000e7ab9 */ /* 0x000fe20000000800 */
[--C-:B------:R-:W-:Y:S01]  /*02a0*/  SHF.R.S32.HI R0, RZ, 0x5, R5.reuse ;  /* 0x00000005ff007819 */ /* 0x100fe20000011405 */
[----:B------:R-:W-:Y:S01]  /*02b0*/  ULDC UR9, c[0x0][0x1c0] ;  /* 0x0000700000097ab9 */ /* 0x000fe20000000800 */
[----:B------:R-:W-:Y:S01]  /*02c0*/  SHF.R.S32.HI R2, RZ, 0x1f, R5 ;  /* 0x0000001fff027819 */ /* 0x000fe20000011405 */
[----:B------:R-:W-:Y:S01]  /*02d0*/  UIMAD UR53, UR6, UR31, URZ ;  /* 0x0000001f063572a4 */ /* 0x000fe2000f8e023f */
[C---:B------:R-:W-:Y:S01]  /*02e0*/  LOP3.LUT R4, R5.reuse, 0xffffffe0, RZ, 0xc0, !PT ;  /* 0xffffffe005047812 */ /* 0x040fe200078ec0ff */
[----:B------:R-:W-:Y:S01]  /*02f0*/  UIMAD UR5, UR31, UR9, UR34 ;  /* 0x000000091f0572a4 */ /* 0x000fe2000f8e0222 */
[-C--:B------:R-:W-:Y:S01]  /*0300*/  LEA.HI R5, R5, R0.reuse, RZ, 0x1 ;  /* 0x0000000005057211 */ /* 0x080fe200078f08ff */
[----:B------:R-:W-:Y:S01]  /*0310*/  @!UP5 UIMAD UR6, UR31, UR14, UR34 ;  /* 0x0000000e1f06d2a4 */ /* 0x000fe2000f8e0222 */
[----:B------:R-:W-:Y:S01]  /*0320*/  LEA.HI R2, R2, R0, RZ, 0x2 ;  /* 0x0000000002027211 */ /* 0x000fe200078f10ff */
[----:B------:R-:W-:Y:S01]  /*0330*/  IMAD.IADD R7, R8, 0x1, -R4 ;  /* 0x0000000108077824 */ /* 0x000fe200078e0a04 */
[----:B------:R-:W-:Y:S01]  /*0340*/  LOP3.LUT R9, R3, 0x7ffffffc, RZ, 0xc0, !PT ;  /* 0x7ffffffc03097812 */ /* 0x000fe200078ec0ff */
[----:B------:R-:W-:Y:S01]  /*0350*/  USHF.L.U32 UR45, UR46, 0x6, URZ ;  /* 0x000000062e2d7899 */ /* 0x000fe2000800063f */
[----:B------:R-:W-:Y:S01]  /*0360*/  LOP3.LUT R4, R5, 0xfffffffe, RZ, 0xc0, !PT ;  /* 0xfffffffe05047812 */ /* 0x000fe200078ec0ff */
[----:B------:R-:W-:Y:S01]  /*0370*/  USHF.L.U32 UR44, UR4, 0x5, URZ ;  /* 0x00000005042c7899 */ /* 0x000fe2000800063f */
[----:B------:R-:W-:Y:S01]  /*0380*/  LOP3.LUT R2, R2, 0xfffffffc, RZ, 0xc0, !PT ;  /* 0xfffffffc02027812 */ /* 0x000fe200078ec0ff */
[----:B------:R-:W-:Y:S01]  /*0390*/  IMAD.IADD R12, R8, 0x1, -R9 ;  /* 0x00000001080c7824 */ /* 0x000fe200078e0a09 */
[----:B------:R-:W-:Y:S01]  /*03a0*/  LOP3.LUT R11, R6, 0xfffffff0, RZ, 0xc0, !PT ;  /* 0xfffffff0060b7812 */ /* 0x000fe200078ec0ff */
[C---:B------:R-:W-:Y:S01]  /*03b0*/  IMAD.IADD R15, R0.reuse, 0x1, -R4 ;  /* 0x00000001000f7824 */ /* 0x040fe200078e0a04 */
[--C-:B------:R-:W-:Y:S01]  /*03c0*/  SHF.R.S32.HI R4, RZ, 0x2, R3.reuse ;  /* 0x00000002ff047819 */ /* 0x100fe20000011403 */
[----:B------:R-:W-:Y:S01]  /*03d0*/  IMAD.IADD R9, R0, 0x1, -R2 ;  /* 0x0000000100097824 */ /* 0x000fe200078e0a02 */
[----:B------:R-:W-:Y:S01]  /*03e0*/  SHF.R.S32.HI R0, RZ, 0x1f, R3 ;  /* 0x0000001fff007819 */ /* 0x000fe20000011403 */
[----:B------:R-:W-:Y:S01]  /*03f0*/  IMAD.IADD R5, R8, 0x1, -R11 ;  /* 0x0000000108057824 */ /* 0x000fe200078e0a0b */
[----:B------:R-:W-:Y:S01]  /*0400*/  SHF.R.S32.HI R3, RZ, 0x4, R6 ;  /* 0x00000004ff037819 */ /* 0x000fe20000011406 */
[----:B------:R-:W-:Y:S01]  /*0410*/  STL [R1+0x8], R15 ;  /* 0x0000080f01007387 */ /* 0x000fe20000100800 */
[----:B------:R-:W-:Y:S01]  /*0420*/  LOP3.LUT R10, R235, 0xfffffff8, RZ, 0xc0, !PT ;  /* 0xfffffff8eb0a7812 */ /* 0x000fe200078ec0ff */
[----:B------:R-:W-:Y:S01]  /*0430*/  ULDC UR50, c[0x0][0x214] ;  /* 0x0000850000327ab9 */ /* 0x000fe20000000800 */
[----:B------:R-:W-:Y:S01]  /*0440*/  LEA.HI R2, R6, R3, RZ, 0x1 ;  /* 0x0000000306027211 */ /* 0x000fe200078f08ff */
[----:B------:R-:W-:Y:S01]  /*0450*/  ULDC UR57, c[0x0][0x1c8] ;  /* 0x0000720000397ab9 */ /* 0x000fe20000000800 */
[----:B------:R-:W-:Y:S01]  /*0460*/  LEA.HI R0, R0, R4, RZ, 0x3 ;  /* 0x0000000400007211 */ /* 0x000fe200078f18ff */
[----:B------:R-:W-:Y:S01]  /*0470*/  IMAD.IADD R10, R8, 0x1, -R10 ;  /* 0x00000001080a7824 */ /* 0x000fe200078e0a0a */
[----:B------:R-:W-:Y:S01]  /*0480*/  LOP3.LUT R2, R2, 0xfffffffe, RZ, 0xc0, !PT ;  /* 0xfffffffe02027812 */ /* 0x000fe200078ec0ff */
[----:B------:R-:W-:Y:S01]  /*0490*/  ULDC.U8 UR8, c[0x0][0x3d0] ;  /* 0x0000f40000087ab9 */ /* 0x000fe20000000000 */
[----:B------:R-:W-:Y:S01]  /*04a0*/  LOP3.LUT R0, R0, 0xfffffff8, RZ, 0xc0, !PT ;  /* 0xfffffff800007812 */ /* 0x000fe200078ec0ff */
[----:B------:R-:W-:Y:S01]  /*04b0*/  IMAD.SHL.U32 R236, R10, 0x8, RZ ;  /* 0x000000080aec7824 */ /* 0x000fe200078e00ff */
[----:B------:R-:W-:Y:S01]  /*04c0*/  SHF.R.S32.HI R250, RZ, 0x6, R250 ;  /* 0x00000006fffa7819 */ /* 0x000fe200000114fa */
[----:B------:R-:W-:Y:S01]  /*04d0*/  IMAD.IADD R8, R3, 0x1, -R2 ;  /* 0x0000000103087824 */ /* 0x000fe200078e0a02 */
[----:B------:R-:W-:Y:S01]  /*04e0*/  SHF.R.S32.HI R2, RZ, 0x1f, R5 ;  /* 0x0000001fff027819 */ /* 0x000fe20000011405 */
[----:B------:R-:W-:Y:S01]  /*04f0*/  IMAD.IADD R6, R4, 0x1, -R0 ;  /* 0x0000000104067824 */ /* 0x000fe200078e0a00 */
[----:B------:R-:W-:Y:S01]  /*0500*/  SHF.R.S32.HI R0, RZ, 0x1f, R7 ;  /* 0x0000001fff007819 */ /* 0x000fe20000011407 */
[----:B------:R-:W-:Y:S01]  /*0510*/  IMAD.U32 R3, RZ, RZ, UR15 ;  /* 0x0000000fff037e24 */ /* 0x000fe2000f8e00ff */
[----:B------:R-:W-:Y:S01]  /*0520*/  LEA.HI R11, R2, R5, RZ, 0x3 ;  /* 0x00000005020b7211 */ /* 0x000fe200078f18ff */
[----:B------:R-:W-:Y:S01]  /*0530*/  IMAD.SHL.U32 R2, R10, 0x40, RZ ;  /* 0x000000400a027824 */ /* 0x000fe200078e00ff */
[----:B------:R-:W-:Y:S01]  /*0540*/  LEA.HI R243, R0, R7, RZ, 0x2 ;  /* 0x0000000700f37211 */ /* 0x000fe200078f10ff */
[----:B------:R-:W-:Y:S01]  /*0550*/  IMAD.SHL.U32 R4, R8, 0x200, RZ ;  /* 0x0000020008047824 */ /* 0x000fe200078e00ff */
[----:B------:R-:W-:Y:S01]  /*0560*/  LOP3.LUT R0, R11, 0xfffffff8, RZ, 0xc0, !PT ;  /* 0xfffffff80b007812 */ /* 0x000fe200078ec0ff */
[----:B------:R-:W-:Y:S01]  /*0570*/  ULDC UR51, c[0x0][0x224] ;  /* 0x0000890000337ab9 */ /* 0x000fe20000000800 */
[----:B------:R-:W-:Y:S01]  /*0580*/  SHF.R.S32.HI R243, RZ, 0x2, R243 ;  /* 0x00000002fff37819 */ /* 0x000fe200000114f3 */
[----:B------:R-:W-:Y:S01]  /*0590*/  @UP5 UIMAD UR55, UR31, UR50, URZ ;  /* 0x000000321f3752a4 */ /* 0x000fe2000f8e023f */
[----:B------:R-:W-:Y:S01]  /*05a0*/  IADD3 R242, R236, 0x40, RZ ;  /* 0x00000040ecf27810 */ /* 0x000fe20007ffe0ff */
[----:B------:R-:W-:Y:S01]  /*05b0*/  IMAD.IADD R13, R5, 0x1, -R0 ;  /* 0x00000001050d7824 */ /* 0x000fe200078e0a00 */
[----:B------:R-:W-:Y:S01]  /*05c0*/  LOP3.LUT R0, R2, 0x1c0, RZ, 0xc0, !PT ;  /* 0x000001c002007812 */ /* 0x000fe200078ec0ff */
[----:B------:R-:W-:Y:S01]  /*05d0*/  IMAD.SHL.U32 R2, R9, 0x10, RZ ;  /* 0x0000001009027824 */ /* 0x000fe200078e00ff */
[----:B------:R-:W-:Y:S01]  /*05e0*/  ULDC.64 UR12, c[0x0][0x118] ;  /* 0x00004600000c7ab9 */ /* 0x000fe20000000a00 */
[----:B------:R-:W-:Y:S01]  /*05f0*/  IMAD.SHL.U32 R5, R250, 0x20, RZ ;  /* 0x00000020fa057824 */ /* 0x000fe200078e00ff */
[C---:B------:R-:W-:Y:S01]  /*0600*/  LOP3.LUT R217, R0.reuse, 0x8, R235, 0xf8, !PT ;  /* 0x0000000800d97812 */ /* 0x040fe200078ef8eb */
[----:B------:R-:W-:Y:S01]  /*0610*/  IMAD R243, R15, 0x10, R243 ;  /* 0x000000100ff37824 */ /* 0x000fe200078e02f3 */
[----:B------:R-:W-:Y:S01]  /*0620*/  LOP3.LUT R209, R0, 0x30, R2, 0xf8, !PT ;  /* 0x0000003000d17812 */ /* 0x000fe200078ef802 */
[----:B------:R-:W-:Y:S01]  /*0630*/  IMAD R2, R250, 0x800, R4 ;  /* 0x00000800fa027824 */ /* 0x000fe200078e0204 */
[----:B------:R-:W-:Y:S01]  /*0640*/  SHF.R.U32.HI R3, RZ, 0x3, R0 ;  /* 0x00000003ff037819 */ /* 0x000fe20000011600 */
[----:B------:R-:W-:Y:S01]  /*0650*/  ULOP3.LUT UR57, UR34, UR57, URZ, 0x3c, !UPT ;  /* 0x0000003922397292 */ /* 0x000fe2000f8e3c3f */
[----:B------:R-:W-:Y:S01]  /*0660*/  LOP3.LUT R0, R6, 0x1, RZ, 0xc0, !PT ;  /* 0x0000000106007812 */ /* 0x000fe200078ec0ff */
[----:B------:R-:W-:Y:S01]  /*0670*/  USHF.R.S32.HI UR58, URZ, 0x1f, UR34 ;  /* 0x0000001f3f3a7899 */ /* 0x000fe20008011422 */
[----:B------:R-:W-:Y:S01]  /*0680*/  LOP3.LUT R217, R217, R3, RZ, 0x3c, !PT ;  /* 0x00000003d9d97212 */ /* 0x000fe200078e3cff */
[----:B------:R-:W-:Y:S01]  /*0690*/  UISETP.NE.AND UP6, UPT, UR8, URZ, UPT ;  /* 0x0000003f0800728c */ /* 0x000fe2000bfc5270 */
[----:B------:R-:W-:Y:S01]  /*06a0*/  ISETP.NE.U32.AND P0, PT, R0, 0x1, PT ;  /* 0x000000010000780c */ /* 0x000fe20003f05070 */
[----:B------:R-:W-:Y:S01]  /*06b0*/  IMAD.SHL.U32 R0, R8, 0x20, RZ ;  /* 0x0000002008007824 */ /* 0x000fe200078e00ff */
[----:B------:R-:W-:Y:S01]  /*06c0*/  LOP3.LUT R209, R209, 0x8, R235, 0xf8, !PT ;  /* 0x00000008d1d17812 */ /* 0x000fe200078ef8eb */
[----:B------:R-:W-:Y:S01]  /*06d0*/  IMAD.IADD R217, R2, 0x1, R217 ;  /* 0x0000000102d97824 */ /* 0x000fe200078e02d9 */
[----:B------:R-:W-:Y:S01]  /*06e0*/  R2P PR, R6, 0x6 ;  /* 0x0000000606007804 */ /* 0x000fe20000000000 */
[----:B------:R-:W-:Y:S01]  /*06f0*/  IMAD.SHL.U32 R2, R250, 0x8, RZ ;  /* 0x00000008fa027824 */ /* 0x000fe200078e00ff */
[----:B------:R-:W-:Y:S01]  /*0700*/  LOP3.LUT R0, R0, 0x20, RZ, 0xc0, !PT ;  /* 0x0000002000007812 */ /* 0x000fe200078ec0ff */
[----:B------:R-:W-:Y:S01]  /*0710*/  IMAD.SHL.U32 R218, R217, 0x2, RZ ;  /* 0x00000002d9da7824 */ /* 0x000fe200078e00ff */
[----:B------:R-:W-:Y:S01]  /*0720*/  LOP3.LUT R209, R4, R209, R3, 0xf6, !PT ;  /* 0x000000d104d17212 */ /* 0x000fe200078ef603 */
[----:B------:R-:W-:Y:S01]  /*0730*/  IMAD.SHL.U32 R3, R6, 0x40, RZ ;  /* 0x0000004006037824 */ /* 0x000fe200078e00ff */
[----:B------:R-:W-:Y:S01]  /*0740*/  LOP3.LUT R208, R0, 0x18, R2, 0xf8, !PT ;  /* 0x0000001800d07812 */ /* 0x000fe200078ef802 */
[----:B------:R-:W-:Y:S01]  /*0750*/  IMAD.SHL.U32 R2, R12, 0x2, RZ ;  /* 0x000000020c027824 */ /* 0x000fe200078e00ff */
[----:B------:R-:W-:Y:S01]  /*0760*/  SHF.R.S32.HI R0, RZ, 0x7, R14 ;  /* 0x00000007ff007819 */ /* 0x000fe2000001140e */
[----:B------:R-:W-:Y:S01]  /*0770*/  IMAD.SHL.U32 R4, R8, 0x10, RZ ;  /* 0x0000001008047824 */ /* 0x000fe200078e00ff */
[C---:B------:R-:W-:Y:S01]  /*0780*/  LOP3.LUT P4, RZ, R10.reuse, 0x2, RZ, 0xc0, !PT ;  /* 0x000000020aff7812 */ /* 0x040fe2000788c0ff */
[--C-:B------:R-:W-:Y:S01]  /*0790*/  IMAD R12, R9, 0x400, R2.reuse ;  /* 0x00000400090c7824 */ /* 0x100fe200078e0202 */
[----:B------:R-:W-:Y:S01]  /*07a0*/  LOP3.LUT P3, RZ, R10, 0x4, RZ, 0xc0, !PT ;  /* 0x000000040aff7812 */ /* 0x000fe2000786c0ff */
[C---:B------:R-:W-:Y:S01]  /*07b0*/  IMAD R7, R0.reuse, 0x1000, R2 ;  /* 0x0000100000077824 */ /* 0x040fe200078e0202 */
[----:B------:R-:W-:Y:S01]  /*07c0*/  SEL R231, R231, 0x10, !P0 ;  /* 0x00000010e7e77807 */ /* 0x000fe20004000000 */
[----:B------:R-:W-:Y:S01]  /*07d0*/  IMAD.SHL.U32 R2, R0, 0x8, RZ ;  /* 0x0000000800027824 */ /* 0x000fe200078e00ff */
[----:B------:R-:W-:Y:S01]  /*07e0*/  LOP3.LUT R0, R3, 0x1c0, RZ, 0xc0, !PT ;  /* 0x000001c003007812 */ /* 0x000fe200078ec0ff */
[----:B------:R-:W-:Y:S01]  /*07f0*/  IMAD.SHL.U32 R209, R209, 0x2, RZ ;  /* 0x00000002d1d17824 */ /* 0x000fe200078e00ff */
[----:B------:R-:W-:Y:S01]  /*0800*/  SHF.R.S32.HI R235, RZ, 0x3, R235 ;  /* 0x00000003ffeb7819 */ /* 0x000fe200000114eb */
[----:B------:R-:W-:Y:S01]  /*0810*/  USHF.R.S32.HI UR60, URZ, 0x1f, UR31 ;  /* 0x0000001f3f3c7899 */ /* 0x000fe2000801141f */
[----:B------:R-:W-:Y:S01]  /*0820*/  LOP3.LUT R2, R2, 0x8, RZ, 0xc0, !PT ;  /* 0x0000000802027812 */ /* 0x000fe200078ec0ff */
[----:B------:R-:W-:Y:S01]  /*0830*/  USHF.R.S32.HI UR59, URZ, 0x1f, UR34 ;  /* 0x0000001f3f3b7899 */ /* 0x000fe20008011422 */
[----:B------:R-:W-:Y:S01]  /*0840*/  SHF.R.U32.HI R3, RZ, 0x3, R0 ;  /* 0x00000003ff037819 */ /* 0x000fe20000011600 */
[----:B------:R-:W-:Y:S01]  /*0850*/  UIMAD.WIDE.U32 UR40, UR36, UR42, URZ ;  /* 0x0000002a242872a5 */ /* 0x000fe2000f8e003f */
[----:B------:R-:W-:Y:S01]  /*0860*/  LOP3.LUT R5, R0, 0x20, R5, 0xf8, !PT ;  /* 0x0000002000057812 */ /* 0x000fe200078ef805 */
[----:B------:R-:W-:Y:S01]  /*0870*/  UIMAD UR52, UR37, UR42, URZ ;  /* 0x0000002a253472a4 */ /* 0x000fe2000f8e023f */
[----:B------:R-:W-:Y:S01]  /*0880*/  LOP3.LUT R9, R2, 0x10, R4, 0xf8, !PT ;  /* 0x0000001002097812 */ /* 0x000fe200078ef804 */
[----:B------:R-:W-:Y:S01]  /*0890*/  IMAD.SHL.U32 R4, R11, 0x40, RZ ;  /* 0x000000400b047824 */ /* 0x000fe200078e00ff */
[----:B------:R-:W-:Y:S01]  /*08a0*/  LOP3.LUT R6, R3, R0, R2, 0x1e, !PT ;  /* 0x0000000003067212 */ /* 0x000fe200078e1e02 */
[----:B------:R-:W-:Y:S01]  /*08b0*/  IMAD R0, R15, 0x400, R7 ;  /* 0x000004000f007824 */ /* 0x000fe200078e0207 */
[----:B------:R-:W-:Y:S01]  /*08c0*/  LOP3.LUT R2, R5, R3, RZ, 0x3c, !PT ;  /* 0x0000000305027212 */ /* 0x000fe200078e3cff */
[----:B------:R-:W-:Y:S01]  /*08d0*/  IMAD.SHL.U32 R3, R13, 0x40, RZ ;  /* 0x000000400d037824 */ /* 0x000fe200078e00ff */
[----:B------:R-:W-:Y:S01]  /*08e0*/  USHF.R.S32.HI UR54, URZ, 0x1f, UR47 ;  /* 0x0000001f3f367899 */ /* 0x000fe2000801142f */
[----:B------:R-:W-:Y:S01]  /*08f0*/  IMAD.SHL.U32 R5, R8, 0x8, RZ ;  /* 0x0000000808057824 */ /* 0x000fe200078e00ff */
[----:B------:R-:W-:Y:S01]  /*0900*/  UIMAD UR51, UR5, UR51, URZ ;  /* 0x00000033053372a4 */ /* 0x000fe2000f8e023f */
[----:B------:R-:W-:Y:S01]  /*0910*/  IMAD.IADD R232, R2, 0x1, R0 ;  /* 0x0000000102e87824 */ /* 0x000fe200078e0200 */
[----:B------:R-:W-:Y:S01]  /*0920*/  LOP3.LUT R3, R3, 0x1c0, RZ, 0xc0, !PT ;  /* 0x000001c003037812 */ /* 0x000fe200078ec0ff */
[----:B------:R-:W-:Y:S01]  /*0930*/  IMAD.IADD R6, R12, 0x1, R6 ;  /* 0x000000010c067824 */ /* 0x000fe200078e0206 */
[----:B------:R-:W-:Y:S01]  /*0940*/  LOP3.LUT R0, R4, 0xfffffe00, RZ, 0xc0, !PT ;  /* 0xfffffe0004007812 */ /* 0x000fe200078ec0ff */
[----:B------:R-:W-:Y:S01]  /*0950*/  IMAD.SHL.U32 R232, R232, 0x2, RZ ;  /* 0x00000002e8e87824 */ /* 0x000fe200078e00ff */
[----:B------:R-:W-:Y:S01]  /*0960*/  LOP3.LUT R2, R3, 0x8, R5, 0xf8, !PT ;  /* 0x0000000803027812 */ /* 0x000fe200078ef805 */
[----:B------:R-:W-:Y:S01]  /*0970*/  @!UP5 UIMAD UR50, UR6, UR50, URZ ;  /* 0x000000320632d2a4 */ /* 0x000fe2000f8e023f */
[----:B------:R-:W-:Y:S01]  /*0980*/  SHF.R.U32.HI R4, RZ, 0x3, R3 ;  /* 0x00000003ff047819 */ /* 0x000fe20000011603 */
[----:B------:R-:W-:Y:S01]  /*0990*/  IMAD R5, R15, 0x400, R0 ;  /* 0x000004000f057824 */ /* 0x000fe200078e0200 */
[----:B------:R-:W-:Y:S01]  /*09a0*/  LEA R6, R6, 0xc000, 0x1 ;  /* 0x0000c00006067811 */ /* 0x000fe200078e08ff */
[----:B------:R-:W-:Y:S01]  /*09b0*/  IMAD.IADD R233, R232, 0x1, R231 ;  /* 0x00000001e8e97824 */ /* 0x000fe200078e02e7 */
[----:B------:R-:W-:Y:S01]  /*09c0*/  LOP3.LUT R221, R2, R4, RZ, 0x3c, !PT ;  /* 0x0000000402dd7212 */ /* 0x000fe200078e3cff */
[----:B------:R-:W-:Y:S01]  /*09d0*/  USHF.R.S32.HI UR49, URZ, 0x1f, UR45 ;  /* 0x0000001f3f317899 */ /* 0x000fe2000801142d */
[C-C-:B------:R-:W-:Y:S01]  /*09e0*/  LOP3.LUT R2, R4.reuse, R9, R3.reuse, 0x1e, !PT ;  /* 0x0000000904027212 */ /* 0x140fe200078e1e03 */
[----:B------:R-:W-:Y:S01]  /*09f0*/  STL [R1], R6 ;  /* 0x0000000601007387 */ /* 0x000fe20000100800 */
[----:B------:R-:W-:Y:S01]  /*0a00*/  LOP3.LUT R208, R4, R208, R3, 0x1e, !PT ;  /* 0x000000d004d07212 */ /* 0x000fe200078e1e03 */
[----:B------:R-:W-:Y:S01]  /*0a10*/  IMAD.MOV.U32 R3, RZ, RZ, 0x20 ;  /* 0x00000020ff037424 */ /* 0x000fe200078e00ff */
[-C--:B------:R-:W-:Y:S01]  /*0a20*/  LOP3.LUT R219, R2, R0.reuse, RZ, 0xfc, !PT ;  /* 0x0000000002db7212 */ /* 0x080fe200078efcff */
[----:B------:R-:W-:Y:S01]  /*0a30*/  IMAD.MOV.U32 R2, RZ, RZ, 0x40 ;  /* 0x00000040ff027424 */ /* 0x000fe200078e00ff */
[----:B------:R-:W-:Y:S01]  /*0a40*/  LOP3.LUT R208, R208, R0, RZ, 0xfc, !PT ;  /* 0x00000000d0d07212 */ /* 0x000fe200078efcff */
[----:B------:R-:W-:Y:S01]  /*0a50*/  IMAD.IADD R221, R5, 0x1, R221 ;  /* 0x0000000105dd7824 */ /* 0x000fe200078e02dd */
[C---:B------:R-:W-:Y:S01]  /*0a60*/  SEL R0, R3.reuse, 0xffffffe0, !P4 ;  /* 0xffffffe003007807 */ /* 0x040fe20006000000 */
[----:B------:R-:W-:Y:S01]  /*0a70*/  USHF.R.S32.HI UR48, URZ, 0x1f, UR44 ;  /* 0x0000001f3f307899 */ /* 0x000fe2000801142c */
[C---:B------:R-:W-:Y:S01]  /*0a80*/  SEL R216, R2.reuse, 0xffffffc0, !P3 ;  /* 0xffffffc002d87807 */ /* 0x040fe20005800000 */
[----:B------:R-:W-:Y:S01]  /*0a90*/  UMOV UR39, 0xffffc000 ;  /* 0xffffc00000277882 */ /* 0x000fe20000000000 */
[----:B------:R-:W-:Y:S01]  /*0aa0*/  SEL R3, R3, 0xffffffe0, !P1 ;  /* 0xffffffe003037807 */ /* 0x000fe20004800000 */
[C---:B------:R-:W-:Y:S01]  /*0ab0*/  IMAD R215, R217.reuse, 0x2, R0 ;  /* 0x00000002d9d77824 */ /* 0x040fe200078e0200 */
[----:B------:R-:W-:Y:S01]  /*0ac0*/  SEL R2, R2, 0xffffffc0, !P2 ;  /* 0xffffffc002027807 */ /* 0x000fe20005000000 */
[----:B------:R-:W-:Y:S01]  /*0ad0*/  IMAD R217, R217, 0x2, R216 ;  /* 0x00000002d9d97824 */ /* 0x000fe200078e02d8 */
[C---:B------:R-:W-:Y:S01]  /*0ae0*/  IADD3 R4, R6.reuse, 0x420, RZ ;  /* 0x0000042006047810 */ /* 0x040fe20007ffe0ff */
[----:B------:R-:W-:Y:S01]  /*0af0*/  IMAD.IADD R5, R3, 0x1, R6 ;  /* 0x0000000103057824 */ /* 0x000fe200078e0206 */
[C---:B------:R-:W-:Y:S01]  /*0b00*/  @P1 IADD3 R4, R6.reuse, 0x3e0, RZ ;  /* 0x000003e006041810 */ /* 0x040fe20007ffe0ff */
[--C-:B------:R-:W-:Y:S01]  /*0b10*/  IMAD.IADD R0, R6, 0x1, R2.reuse ;  /* 0x0000000106007824 */ /* 0x100fe200078e0202 */
[----:B------:R-:W-:Y:S01]  /*0b20*/  LEA R208, R208, 0xc000, 0x1 ;  /* 0x0000c000d0d07811 */ /* 0x000fe200078e08ff */
[----:B------:R-:W-:Y:S01]  /*0b30*/  IMAD.IADD R230, R232, 0x1, R3 ;  /* 0x00000001e8e67824 */ /* 0x000fe200078e0203 */
[----:B------:R-:W-:Y:S01]  /*0b40*/  STL [R1+0xc], R5 ;  /* 0x00000c0501007387 */ /* 0x000fe20000100800 */
[----:B------:R-:W-:-:S02]  /*0b50*/  IMAD.IADD R3, R5, 0x1, R2 ;  /* 0x0000000105037824 */ /* 0x000fc400078e0202 */
[----:B------:R-:W-:Y:S01]  /*0b60*/  IMAD.IADD R216, R216, 0x1, R215 ;  /* 0x00000001d8d87824 */ /* 0x000fe200078e02d7 */
[----:B------:R1:W-:Y:S01]  /*0b70*/  STL [R1+0x4], R0 ;  /* 0x0000040001007387 */ /* 0x0003e20000100800 */
[----:B------:R-:W-:-:S03]  /*0b80*/  IMAD.IADD R231, R231, 0x1, R230 ;  /* 0x00000001e7e77824 */ /* 0x000fc600078e02e6 */
[----:B------:R2:W-:Y:S04]  /*0b90*/  STL [R1+0x18], R4 ;  /* 0x0000180401007387 */ /* 0x0005e80000100800 */
[----:B------:R2:W-:Y:S01]  /*0ba0*/  STL [R1+0x10], R3 ;  /* 0x0000100301007387 */ /* 0x0005e20000100800 */
[----:B-1----:R-:W-:-:S05]  /*0bb0*/  IMAD.IADD R0, R2, 0x1, R4 ;  /* 0x0000000102007824 */ /* 0x002fca00078e0204 */
[----:B----4-:R2:W-:Y:S02]  /*0bc0*/  STL [R1+0x14], R0 ;  /* 0x0000140001007387 */ /* 0x0105e40000100800 */
.L_x_710:
        /* <DEDUP_REMOVED lines=12> */
[----:B-12---:R-:W-:Y:S01]  /*0c90*/  IMAD.U32 R2, RZ, RZ, UR4 ;  /* 0x00000004ff027e24 */ /* 0x006fe2000f8e00ff */
        /* <DEDUP_REMOVED lines=40> */
.L_x_640:
        /* <DEDUP_REMOVED lines=59> */
.L_x_642:
        /* <DEDUP_REMOVED lines=18> */
.L_x_643:
        /* <DEDUP_REMOVED lines=39> */
[----:B------:R-:W-:Y:S02]  /*1660*/  IMAD.MOV.U32 R2, RZ, RZ, R4 ;  /* 0x000000ffff027224 */ /* 0x000fe400078e0004 */
[----:B------:R-:W-:Y:S02]  /*1670*/  ULDC UR8, c[0x0][0x234] ;  /* 0x00008d0000087ab9 */ /* 0x000fe40000000800 */
        /* <DEDUP_REMOVED lines=30> */
.L_x_644:
[----:B------:R-:W-:Y:S02]  /*1860*/  UMOV UR6, UR51 ;  /* 0x0000003300067c82 */ /* 0x000fe40008000000 */
.L_x_645:
[----:B------:R-:W-:Y:S01]  /*1870*/  UIADD3 UR4, UP4, UP3, UR4, UR45, UR47 ;  /* 0x0000002d04047290 */ /* 0x000fe2000fb9e02f */
[----:B------:R-:W1:Y:S01]  /*1880*/  S2R R17, SR_TID.X ;  /* 0x0000000000117919 */ /* 0x000e620000002100 */
[----:B------:R-:W-:Y:S01]  /*1890*/  SHF.R.S32.HI R16, RZ, 0x1f, R235 ;  /* 0x0000001fff107819 */ /* 0x000fe200000114eb */
[----:B------:R-:W-:Y:S01]  /*18a0*/  IMAD.U32 R8, RZ, RZ, UR13 ;  /* 0x0000000dff087e24 */ /* 0x000fe2000f8e00ff */
[----:B------:R-:W-:Y:S01]  /*18b0*/  UIADD3 UR15, UP2, UP1, UR15, UR4, UR17 ;  /* 0x000000040f0f7290 */ /* 0x000fe2000f95e011 */
[----:B------:R-:W-:Y:S01]  /*18c0*/  IADD3 R0, P0, R235, UR10, RZ ;  /* 0x0000000aeb007c10 */ /* 0x000fe2000ff1e0ff */
[----:B------:R-:W-:Y:S01]  /*18d0*/  UIADD3.X UR4, UR7, UR49, UR54, UP4, UP3 ;  /* 0x0000003107047290 */ /* 0x000fe2000a7e6436 */
[--C-:B------:R-:W-:Y:S01]  /*18e0*/  SHF.R.S32.HI R237, RZ, 0x1f, R236.reuse ;  /* 0x0000001fffed7819 */ /* 0x100fe200000114ec */
[----:B------:R-:W-:Y:S01]  /*18f0*/  IMAD.U32 R6, RZ, RZ, UR12 ;  /* 0x0000000cff067e24 */ /* 0x000fe2000f8e00ff */
[----:B------:R-:W-:Y:S01]  /*1900*/  IADD3.X R5, R16, UR30, RZ, P0, !PT ;  /* 0x0000001e10057c10 */ /* 0x000fe200087fe4ff */
[----:B------:R-:W-:Y:S01]  /*1910*/  UIADD3.X UR9, UR8, UR4, UR9, UP2, UP1 ;  /* 0x0000000408097290 */ /* 0x000fe200097e2409 */
[----:B------:R-:W-:Y:S01]  /*1920*/  IMAD.U32 R7, RZ, RZ, UR10 ;  /* 0x0000000aff077e24 */ /* 0x000fe2000f8e00ff */
[----:B------:R-:W-:Y:S01]  /*1930*/  ULDC.64 UR12, c[0x0][0x3c8] ;  /* 0x0000f200000c7ab9 */ /* 0x000fe20000000a00 */
[----:B------:R-:W-:Y:S01]  /*1940*/  IMAD.WIDE.U32 R2, R0, c[0x0][0x190], R236 ;  /* 0x0000640000027a25 */ /* 0x000fe200078e00ec */
[----:B------:R-:W-:Y:S01]  /*1950*/  ULDC.64 UR4, c[0x0][0x1a8] ;  /* 0x00006a0000047ab9 */ /* 0x000fe20000000a00 */
[----:B------:R-:W-:Y:S01]  /*1960*/  BSSY B1, `(.L_x_641) ;  /* 0x0000a2b000017945 */ /* 0x000fe20003800000 */
[----:B------:R-:W-:Y:S01]  /*1970*/  UIMAD UR4, UR58, UR4, URZ ;  /* 0x000000043a0472a4 */ /* 0x000fe2000f8e023f */
[----:B------:R-:W-:Y:S01]  /*1980*/  IMAD R5, R5, c[0x0][0x190], RZ ;  /* 0x0000640005057a24 */ /* 0x000fe200078e02ff */
[----:B------:R-:W-:Y:S01]  /*1990*/  IADD3 R4, P0, R2, UR35, RZ ;  /* 0x0000002302047c10 */ /* 0x000fe2000ff1e0ff */
[----:B------:R-:W-:Y:S01]  /*19a0*/  ULDC UR35, c[0x0][0x2e8] ;  /* 0x0000ba0000237ab9 */ /* 0x000fe20000000800 */
[----:B------:R-:W-:Y:S01]  /*19b0*/  IMAD R9, R16, c[0x0][0x370], RZ ;  /* 0x0000dc0010097a24 */ /* 0x000fe200078e02ff */
[----:B------:R-:W-:Y:S01]  /*19c0*/  UIMAD UR11, UR34, UR5, UR4 ;  /* 0x00000005220b72a4 */ /* 0x000fe2000f8e0204 */
[----:B------:R-:W-:Y:S01]  /*19d0*/  IMAD R0, R0, c[0x0][0x194], R5 ;  /* 0x0000650000007a24 */ /* 0x000fe200078e0205 */
[----:B------:R-:W-:Y:S01]  /*19e0*/  UIADD3 UR14, UR10, UR14, URZ ;  /* 0x0000000e0a0e7290 */ /* 0x000fe2000fffe03f */
[----:B------:R-:W-:Y:S01]  /*19f0*/  IMAD R9, R235, c[0x0][0x374], R9 ;  /* 0x0000dd00eb097a24 */ /* 0x000fe200078e0209 */
[----:B------:R-:W-:Y:S01]  /*1a00*/  ULDC.64 UR4, c[0x0][0x378] ;  /* 0x0000de0000047ab9 */ /* 0x000fe20000000a00 */
[----:B-1----:R-:W-:Y:S01]  /*1a10*/  SHF.R.S32.HI R18, RZ, 0x1f, R17 ;  /* 0x0000001fff127819 */ /* 0x002fe20000011411 */
[----:B------:R-:W-:Y:S01]  /*1a20*/  UIMAD UR4, UR58, UR4, URZ ;  /* 0x000000043a0472a4 */ /* 0x000fe2000f8e023f */
[----:B------:R-:W-:-:S02]  /*1a30*/  IADD3.X R5, R3, UR32, R0, P0, !PT ;  /* 0x0000002003057c10 */ /* 0x000fc400087fe400 */
[----:B------:R-:W-:Y:S01]  /*1a40*/  IADD3 R2, P0, R236, UR18, RZ ;  /* 0x00000012ec027c10 */ /* 0x000fe2000ff1e0ff */
[----:B------:R-:W-:-:S03]  /*1a50*/  UIMAD UR8, UR34, UR5, UR4 ;  /* 0x00000005220872a4 */ /* 0x000fc6000f8e0204 */
[----:B------:R-:W-:Y:S01]  /*1a60*/  ULDC.64 UR4, c[0x0][0x370] ;  /* 0x0000dc0000047ab9 */ /* 0x000fe20000000a00 */
[----:B------:R-:W-:Y:S01]  /*1a70*/  IADD3.X R3, R237, UR19, RZ, P0, !PT ;  /* 0x00000013ed037c10 */ /* 0x000fe200087fe4ff */
[----:B------:R-:W-:-:S03]  /*1a80*/  UIMAD UR4, UR30, UR4, URZ ;  /* 0x000000041e0472a4 */ /* 0x000fc6000f8e023f */
[----:B------:R-:W-:Y:S01]  /*1a90*/  UMOV UR30, 0x4 ;  /* 0x00000004001e7882 */ /* 0x000fe20000000000 */
[----:B------:R-:W-:Y:S01]  /*1aa0*/  IMAD.WIDE.U32 R2, R7, c[0x0][0x370], R2 ;  /* 0x0000dc0007027a25 */ /* 0x000fe200078e0002 */
[----:B------:R-:W-:Y:S02]  /*1ab0*/  UIMAD UR7, UR10, UR5, UR4 ;  /* 0x000000050a0772a4 */ /* 0x000fe4000f8e0204 */
[----:B------:R-:W-:Y:S01]  /*1ac0*/  UIADD3 UR4, UR10, UR6, URZ ;  /* 0x000000060a047290 */ /* 0x000fe2000fffe03f */
[----:B------:R-:W-:-:S03]  /*1ad0*/  IMAD.U32 R7, RZ, RZ, UR34 ;  /* 0x00000022ff077e24 */ /* 0x000fc6000f8e00ff */
[----:B------:R-:W-:Y:S01]  /*1ae0*/  UIMAD.WIDE UR4, UR4, UR30, UR12 ;  /* 0x0000001e040472a5 */ /* 0x000fe2000f8e020c */
[----:B------:R1:W2:Y:S01]  /*1af0*/  R2UR UR12, R6 ;  /* 0x00000000060c73c2 */ /* 0x0002a200000e0000 */
[----:B------:R-:W-:Y:S01]  /*1b00*/  IADD3 R3, R3, UR7, RZ ;  /* 0x0000000703037c10 */ /* 0x000fe2000fffe0ff */
[----:B------:R-:W-:Y:S01]  /*1b10*/  IMAD.WIDE.U32 R4, R7, c[0x0][0x1a8], R4 ;  /* 0x00006a0007047a25 */ /* 0x000fe200078e0004 */
[----:B------:R-:W-:-:S03]  /*1b20*/  ULDC.64 UR6, c[0x0][0x200] ;  /* 0x0000800000067ab9 */ /* 0x000fc60000000a00 */
[----:B------:R-:W-:Y:S01]  /*1b30*/  UMOV UR18, UR4 ;  /* 0x0000000400127c82 */ /* 0x000fe20008000000 */
[----:B------:R-:W-:Y:S01]  /*1b40*/  IMAD.WIDE.U32 R2, R7, c[0x0][0x378], R2 ;  /* 0x0000de0007027a25 */ /* 0x000fe200078e0002 */
[----:B------:R-:W-:Y:S01]  /*1b50*/  UIADD3 UR4, -UR16, UR22, UR24 ;  /* 0x0000001610047290 */ /* 0x000fe2000fffe118 */
[----:B------:R-:W-:Y:S01]  /*1b60*/  IADD3 R10, R5, UR11, RZ ;  /* 0x0000000b050a7c10 */ /* 0x000fe2000fffe0ff */
[----:B------:R-:W-:Y:S01]  /*1b70*/  UMOV UR17, UR5 ;  /* 0x0000000500117c82 */ /* 0x000fe20008000000 */
[C---:B------:R-:W-:Y:S01]  /*1b80*/  LEA R240, P3, R4.reuse, c[0x0][0x160], 0x1 ;  /* 0x0000580004f07a11 */ /* 0x040fe200078608ff */
[----:B------:R-:W-:Y:S01]  /*1b90*/  UIADD3 UR4, UR4, -UR35, URZ ;  /* 0x8000002304047290 */ /* 0x000fe2000fffe03f */
[----:B------:R-:W-:Y:S01]  /*1ba0*/  IADD3 R3, R3, UR8, RZ ;  /* 0x0000000803037c10 */ /* 0x000fe2000fffe0ff */
[----:B------:R3:W4:Y:S01]  /*1bb0*/  R2UR UR13, R8 ;  /* 0x00000000080d73c2 */ /* 0x00072200000e0000 */
[----:B------:R-:W-:Y:S01]  /*1bc0*/  LEA.HI.X R241, R4, c[0x0][0x164], R10, 0x1, P3 ;  /* 0x0000590004f17a11 */ /* 0x000fe200018f0c0a */
[----:B------:R-:W-:-:S02]  /*1bd0*/  USHF.R.S32.HI UR5, URZ, 0x1f, UR4 ;  /* 0x0000001f3f057899 */ /* 0x000fc40008011404 */
[----:B------:R-:W-:Y:S02]  /*1be0*/  IMAD.WIDE.U32 R2, R235, c[0x0][0x370], R2 ;  /* 0x0000dc00eb027a25 */ /* 0x000fe400078e0002 */
[----:B------:R-:W-:Y:S02]  /*1bf0*/  ULEA.HI UR4, UR5, UR4, URZ, 0x6 ;  /* 0x0000000405047291 */ /* 0x000fe4000f8f303f */
[----:B------:R-:W-:Y:S01]  /*1c00*/  IMAD.IADD R9, R3, 0x1, R9 ;  /* 0x0000000103097824 */ /* 0x000fe200078e0209 */
[----:B-1----:R-:W-:Y:S01]  /*1c10*/  LEA.HI R6, R18, R17, RZ, 0x5 ;  /* 0x0000001112067211 */ /* 0x002fe200078f28ff */
[----:B------:R-:W-:Y:S01]  /*1c20*/  USHF.R.S32.HI UR4, URZ, 0x6, UR4 ;  /* 0x000000063f047899 */ /* 0x000fe20008011404 */
[----:B------:R-:W-:Y:S02]  /*1c30*/  LEA R238, P2, R2, c[0x0][0x330], 0x1 ;  /* 0x0000cc0002ee7a11 */ /* 0x000fe400078408ff */
[----:B------:R-:W-:Y:S01]  /*1c40*/  LOP3.LUT R0, R6, 0xffffffe0, RZ, 0xc0, !PT ;  /* 0xffffffe006007812 */ /* 0x000fe200078ec0ff */
[----:B------:R-:W-:Y:S01]  /*1c50*/  UISETP.LT.AND UP1, UPT, URZ, UR4, UPT ;  /* 0x000000043f00728c */ /* 0x000fe2000bf21270 */
[----:B------:R-:W-:-:S02]  /*1c60*/  SHF.R.S32.HI R6, RZ, 0x5, R6 ;  /* 0x00000005ff067819 */ /* 0x000fc40000011406 */
[----:B------:R-:W-:Y:S01]  /*1c70*/  LEA.HI.X R239, R2, c[0x0][0x334], R9, 0x1, P2 ;  /* 0x0000cd0002ef7a11 */ /* 0x000fe200010f0c09 */
[----:B------:R-:W-:Y:S01]  /*1c80*/  IMAD.IADD R13, R17, 0x1, -R0 ;  /* 0x00000001110d7824 */ /* 0x000fe200078e0a00 */
[----:B------:R-:W-:-:S03]  /*1c90*/  USEL UR19, URZ, UR4, !UP1 ;  /* 0x000000043f137287 */ /* 0x000fc6000c800000 */
[----:B------:R-:W-:Y:S01]  /*1ca0*/  IMAD R0, R6, UR46, R13 ;  /* 0x0000002e06007c24 */ /* 0x000fe2000f8e020d */
[----:B------:R-:W-:-:S04]  /*1cb0*/  UISETP.GT.AND UP1, UPT, UR33, UR19, UPT ;  /* 0x000000132100728c */ /* 0x000fc8000bf24270 */
[----:B------:R-:W-:Y:S01]  /*1cc0*/  IADD3 R6, P0, R0, UR15, RZ ;  /* 0x0000000f00067c10 */ /* 0x000fe2000ff1e0ff */
[----:B------:R-:W-:-:S03]  /*1cd0*/  UIMAD.WIDE UR14, UR14, UR30, UR6 ;  /* 0x0000001e0e0e72a5 */ /* 0x000fc6000f8e0206 */
[----:B------:R-:W-:Y:S01]  /*1ce0*/  LEA.HI.X.SX32 R0, R0, UR9, 0x1, P0 ;  /* 0x0000000900007c11 */ /* 0x000fe200080f0eff */
[----:B------:R-:W-:Y:S01]  /*1cf0*/  UIADD3 UR9, UR33, -0x1, URZ ;  /* 0xffffffff21097890 */ /* 0x000fe2000fffe03f */
[----:B------:R-:W-:-:S04]  /*1d00*/  LEA R222, P0, R6, c[0x0][0x350], 0x2 ;  /* 0x0000d40006de7a11 */ /* 0x000fc800078010ff */
[----:B------:R-:W-:Y:S02]  /*1d10*/  LEA.HI.X R223, R6, c[0x0][0x354], R0, 0x2, P0 ;  /* 0x0000d50006df7a11 */ /* 0x000fe400000f1400 */
[----:B------:R-:W-:-:S13]  /*1d20*/  PLOP3.LUT P0, PT, PT, PT, UP1, 0x80, 0x0 ;  /* 0x000000000000781c */ /* 0x000fda0003f0f018 */
[----:B--234-:R-:W-:Y:S05]  /*1d30*/  @P0 BRA `(.L_x_646) ;  /* 0x00000c9000000947 */ /* 0x01cfea0003800000 */
        /* <DEDUP_REMOVED lines=18> */
.L_x_647:
        /* <DEDUP_REMOVED lines=18> */
.L_x_648:
        /* <DEDUP_REMOVED lines=30> */
.L_x_650:
[----:B------:R-:W-:Y:S05]  /*2160*/  BSYNC B0 ;  /* 0x0000000000007941 */ /* 0x000fea0003800000 */
.L_x_649:
        /* <DEDUP_REMOVED lines=18> */
.L_x_652:
[----:B------:R-:W-:Y:S05]  /*2290*/  BSYNC B0 ;  /* 0x0000000000007941 */ /* 0x000fea0003800000 */
.L_x_651:
        /* <DEDUP_REMOVED lines=18> */
.L_x_654:
[----:B------:R-:W-:Y:S05]  /*23c0*/  BSYNC B0 ;  /* 0x0000000000007941 */ /* 0x000fea0003800000 */
.L_x_653:
        /* <DEDUP_REMOVED lines=17> */
.L_x_656:
[----:B------:R-:W-:Y:S05]  /*24e0*/  BSYNC B0 ;  /* 0x0000000000007941 */ /* 0x000fea0003800000 */
.L_x_655:
        /* <DEDUP_REMOVED lines=27> */
.L_x_658:
[----:B------:R-:W-:Y:S05]  /*26a0*/  BSYNC B0 ;  /* 0x0000000000007941 */ /* 0x000fea0003800000 */
.L_x_657:
        /* <DEDUP_REMOVED lines=16> */
.L_x_660:
[----:B------:R-:W-:Y:S05]  /*27b0*/  BSYNC B0 ;  /* 0x0000000000007941 */ /* 0x000fea0003800000 */
.L_x_659:
        /* <DEDUP_REMOVED lines=16> */
.L_x_662:
[----:B------:R-:W-:Y:S05]  /*28c0*/  BSYNC B0 ;  /* 0x0000000000007941 */ /* 0x000fea0003800000 */
.L_x_661:
        /* <DEDUP_REMOVED lines=16> */
.L_x_646:
[----:B------:R-:W-:Y:S01]  /*29d0*/  PLOP3.LUT P0, PT, PT, PT, UP6, 0x80, 0x0 ;  /* 0x000000000000781c */ /* 0x000fe20003f0f068 */
[----:B------:R-:W-:Y:S01]  /*29e0*/  ULEA.HI UR4, UR9, UR9, URZ, 0x1 ;  /* 0x0000000909047291 */ /* 0x000fe2000f8f083f */
[----:B------:R-:W-:Y:S01]  /*29f0*/  IMAD.SHL.U32 R0, R235, 0x40, RZ ;  /* 0x00000040eb007824 */ /* 0x000fe200078e00ff */
[----:B------:R-:W-:Y:S02]  /*2a00*/  BSSY B0, `(.L_x_664) ;  /* 0x000001d000007945 */ /* 0x000fe40003800000 */
[----:B------:R-:W-:Y:S02]  /*2a10*/  ULOP3.LUT UR4, UR4, 0xfffffffe, URZ, 0xc0, !UPT ;  /* 0xfffffffe04047892 */ /* 0x000fe4000f8ec03f */
[----:B------:R-:W-:Y:S02]  /*2a20*/  LOP3.LUT R0, R0, 0x1c0, RZ, 0xc0, !PT ;  /* 0x000001c000007812 */ /* 0x000fe400078ec0ff */
[----:B------:R-:W-:-:S02]  /*2a30*/  UIADD3 UR4, UR9, -UR4, URZ ;  /* 0x8000000409047290 */ /* 0x000fc4000fffe03f */
[----:B------:R-:W-:Y:S02]  /*2a40*/  LOP3.LUT R6, R0, 0x38, R236, 0xf8, !PT ;  /* 0x0000003800067812 */ /* 0x000fe400078ef8ec */
[----:B------:R-:W-:Y:S01]  /*2a50*/  @P0 BAR.SYNC.DEFER_BLOCKING 0x0 ;  /* 0x0000000000000b1d */ /* 0x000fe20000010000 */
[----:B------:R-:W-:Y:S01]  /*2a60*/  UISETP.NE.AND UP0, UPT, UR4, 0x1, UPT ;  /* 0x000000010400788c */ /* 0x000fe2000bf05270 */
[----:B------:R-:W-:Y:S01]  /*2a70*/  SHF.R.U32.HI R8, RZ, 0x3, R0 ;  /* 0x00000003ff087819 */ /* 0x000fe20000011600 */
[----:B------:R-:W-:-:S03]  /*2a80*/  UIMAD UR4, UR9, -0x40, UR22 ;  /* 0xffffffc0090478a4 */ /* 0x000fc6000f8e0216 */
[----:B------:R-:W-:-:S03]  /*2a90*/  LOP3.LUT R8, R6, R8, RZ, 0x3c, !PT ;  /* 0x0000000806087212 */ /* 0x000fc600078e3cff */
[----:B------:R-:W-:Y:S02]  /*2aa0*/  ISETP.GE.AND P2, PT, R235, UR4, PT ;  /* 0x00000004eb007c0c */ /* 0x000fe4000bf46270 */
[----:B------:R-:W-:-:S04]  /*2ab0*/  IMAD R8, R250, 0x200, R8 ;  /* 0x00000200fa087824 */ /* 0x000fc800078e0208 */
[----:B------:R-:W-:-:S07]  /*2ac0*/  IMAD.SHL.U32 R0, R8, 0x2, RZ ;  /* 0x0000000208007824 */ /* 0x000fce00078e00ff */
        /* <DEDUP_REMOVED lines=16> */
.L_x_665:
[----:B------:R-:W-:Y:S05]  /*2bd0*/  BSYNC B0 ;  /* 0x0000000000007941 */ /* 0x000fea0003800000 */
.L_x_664:
        /* <DEDUP_REMOVED lines=29> */
.L_x_667:
[----:B------:R-:W-:Y:S05]  /*2db0*/  BSYNC B0 ;  /* 0x0000000000007941 */ /* 0x000fea0003800000 */
.L_x_666:
[----:B------:R-:W-:Y:S01]  /*2dc0*/  PLOP3.LUT P1, PT, PT, PT, UP0, 0x80, 0x0 ;  /* 0x000000000000781c */ /* 0x000fe20003f2f008 */
[----:B------:R-:W-:Y:S01]  /*2dd0*/  BSSY B0, `(.L_x_668) ;  /* 0x0000021000007945 */ /* 0x000fe20003800000 */
[----:B-1----:R-:W-:-:S04]  /*2de0*/  IADD3 R2, R8, 0x2000, RZ ;  /* 0x0000200008027810 */ /* 0x002fc80007ffe0ff */
        /* <DEDUP_REMOVED lines=12> */
.L_x_669:
        /* <DEDUP_REMOVED lines=19> */
.L_x_670:
[----:B------:R-:W-:Y:S05]  /*2fe0*/  BSYNC B0 ;  /* 0x0000000000007941 */ /* 0x000fea0003800000 */
.L_x_668:
        /* <DEDUP_REMOVED lines=14> */
.L_x_672:
        /* <DEDUP_REMOVED lines=27> */
.L_x_673:
[----:B------:R-:W-:Y:S05]  /*3280*/  BSYNC B0 ;  /* 0x0000000000007941 */ /* 0x000fea0003800000 */
.L_x_671:
[C---:B------:R-:W-:Y:S01]  /*3290*/  IADD3 R4, R243.reuse, 0x28, RZ ;  /* 0x00000028f3047810 */ /* 0x040fe20007ffe0ff */
[----:B------:R-:W-:Y:S01]  /*32a0*/  IMAD.MOV.U32 R5, RZ, RZ, 0x4 ;  /* 0x00000004ff057424 */ /* 0x000fe200078e00ff */
[C---:B-1----:R-:W-:Y:S01]  /*32b0*/  IADD3 R3, R243.reuse, 0x8, RZ ;  /* 0x00000008f3037810 */ /* 0x042fe20007ffe0ff */
[----:B------:R-:W-:Y:S01]  /*32c0*/  IMAD.MOV.U32 R246, RZ, RZ, 0x7f800000 ;  /* 0x7f800000fff67424 */ /* 0x000fe200078e00ff */
[----:B------:R-:W-:Y:S01]  /*32d0*/  ISETP.GE.AND P0, PT, R4, UR4, PT ;  /* 0x0000000404007c0c */ /* 0x000fe2000bf06270 */
[----:B------:R-:W-:Y:S01]  /*32e0*/  IMAD.MOV.U32 R244, RZ, RZ, 0x7f800000 ;  /* 0x7f800000fff47424 */ /* 0x000fe200078e00ff */
[----:B------:R-:W-:Y:S02]  /*32f0*/  IADD3 R2, R243, 0x20, RZ ;  /* 0x00000020f3027810 */ /* 0x000fe40007ffe0ff */
[----:B------:R-:W-:Y:S02]  /*3300*/  ISETP.GE.AND P3, PT, R3, UR4, PT ;  /* 0x0000000403007c0c */ /* 0x000fe4000bf66270 */
[----:B------:R-:W-:Y:S01]  /*3310*/  ISETP.GE.AND P2, PT, R2, UR4, PT ;  /* 0x0000000402007c0c */ /* 0x000fe2000bf46270 */
[----:B------:R-:W-:Y:S01]  /*3320*/  IMAD.MOV.U32 R2, RZ, RZ, 0x4 ;  /* 0x00000004ff027424 */ /* 0x000fe200078e00ff */
[----:B------:R-:W-:Y:S01]  /*3330*/  ISETP.GE.AND P4, PT, R243, UR4, PT ;  /* 0x00000004f3007c0c */ /* 0x000fe2000bf86270 */
[----:B------:R-:W-:Y:S01]  /*3340*/  ULDC.64 UR4, c[0x0][0x198] ;  /* 0x0000660000047ab9 */ /* 0x000fe20000000a00 */
[----:B------:R-:W-:Y:S01]  /*3350*/  MOV R245, 0x7f800000 ;  /* 0x7f80000000f57802 */ /* 0x000fe20000000f00 */
[----:B------:R-:W-:Y:S01]  /*3360*/  UIMAD UR4, UR20, UR4, URZ ;  /* 0x00000004140472a4 */ /* 0x000fe2000f8e023f */
[----:B------:R-:W-:Y:S01]  /*3370*/  MOV R247, 0x7f800000 ;  /* 0x7f80000000f77802 */ /* 0x000fe20000000f00 */
[----:B------:R-:W-:-:S02]  /*3380*/  @!P0 IMAD.WIDE R4, R4, R5, UR14 ;  /* 0x0000000e04048e25 */ /* 0x000fc4000f8e0205 */
[----:B------:R-:W-:Y:S02]  /*3390*/  UIMAD UR4, UR24, UR5, UR4 ;  /* 0x00000005180472a4 */ /* 0x000fe4000f8e0204 */
[----:B------:R-:W-:Y:S01]  /*33a0*/  IMAD.WIDE R2, R243, R2, UR14 ;  /* 0x0000000ef3027e25 */ /* 0x000fe2000f8e0202 */
[----:B------:R1:W5:Y:S03]  /*33b0*/  @!P0 LDG.E R245, [R4.64] ;  /* 0x0000000c04f58981 */ /* 0x000366000c1e1900 */
[----:B------:R-:W-:Y:S01]  /*33c0*/  IMAD.U32 R10, RZ, RZ, UR24 ;  /* 0x00000018ff0a7e24 */ /* 0x000fe2000f8e00ff */
[----:B------:R2:W5:Y:S04]  /*33d0*/  @!P4 LDG.E R246, [R2.64] ;  /* 0x0000000c02f6c981 */ /* 0x000568000c1e1900 */
[----:B------:R2:W5:Y:S04]  /*33e0*/  @!P3 LDG.E R247, [R2.64+0x20] ;  /* 0x0000200c02f7b981 */ /* 0x000568000c1e1900 */
[----:B------:R2:W5:Y:S01]  /*33f0*/  @!P2 LDG.E R244, [R2.64+0x80] ;  /* 0x0000800c02f4a981 */ /* 0x000562000c1e1900 */
[----:B-1----:R-:W-:Y:S01]  /*3400*/  MOV R5, UR4 ;  /* 0x0000000400057c02 */ /* 0x002fe20008000f00 */
[----:B------:R-:W-:-:S06]  /*3410*/  UIMAD UR4, UR21, -0x80, UR16 ;  /* 0xffffff80150478a4 */ /* 0x000fcc000f8e0210 */
[----:B------:R-:W-:Y:S01]  /*3420*/  ISETP.GE.AND P6, PT, R235, UR4, PT ;  /* 0x00000004eb007c0c */ /* 0x000fe2000bfc6270 */
[----:B--2---:R-:W-:-:S12]  /*3430*/  IMAD.WIDE.U32 R2, R10, c[0x0][0x198], R236 ;  /* 0x000066000a027a25 */ /* 0x004fd800078e00ec */
[----:B------:R1:W-:Y:S04]  /*3440*/  @P6 STS.128 [R0+0xc000], RZ ;  /* 0x00c000ff00006388 */ /* 0x0003e80000000c00 */
[----:B------:R1:W-:Y:S01]  /*3450*/  @P6 STS.128 [R0+0x10000], RZ ;  /* 0x010000ff00006388 */ /* 0x0003e20000000c00 */
[----:B------:R-:W-:Y:S01]  /*3460*/  IADD3 R4, P0, R2, UR25, RZ ;  /* 0x0000001902047c10 */ /* 0x000fe2000ff1e0ff */
[----:B------:R-:W-:-:S03]  /*3470*/  IMAD R2, R14, c[0x0][0x1b0], RZ ;  /* 0x00006c000e027a24 */ /* 0x000fc600078e02ff */
[----:B------:R-:W-:Y:S01]  /*3480*/  IADD3.X R5, R3, UR29, R5, P0, !PT ;  /* 0x0000001d03057c10 */ /* 0x000fe200087fe405 */
[C---:B------:R-:W-:Y:S01]  /*3490*/  IMAD R2, R11.reuse, c[0x0][0x1b4], R2 ;  /* 0x00006d000b027a24 */ /* 0x040fe200078e0202 */
[----:B------:R-:W-:Y:S03]  /*34a0*/  BSSY B0, `(.L_x_674) ;  /* 0x000001b000007945 */ /* 0x000fe60003800000 */
[----:B------:R-:W-:-:S05]  /*34b0*/  IMAD.WIDE.U32 R4, R11, c[0x0][0x1b0], R4 ;  /* 0x00006c000b047a25 */ /* 0x000fca00078e0004 */
[----:B------:R-:W-:Y:S01]  /*34c0*/  IADD3 R9, R5, R2, RZ ;  /* 0x0000000205097210 */ /* 0x000fe20007ffe0ff */
        /* <DEDUP_REMOVED lines=24> */
.L_x_675:
[----:B------:R-:W-:Y:S05]  /*3650*/  BSYNC B0 ;  /* 0x0000000000007941 */ /* 0x000fea0003800000 */
.L_x_674:
[----:B------:R-:W-:Y:S01]  /*3660*/  ISETP.GE.AND P5, PT, R15, UR4, PT ;  /* 0x000000040f007c0c */ /* 0x000fe2000bfa6270 */
[----:B------:R-:W-:-:S12]  /*3670*/  BSSY B0, `(.L_x_676) ;  /* 0x000001d000007945 */ /* 0x000fd80003800000 */
[----:B------:R1:W-:Y:S04]  /*3680*/  @P5 STS.128 [R0+0xd000], RZ ;  /* 0x00d000ff00005388 */ /* 0x0003e80000000c00 */
[----:B------:R1:W-:Y:S01]  /*3690*/  @P5 STS.128 [R0+0x11000], RZ ;  /* 0x011000ff00005388 */ /* 0x0003e20000000c00 */
[----:B------:R-:W-:Y:S05]  /*36a0*/  @P5 BRA `(.L_x_677) ;  /* 0x0000019000005947 */ /* 0x000fea0003800000 */
[----:B--2---:R-:W-:Y:S02]  /*36b0*/  IADD3 R6, P0, R235, 0x20, RZ ;  /* 0x00000020eb067810 */ /* 0x004fe40007f1e0ff */
[----:B------:R-:W-:Y:S02]  /*36c0*/  ISETP.GE.AND P2, PT, R236, c[0x0][0x220], PT ;  /* 0x00008800ec007a0c */ /* 0x000fe40003f46270 */
[----:B------:R-:W-:Y:S01]  /*36d0*/  MOV R3, R9 ;  /* 0x0000000900037202 */ /* 0x000fe20000000f00 */
[----:B------:R-:W-:Y:S01]  /*36e0*/  IMAD.X R2, RZ, RZ, R16, P0 ;  /* 0x000000ffff027224 */ /* 0x000fe200000e0610 */
[----:B------:R-:W-:-:S03]  /*36f0*/  ISETP.GE.AND P0, PT, R242, c[0x0][0x220], PT ;  /* 0x00008800f2007a0c */ /* 0x000fc60003f06270 */
[----:B------:R-:W-:Y:S02]  /*3700*/  IMAD R8, R2, c[0x0][0x198], RZ ;  /* 0x0000660002087a24 */ /* 0x000fe400078e02ff */
[----:B------:R-:W-:Y:S02]  /*3710*/  IMAD.MOV.U32 R2, RZ, RZ, R4 ;  /* 0x000000ffff027224 */ /* 0x000fe400078e0004 */
[C---:B------:R-:W-:Y:S02]  /*3720*/  IMAD R8, R6.reuse, c[0x0][0x19c], R8 ;  /* 0x0000670006087a24 */ /* 0x040fe400078e0208 */
[----:B------:R-:W-:Y:S01]  /*3730*/  IMAD.WIDE.U32 R2, R6, c[0x0][0x198], R2 ;  /* 0x0000660006027a25 */ /* 0x000fe200078e0002 */
[----:B------:R2:W-:Y:S03]  /*3740*/  @P2 STS.128 [R0+0xd000], RZ ;  /* 0x00d000ff00002388 */ /* 0x0005e60000000c00 */
[----:B------:R-:W-:Y:S01]  /*3750*/  IMAD.IADD R8, R3, 0x1, R8 ;  /* 0x0000000103087824 */ /* 0x000fe200078e0208 */
[----:B------:R-:W-:-:S04]  /*3760*/  @!P2 LEA R6, P3, R2, c[0x0][0x168], 0x1 ;  /* 0x00005a000206aa11 */ /* 0x000fc800078608ff */
        /* <DEDUP_REMOVED lines=13> */
.L_x_677:
[----:B------:R-:W-:Y:S05]  /*3840*/  BSYNC B0 ;  /* 0x0000000000007941 */ /* 0x000fea0003800000 */
.L_x_676:
[----:B------:R-:W-:Y:S01]  /*3850*/  IADD3 R2, R235, 0x40, RZ ;  /* 0x00000040eb027810 */ /* 0x000fe20007ffe0ff */
[----:B------:R-:W-:Y:S03]  /*3860*/  BSSY B0, `(.L_x_678) ;  /* 0x000001e000007945 */ /* 0x000fe60003800000 */
[----:B------:R-:W-:-:S13]  /*3870*/  ISETP.GE.AND P4, PT, R2, UR4, PT ;  /* 0x0000000402007c0c */ /* 0x000fda000bf86270 */
        /* <DEDUP_REMOVED lines=28> */
.L_x_679:
[----:B------:R-:W-:Y:S05]  /*3a40*/  BSYNC B0 ;  /* 0x0000000000007941 */ /* 0x000fea0003800000 */
.L_x_678:
        /* <DEDUP_REMOVED lines=11> */
[----:B--2---:R-:W-:-:S04]  /*3b00*/  IMAD.WIDE.U32 R6, R2, c[0x0][0x198], R4 ;  /* 0x0000660002067a25 */ /* 0x004fc800078e0004 */
        /* <DEDUP_REMOVED lines=18> */
.L_x_681:
[----:B------:R-:W-:Y:S05]  /*3c30*/  BSYNC B0 ;  /* 0x0000000000007941 */ /* 0x000fea0003800000 */
.L_x_680:
[----:B------:R-:W-:Y:S01]  /*3c40*/  ULDC.64 UR4, c[0x0][0x1a0] ;  /* 0x0000680000047ab9 */ /* 0x000fe20000000a00 */
[----:B--2---:R-:W-:Y:S01]  /*3c50*/  IMAD.WIDE.U32 R2, R10, c[0x0][0x1a0], R236 ;  /* 0x000068000a027a25 */ /* 0x004fe200078e00ec */
[----:B------:R-:W-:Y:S01]  /*3c60*/  UIMAD UR4, UR20, UR4, URZ ;  /* 0x00000004140472a4 */ /* 0x000fe2000f8e023f */
[----:B------:R2:W-:Y:S01]  /*3c70*/  @P6 STS.128 [R0+0x14000], RZ ;  /* 0x014000ff00006388 */ /* 0x0005e20000000c00 */
[----:B------:R-:W-:Y:S02]  /*3c80*/  BSSY B0, `(.L_x_682) ;  /* 0x0000022000007945 */ /* 0x000fe40003800000 */
[----:B------:R-:W-:Y:S01]  /*3c90*/  UIMAD UR4, UR24, UR5, UR4 ;  /* 0x00000005180472a4 */ /* 0x000fe2000f8e0204 */
[----:B------:R2:W-:Y:S01]  /*3ca0*/  @P6 STS.128 [R0+0x18000], RZ ;  /* 0x018000ff00006388 */ /* 0x0005e20000000c00 */
        /* <DEDUP_REMOVED lines=31> */
.L_x_683:
[----:B------:R-:W-:Y:S05]  /*3ea0*/  BSYNC B0 ;  /* 0x0000000000007941 */ /* 0x000fea0003800000 */
.L_x_682:
[----:B------:R1:W-:Y:S01]  /*3eb0*/  @P5 STS.128 [R0+0x15000], RZ ;  /* 0x015000ff00005388 */ /* 0x0003e20000000c00 */
[----:B------:R-:W-:Y:S03]  /*3ec0*/  BSSY B0, `(.L_x_684) ;  /* 0x000001c000007945 */ /* 0x000fe60003800000 */
[----:B------:R1:W-:Y:S01]  /*3ed0*/  @P5 STS.128 [R0+0x19000], RZ ;  /* 0x019000ff00005388 */ /* 0x0003e20000000c00 */
[----:B------:R-:W-:Y:S05]  /*3ee0*/  @P5 BRA `(.L_x_685) ;  /* 0x0000019000005947 */ /* 0x000fea0003800000 */
[----:B-1----:R-:W-:Y:S02]  /*3ef0*/  IADD3 R6, P0, R235, 0x20, RZ ;  /* 0x00000020eb067810 */ /* 0x002fe40007f1e0ff */
        /* <DEDUP_REMOVED lines=24> */
.L_x_685:
[----:B------:R-:W-:Y:S05]  /*4080*/  BSYNC B0 ;  /* 0x0000000000007941 */ /* 0x000fea0003800000 */
.L_x_684:
        /* <DEDUP_REMOVED lines=29> */
.L_x_687:
[----:B------:R-:W-:Y:S05]  /*4260*/  BSYNC B0 ;  /* 0x0000000000007941 */ /* 0x000fea0003800000 */
.L_x_686:
[----:B------:R1:W-:Y:S01]  /*4270*/  @P3 STS.128 [R0+0x17000], RZ ;  /* 0x017000ff00003388 */ /* 0x0003e20000000c00 */
[----:B------:R-:W-:Y:S03]  /*4280*/  BSSY B0, `(.L_x_688) ;  /* 0x000001a000007945 */ /* 0x000fe60003800000 */
[----:B------:R1:W-:Y:S01]  /*4290*/  @P3 STS.128 [R0+0x1b000], RZ ;  /* 0x01b000ff00003388 */ /* 0x0003e20000000c00 */
[----:B------:R-:W-:Y:S05]  /*42a0*/  @P3 BRA `(.L_x_689) ;  /* 0x0000017000003947 */ /* 0x000fea0003800000 */
[----:B------:R-:W-:Y:S01]  /*42b0*/  IADD3 R2, P0, R235, 0x60, RZ ;  /* 0x00000060eb027810 */ /* 0x000fe20007f1e0ff */
[----:B------:R-:W-:Y:S01]  /*42c0*/  IMAD.MOV.U32 R5, RZ, RZ, R9 ;  /* 0x000000ffff057224 */ /* 0x000fe200078e0009 */
[----:B------:R-:W-:Y:S02]  /*42d0*/  ISETP.GE.AND P3, PT, R236, c[0x0][0x220], PT ;  /* 0x00008800ec007a0c */ /* 0x000fe40003f66270 */
[----:B------:R-:W-:Y:S01]  /*42e0*/  ISETP.GE.AND P2, PT, R242, c[0x0][0x220], PT ;  /* 0x00008800f2007a0c */ /* 0x000fe20003f46270 */
[----:B------:R-:W-:-:S02]  /*42f0*/  IMAD.X R3, RZ, RZ, R16, P0 ;  /* 0x000000ffff037224 */ /* 0x000fc400000e0610 */
[----:B-1----:R-:W-:-:S04]  /*4300*/  IMAD.WIDE.U32 R6, R2, c[0x0][0x1a0], R4 ;  /* 0x0000680002067a25 */ /* 0x002fc800078e0004 */
[----:B------:R-:W-:-:S04]  /*4310*/  IMAD R3, R3, c[0x0][0x1a0], RZ ;  /* 0x0000680003037a24 */ /* 0x000fc800078e02ff */
[----:B------:R-:W-:Y:S01]  /*4320*/  IMAD R3, R2, c[0x0][0x1a4], R3 ;  /* 0x0000690002037a24 */ /* 0x000fe200078e0203 */
[C---:B------:R-:W-:Y:S01]  /*4330*/  @!P3 LEA R4, P4, R6.reuse, c[0x0][0x170], 0x1 ;  /* 0x00005c000604ba11 */ /* 0x040fe200078808ff */
[----:B------:R1:W-:Y:S01]  /*4340*/  @P3 STS.128 [R0+0x17000], RZ ;  /* 0x017000ff00003388 */ /* 0x0003e20000000c00 */
[----:B------:R-:W-:Y:S01]  /*4350*/  @!P2 LEA R2, P0, R6, c[0x0][0x170], 0x1 ;  /* 0x00005c000602aa11 */ /* 0x000fe200078008ff */
[----:B------:R-:W-:-:S05]  /*4360*/  IMAD.IADD R3, R7, 0x1, R3 ;  /* 0x0000000107037824 */ /* 0x000fca00078e0203 */
[C-C-:B------:R-:W-:Y:S02]  /*4370*/  @!P3 LEA.HI.X R5, R6.reuse, c[0x0][0x174], R3.reuse, 0x1, P4 ;  /* 0x00005d000605ba11 */ /* 0x140fe400020f0c03 */
[----:B------:R-:W-:-:S03]  /*4380*/  @!P2 LEA.HI.X R3, R6, c[0x0][0x174], R3, 0x1, P0 ;  /* 0x00005d000603aa11 */ /* 0x000fc600000f0c03 */
        /* <DEDUP_REMOVED lines=8> */
[----:B------:R1:W-:Y:S02]  /*4410*/  @!P2 LDGSTS.E.BYPASS.LTC128B.128 [R0+0x1b000], [R2.64+0x80] ;  /* 0x1b0000800200afae */ /* 0x0003e4000b901d4c */
.L_x_689:
[----:B------:R-:W-:Y:S05]  /*4420*/  BSYNC B0 ;  /* 0x0000000000007941 */ /* 0x000fea0003800000 */
.L_x_688:
[----:B-1----:R-:W-:Y:S02]  /*4430*/  IMAD.MOV.U32 R6, RZ, RZ, c[0x0][0x308] ;  /* 0x0000c200ff067624 */ /* 0x002fe400078e00ff */
[----:B------:R-:W-:Y:S01]  /*4440*/  IMAD.MOV.U32 R7, RZ, RZ, c[0x0][0x30c] ;  /* 0x0000c300ff077624 */ /* 0x000fe200078e00ff */
[----:B--234-:R-:W-:Y:S01]  /*4450*/  LEA.HI R0, R18, R17, RZ, 0x4 ;  /* 0x0000001112007211 */ /* 0x01cfe200078f20ff */
[----:B------:R-:W0:Y:S04]  /*4460*/  LDGDEPBAR ;  /* 0x00000000000079af */ /* 0x000e280000000000 */
[----:B------:R1:W2:Y:S04]  /*4470*/  LDG.E.64 R2, [R6.64+0x8] ;  /* 0x0000080c06027981 */ /* 0x0002a8000c1e1b00 */
[----:B-1----:R-:W3:Y:S01]  /*4480*/  LDG.E.64 R6, [R6.64] ;  /* 0x0000000c06067981 */ /* 0x002ee2000c1e1b00 */
[----:B------:R-:W-:Y:S01]  /*4490*/  LOP3.LUT R0, R0, 0xfffffff0, RZ, 0xc0, !PT ;  /* 0xfffffff000007812 */ /* 0x000fe200078ec0ff */
[----:B------:R-:W-:Y:S01]  /*44a0*/  IMAD.MOV.U32 R211, RZ, RZ, 0x40 ;  /* 0x00000040ffd37424 */ /* 0x000fe200078e00ff */
[----:B------:R-:W-:Y:S01]  /*44b0*/  UIADD3 UR20, UR22, 0x80, UR24 ;  /* 0x0000008016147890 */ /* 0x000fe2000fffe018 */
[----:B------:R-:W-:Y:S01]  /*44c0*/  IMAD.MOV.U32 R251, RZ, RZ, 0x40 ;  /* 0x00000040fffb7424 */ /* 0x000fe200078e00ff */
[----:B------:R-:W-:Y:S01]  /*44d0*/  CS2R R158, SRZ ;  /* 0x00000000009e7805 */ /* 0x000fe2000001ff00 */
[----:B------:R-:W-:Y:S01]  /*44e0*/  IMAD.IADD R0, R17, 0x1, -R0 ;  /* 0x0000000111007824 */ /* 0x000fe200078e0a00 */
[----:B------:R-:W-:Y:S01]  /*44f0*/  CS2R R156, SRZ ;  /* 0x00000000009c7805 */ /* 0x000fe2000001ff00 */
[C---:B------:R-:W-:Y:S01]  /*4500*/  IMAD.SHL.U32 R212, R221.reuse, 0x2, RZ ;  /* 0x00000002ddd47824 */ /* 0x040fe200078e00ff */
[----:B------:R-:W-:Y:S01]  /*4510*/  CS2R R162, SRZ ;  /* 0x0000000000a27805 */ /* 0x000fe2000001ff00 */
[----:B------:R-:W-:Y:S01]  /*4520*/  IMAD.MOV.U32 R234, RZ, RZ, R224 ;  /* 0x000000ffffea7224 */ /* 0x000fe200078e00e0 */
        /* <DEDUP_REMOVED lines=14> */
[--C-:B------:R-:W-:Y:S01]  /*4610*/  SHF.R.S32.HI R4, RZ, 0x1f, R13.reuse ;  /* 0x0000001fff047819 */ /* 0x100fe2000001140d */
[----:B------:R-:W-:Y:S01]  /*4620*/  CS2R R136, SRZ ;  /* 0x0000000000887805 */ /* 0x000fe2000001ff00 */
[----:B------:R-:W-:Y:S01]  /*4630*/  CS2R R134, SRZ ;  /* 0x0000000000867805 */ /* 0x000fe2000001ff00 */
[----:B------:R-:W-:Y:S01]  /*4640*/  CS2R R132, SRZ ;  /* 0x0000000000847805 */ /* 0x000fe2000001ff00 */
[C---:B------:R-:W-:Y:S01]  /*4650*/  LOP3.LUT P0, RZ, R0.reuse, 0x2, RZ, 0xc0, !PT ;  /* 0x0000000200ff7812 */ /* 0x040fe2000780c0ff */
[----:B------:R-:W-:Y:S01]  /*4660*/  CS2R R126, SRZ ;  /* 0x00000000007e7805 */ /* 0x000fe2000001ff00 */
        /* <DEDUP_REMOVED lines=53> */
[----:B------:R-:W-:Y:S01]  /*49c0*/  IMAD.SHL.U32 R0, R250, 0x20, RZ ;  /* 0x00000020fa007824 */ /* 0x000fe200078e00ff */
[----:B------:R-:W-:Y:S01]  /*49d0*/  SEL R251, R251, 0xffffffc0, !P4 ;  /* 0xffffffc0fbfb7807 */ /* 0x000fe20006000000 */
[----:B------:R-:W-:Y:S01]  /*49e0*/  IMAD.IADD R213, R220, 0x1, R212 ;  /* 0x00000001dcd57824 */ /* 0x000fe200078e02d4 */
[----:B------:R-:W-:Y:S01]  /*49f0*/  UIADD3 UR20, UR20, -UR16, URZ ;  /* 0x8000001014147290 */ /* 0x000fe2000fffe03f */
[----:B--2---:R-:W-:-:S02]  /*4a00*/  IADD3 R248, P3, P2, R2, UR44, R13 ;  /* 0x0000002c02f87c10 */ /* 0x004fc4000fa7e00d */
[----:B------:R-:W-:Y:S02]  /*4a10*/  IADD3 R2, R219, 0x2000, RZ ;  /* 0x00002000db027810 */ /* 0x000fe40007ffe0ff */
[----:B------:R-:W-:Y:S01]  /*4a20*/  IADD3.X R252, R3, UR48, R4, P3, P2 ;  /* 0x0000003003fc7c10 */ /* 0x000fe20009fe4404 */
[----:B------:R-:W-:Y:S01]  /*4a30*/  IMAD.WIDE.U32 R248, R248, -0x2daee0ad, RZ ;  /* 0xd2511f53f8f87825 */ /* 0x000fe200078e00ff */
[----:B------:R-:W-:-:S05]  /*4a40*/  SEL R2, R2, R219, !P1 ;  /* 0x000000db02027207 */ /* 0x000fca0004800000 */
[----:B------:R-:W-:Y:S01]  /*4a50*/  IMAD.SHL.U32 R210, R2, 0x2, RZ ;  /* 0x0000000202d27824 */ /* 0x000fe200078e00ff */
[----:B---3--:R1:W2:Y:S08]  /*4a60*/  R2UR UR10, R7 ;  /* 0x00000000070a73c2 */ /* 0x0082b000000e0000 */
[----:B------:R1:W3:Y:S01]  /*4a70*/  R2UR UR11, R6 ;  /* 0x00000000060b73c2 */ /* 0x0002e200000e0000 */
[----:B------:R-:W-:-:S07]  /*4a80*/  DEPBAR.LE SB1, 0x0, {3,2} ;  /* 0x0000900c0000791a */ /* 0x000fce0000000000 */
.L_x_692:
        /* <DEDUP_REMOVED lines=9> */
[----:B------:R-:W-:Y:S01]  /*4b20*/  UIADD3 UR4, UR4, 0x80, URZ ;  /* 0x0000008004047890 */ /* 0x000fe2000fffe03f */
[----:B------:R-:W-:Y:S01]  /*4b30*/  FSETP.NEU.FTZ.AND P1, PT, R247, -INF , PT ;  /* 0xff800000f700780b */ /* 0x000fe20003f3d000 */
[----:B------:R-:W-:Y:S02]  /*4b40*/  UIADD3 UR6, UR10, -0x4498517b, URZ ;  /* 0xbb67ae850a067890 */ /* 0x000fe4000fffe03f */
[----:B------:R-:W-:Y:S02]  /*4b50*/  UISETP.LT.AND UP0, UPT, UR4, UR16, UP0 ;  /* 0x000000100400728c */ /* 0x000fe40008701270 */
[----:B------:R-:W-:Y:S02]  /*4b60*/  UIADD3 UR4, UR11, -0x61c88647, URZ ;  /* 0x9e3779b90b047890 */ /* 0x000fe4000fffe03f */
[----:B------:R-:W-:Y:S02]  /*4b70*/  UISETP.GT.AND UP3, UPT, UR9, UR19, UPT ;  /* 0x000000130900728c */ /* 0x000fe4000bf64270 */
[----:B------:R-:W-:Y:S01]  /*4b80*/  PLOP3.LUT P0, PT, PT, PT, UP0, 0x80, 0x0 ;  /* 0x000000000000781c */ /* 0x000fe20003f0f008 */
[----:B------:R-:W-:Y:S04]  /*4b90*/  DEPBAR.LE SB0, 0x0 ;  /* 0x000080000000791a */ /* 0x000fe80000000000 */
[----:B------:R-:W-:Y:S08]  /*4ba0*/  BAR.SYNC.DEFER_BLOCKING 0x0 ;  /* 0x0000000000007b1d */ /* 0x000ff00000010000 */
[----:B------:R-:W-:Y:S08]  /*4bb0*/  LDSM.16.M88.4 R32, [R214] ;  /* 0x00000000d620783b */ /* 0x000ff00000000200 */
[----:B------:R-:W1:Y:S08]  /*4bc0*/  LDSM.16.M88.4 R16, [R218+0xc000] ;  /* 0x00c00000da10783b */ /* 0x000e700000000200 */
[----:B------:R-:W3:Y:S08]  /*4bd0*/  LDSM.16.M88.4 R28, [R214+0x1000] ;  /* 0x00100000d61c783b */ /* 0x000ef00000000200 */
[----:B------:R-:W4:Y:S08]  /*4be0*/  LDSM.16.M88.4 R164, [R218+0xc800] ;  /* 0x00c80000daa4783b */ /* 0x000f300000000200 */
[----:B------:R-:W-:Y:S08]  /*4bf0*/  LDSM.16.M88.4 R168, [R0] ;  /* 0x0000000000a8783b */ /* 0x000ff00000000200 */
[----:B------:R-:W4:Y:S01]  /*4c00*/  LDSM.16.M88.4 R172, [R215+0xc000] ;  /* 0x00c00000d7ac783b */ /* 0x000f220000000200 */
[-C--:B-1----:R-:W-:Y:S07]  /*4c10*/  HMMA.16816.F32 R4, R32, R16.reuse, RZ ;  /* 0x000000102004723c */ /* 0x082fee00000018ff */
[----:B------:R-:W1:Y:S01]  /*4c20*/  LDSM.16.M88.4 R176, [R0+0x1000] ;  /* 0x0010000000b0783b */ /* 0x000e620000000200 */
[C---:B---3--:R-:W-:Y:S07]  /*4c30*/  HMMA.16816.F32 R8, R28.reuse, R16, RZ ;  /* 0x000000101c08723c */ /* 0x048fee00000018ff */
[----:B------:R-:W3:Y:S01]  /*4c40*/  LDSM.16.M88.4 R180, [R215+0xc800] ;  /* 0x00c80000d7b4783b */ /* 0x000ee20000000200 */
[-C--:B------:R-:W-:Y:S07]  /*4c50*/  HMMA.16816.F32 R12, R28, R18.reuse, RZ ;  /* 0x000000121c0c723c */ /* 0x080fee00000018ff */
[----:B------:R-:W-:Y:S01]  /*4c60*/  LDSM.16.M88.4 R184, [R3] ;  /* 0x0000000003b8783b */ /* 0x000fe20000000200 */
[C---:B------:R-:W-:Y:S07]  /*4c70*/  HMMA.16816.F32 R16, R32.reuse, R18, RZ ;  /* 0x000000122010723c */ /* 0x040fee00000018ff */
[----:B------:R-:W1:Y:S01]  /*4c80*/  LDSM.16.M88.4 R188, [R217+0xc000] ;  /* 0x00c00000d9bc783b */ /* 0x000e620000000200 */
[-C--:B----4-:R-:W-:Y:S07]  /*4c90*/  HMMA.16816.F32 R20, R32, R164.reuse, RZ ;  /* 0x000000a42014723c */ /* 0x090fee00000018ff */
[----:B------:R-:W4:Y:S01]  /*4ca0*/  LDSM.16.M88.4 R192, [R3+0x1000] ;  /* 0x0010000003c0783b */ /* 0x000f220000000200 */
[C---:B------:R-:W-:Y:S07]  /*4cb0*/  HMMA.16816.F32 R24, R28.reuse, R164, RZ ;  /* 0x000000a41c18723c */ /* 0x040fee00000018ff */
[----:B------:R-:W-:Y:S01]  /*4cc0*/  LDSM.16.M88.4 R196, [R2] ;  /* 0x0000000002c4783b */ /* 0x000fe20000000200 */
[-C--:B------:R-:W-:Y:S07]  /*4cd0*/  HMMA.16816.F32 R28, R28, R166.reuse, RZ ;  /* 0x000000a61c1c723c */ /* 0x080fee00000018ff */
[----:B------:R-:W-:Y:S01]  /*4ce0*/  LDSM.16.M88.4 R200, [R216+0xc000] ;  /* 0x00c00000d8c8783b */ /* 0x000fe20000000200 */
[----:B------:R-:W-:Y:S07]  /*4cf0*/  HMMA.16816.F32 R32, R32, R166, RZ ;  /* 0x000000a62020723c */ /* 0x000fee00000018ff */
[----:B------:R-:W4:Y:S01]  /*4d00*/  LDSM.16.M88.4 R164, [R217+0xc800] ;  /* 0x00c80000d9a4783b */ /* 0x000f220000000200 */
[-C--:B------:R-:W-:Y:S07]  /*4d10*/  HMMA.16816.F32 R4, R168, R172.reuse, R4 ;  /* 0x000000aca804723c */ /* 0x080fee0000001804 */
[----:B------:R-:W4:Y:S01]  /*4d20*/  LDSM.16.M88.4 R204, [R2+0x1000] ;  /* 0x0010000002cc783b */ /* 0x000f220000000200 */
[C---:B-1----:R-:W-:Y:S08]  /*4d30*/  HMMA.16816.F32 R8, R176.reuse, R172, R8 ;  /* 0x000000acb008723c */ /* 0x042ff00000001808 */
[-C--:B------:R-:W-:Y:S08]  /*4d40*/  HMMA.16816.F32 R12, R176, R174.reuse, R12 ;  /* 0x000000aeb00c723c */ /* 0x080ff0000000180c */
[C---:B------:R-:W-:Y:S01]  /*4d50*/  HMMA.16816.F32 R16, R168.reuse, R174, R16 ;  /* 0x000000aea810723c */ /* 0x040fe20000001810 */
[----:B------:R-:W-:Y:S07]  /*4d60*/  LDSM.16.M88.4 R172, [R214+0x2000] ;  /* 0x00200000d6ac783b */ /* 0x000fee0000000200 */
[-C--:B---3--:R-:W-:Y:S08]  /*4d70*/  HMMA.16816.F32 R20, R168, R180.reuse, R20 ;  /* 0x000000b4a814723c */ /* 0x088ff00000001814 */
[C---:B------:R-:W-:Y:S08]  /*4d80*/  HMMA.16816.F32 R24, R176.reuse, R180, R24 ;  /* 0x000000b4b018723c */ /* 0x040ff00000001818 */
[-C--:B------:R-:W-:Y:S01]  /*4d90*/  HMMA.16816.F32 R28, R176, R182.reuse, R28 ;  /* 0x000000b6b01c723c */ /* 0x080fe2000000181c */
[----:B------:R-:W-:Y:S07]  /*4da0*/  LDSM.16.M88.4 R176, [R218+0x10000] ;  /* 0x01000000dab0783b */ /* 0x000fee0000000200 */
[----:B------:R-:W-:Y:S01]  /*4db0*/  HMMA.16816.F32 R32, R168, R182, R32 ;  /* 0x000000b6a820723c */ /* 0x000fe20000001820 */
[----:B------:R-:W1:Y:S07]  /*4dc0*/  LDSM.16.M88.4 R168, [R216+0xc800] ;  /* 0x00c80000d8a8783b */ /* 0x000e6e0000000200 */
[-C--:B------:R-:W-:Y:S01]  /*4dd0*/  HMMA.16816.F32 R4, R184, R188.reuse, R4 ;  /* 0x000000bcb804723c */ /* 0x080fe20000001804 */
[----:B------:R-:W3:Y:S07]  /*4de0*/  LDSM.16.M88.4 R180, [R214+0x3000] ;  /* 0x00300000d6b4783b */ /* 0x000eee0000000200 */
[C---:B----4-:R-:W-:Y:S08]  /*4df0*/  HMMA.16816.F32 R8, R192.reuse, R188, R8 ;  /* 0x000000bcc008723c */ /* 0x050ff00000001808 */
        /* <DEDUP_REMOVED lines=8> */
[----:B------:R-:W4:Y:S07]  /*4e80*/  LDSM.16.M88.4 R164, [R218+0x10800] ;  /* 0x01080000daa4783b */ /* 0x000f2e0000000200 */
[-C--:B------:R-:W-:Y:S01]  /*4e90*/  HMMA.16816.F32 R4, R196, R200.reuse, R4 ;  /* 0x000000c8c404723c */ /* 0x080fe20000001804 */
[----:B------:R1:W2:Y:S07]  /*4ea0*/  LDSM.16.M88.4 R184, [R0+0x2000] ;  /* 0x0020000000b8783b */ /* 0x0002ae0000000200 */
[C---:B------:R-:W-:Y:S08]  /*4eb0*/  HMMA.16816.F32 R8, R204.reuse, R200, R8 ;  /* 0x000000c8cc08723c */ /* 0x040ff00000001808 */
[-C--:B------:R-:W-:Y:S08]  /*4ec0*/  HMMA.16816.F32 R12, R204, R202.reuse, R12 ;  /* 0x000000cacc0c723c */ /* 0x080ff0000000180c */
[C---:B------:R-:W-:Y:S01]  /*4ed0*/  HMMA.16816.F32 R16, R196.reuse, R202, R16 ;  /* 0x000000cac410723c */ /* 0x040fe20000001810 */
[----:B------:R-:W-:Y:S03]  /*4ee0*/  LDSM.16.M88.4 R200, [R217+0x10000] ;  /* 0x01000000d9c8783b */ /* 0x000fe60000000200 */
[----:B-1----:R-:W-:Y:S04]  /*4ef0*/  IMAD.U32 R0, RZ, RZ, UR21 ;  /* 0x00000015ff007e24 */ /* 0x002fe8000f8e00ff */
[-C--:B------:R-:W-:Y:S04]  /*4f00*/  HMMA.16816.F32 R20, R196, R168.reuse, R20 ;  /* 0x000000a8c414723c */ /* 0x080fe80000001814 */
[----:B------:R-:W-:Y:S04]  /*4f10*/  IMAD R0, R0, 0x4, R250 ;  /* 0x0000000400007824 */ /* 0x000fe800078e02fa */
[C---:B------:R-:W-:Y:S08]  /*4f20*/  HMMA.16816.F32 R24, R204.reuse, R168, R24 ;  /* 0x000000a8cc18723c */ /* 0x040ff00000001818 */
[-C--:B------:R-:W-:Y:S01]  /*4f30*/  HMMA.16816.F32 R28, R204, R170.reuse, R28 ;  /* 0x000000aacc1c723c */ /* 0x080fe2000000181c */
[----:B------:R-:W-:Y:S07]  /*4f40*/  LDSM.16.M88.4 R204, [R3+0x3000] ;  /* 0x0030000003cc783b */ /* 0x000fee0000000200 */
[----:B------:R-:W-:Y:S01]  /*4f50*/  HMMA.16816.F32 R32, R196, R170, R32 ;  /* 0x000000aac420723c */ /* 0x000fe20000001820 */
[----:B------:R-:W1:Y:S07]  /*4f60*/  LDSM.16.M88.4 R168, [R215+0x10800] ;  /* 0x01080000d7a8783b */ /* 0x000e6e0000000200 */
[-C--:B------:R-:W-:Y:S01]  /*4f70*/  HMMA.16816.F32 R4, R172, R176.reuse, R4 ;  /* 0x000000b0ac04723c */ /* 0x080fe20000001804 */
[----:B------:R-:W1:Y:S07]  /*4f80*/  LDSM.16.M88.4 R196, [R3+0x2000] ;  /* 0x0020000003c4783b */ /* 0x000e6e0000000200 */
[C---:B---3--:R-:W-:Y:S07]  /*4f90*/  HMMA.16816.F32 R8, R180.reuse, R176, R8 ;  /* 0x000000b0b408723c */ /* 0x048fee0000001808 */
[----:B------:R-:W-:Y:S01]  /*4fa0*/  IMAD.U32 R176, RZ, RZ, UR9 ;  /* 0x00000009ffb07e24 */ /* 0x000fe2000f8e00ff */
[-C--:B------:R-:W-:Y:S04]  /*4fb0*/  HMMA.16816.F32 R12, R180, R178.reuse, R12 ;  /* 0x000000b2b40c723c */ /* 0x080fe8000000180c */
[----:B--2---:R-:W-:Y:S02]  /*4fc0*/  IMAD R176, R176, 0x4, R225 ;  /* 0x00000004b0b07824 */ /* 0x004fe400078e02e1 */
[----:B------:R-:W-:Y:S02]  /*4fd0*/  IMAD.SHL.U32 R225, R250, 0x20, RZ ;  /* 0x00000020fae17824 */ /* 0x000fe400078e00ff */
[C---:B------:R-:W-:Y:S07]  /*4fe0*/  HMMA.16816.F32 R16, R172.reuse, R178, R16 ;  /* 0x000000b2ac10723c */ /* 0x040fee0000001810 */
[----:B------:R-:W-:Y:S01]  /*4ff0*/  IADD3 R178, R176, 0x2, RZ ;  /* 0x00000002b0b27810 */ /* 0x000fe20007ffe0ff */
[-C--:B----4-:R-:W-:Y:S04]  /*5000*/  HMMA.16816.F32 R20, R172, R164.reuse, R20 ;  /* 0x000000a4ac14723c */ /* 0x090fe80000001814 */
[----:B------:R-:W-:Y:S04]  /*5010*/  IMAD.WIDE.U32 R178, R178, -0x326172a9, RZ ;  /* 0xcd9e8d57b2b27825 */ /* 0x000fe800078e00ff */
[C---:B------:R-:W-:Y:S04]  /*5020*/  HMMA.16816.F32 R24, R180.reuse, R164, R24 ;  /* 0x000000a4b418723c */ /* 0x040fe80000001818 */
[----:B------:R-:W-:Y:S04]  /*5030*/  IMAD.WIDE.U32 R176, R176, -0x326172a9, RZ ;  /* 0xcd9e8d57b0b07825 */ /* 0x000fe800078e00ff */
[-C--:B------:R-:W-:Y:S01]  /*5040*/  HMMA.16816.F32 R28, R180, R166.reuse, R28 ;  /* 0x000000a6b41c723c */ /* 0x080fe2000000181c */
[----:B------:R-:W2:Y:S06]  /*5050*/  @!P0 S2R R182, SR_TID.X ;  /* 0x0000000000b68919 */ /* 0x000eac0000002100 */
[----:B------:R-:W-:Y:S01]  /*5060*/  IMAD.U32 R180, RZ, RZ, UR22 ;  /* 0x00000016ffb47e24 */ /* 0x000fe2000f8e00ff */
[----:B------:R-:W-:Y:S01]  /*5070*/  HMMA.16816.F32 R32, R172, R166, R32 ;  /* 0x000000a6ac20723c */ /* 0x000fe20000001820 */
[----:B------:R-:W3:Y:S03]  /*5080*/  LDSM.16.M88.4 R164, [R217+0x10800] ;  /* 0x01080000d9a4783b */ /* 0x000ee60000000200 */
[----:B------:R-:W-:Y:S04]  /*5090*/  @!P0 IADD3 R180, -R180, 0x1, R243 ;  /* 0x00000001b4b48810 */ /* 0x000fe80007ffe1f3 */
[-C--:B------:R-:W-:Y:S01]  /*50a0*/  HMMA.16816.F32 R4, R184, R188.reuse, R4 ;  /* 0x000000bcb804723c */ /* 0x080fe20000001804 */
[----:B------:R-:W-:Y:S07]  /*50b0*/  LDSM.16.M88.4 R172, [R216+0x10000] ;  /* 0x01000000d8ac783b */ /* 0x000fee0000000200 */
[C---:B------:R-:W-:Y:S08]  /*50c0*/  HMMA.16816.F32 R8, R192.reuse, R188, R8 ;  /* 0x000000bcc008723c */ /* 0x040ff00000001808 */
[-C--:B------:R-:W-:Y:S08]  /*50d0*/  HMMA.16816.F32 R12, R192, R190.reuse, R12 ;  /* 0x000000bec00c723c */ /* 0x080ff0000000180c */
[C---:B------:R-:W-:Y:S08]  /*50e0*/  HMMA.16816.F32 R16, R184.reuse, R190, R16 ;  /* 0x000000beb810723c */ /* 0x040ff00000001810 */
[-C--:B-1----:R-:W-:Y:S08]  /*50f0*/  HMMA.16816.F32 R20, R184, R168.reuse, R20 ;  /* 0x000000a8b814723c */ /* 0x082ff00000001814 */
[C---:B------:R-:W-:Y:S08]  /*5100*/  HMMA.16816.F32 R24, R192.reuse, R168, R24 ;  /* 0x000000a8c018723c */ /* 0x040ff00000001818 */
[-C--:B------:R-:W-:Y:S08]  /*5110*/  HMMA.16816.F32 R28, R192, R170.reuse, R28 ;  /* 0x000000aac01c723c */ /* 0x080ff0000000181c */
[----:B------:R-:W-:Y:S01]  /*5120*/  HMMA.16816.F32 R32, R184, R170, R32 ;  /* 0x000000aab820723c */ /* 0x000fe20000001820 */
[----:B------:R-:W1:Y:S07]  /*5130*/  LDSM.16.M88.4 R168, [R2+0x2000] ;  /* 0x0020000002a8783b */ /* 0x000e6e0000000200 */
[-C--:B------:R-:W-:Y:S08]  /*5140*/  HMMA.16816.F32 R4, R196, R200.reuse, R4 ;  /* 0x000000c8c404723c */ /* 0x080ff00000001804 */
[C---:B------:R-:W-:Y:S08]  /*5150*/  HMMA.16816.F32 R8, R204.reuse, R200, R8 ;  /* 0x000000c8cc08723c */ /* 0x040ff00000001808 */
[-C--:B------:R-:W-:Y:S08]  /*5160*/  HMMA.16816.F32 R12, R204, R202.reuse, R12 ;  /* 0x000000cacc0c723c */ /* 0x080ff0000000180c */
[C---:B------:R-:W-:Y:S08]  /*5170*/  HMMA.16816.F32 R16, R196.reuse, R202, R16 ;  /* 0x000000cac410723c */ /* 0x040ff00000001810 */
[-C--:B---3--:R-:W-:Y:S08]  /*5180*/  HMMA.16816.F32 R20, R196, R164.reuse, R20 ;  /* 0x000000a4c414723c */ /* 0x088ff00000001814 */
[C---:B------:R-:W-:Y:S08]  /*5190*/  HMMA.16816.F32 R24, R204.reuse, R164, R24 ;  /* 0x000000a4cc18723c */ /* 0x040ff00000001818 */
[-C--:B------:R-:W-:Y:S07]  /*51a0*/  HMMA.16816.F32 R28, R204, R166.reuse, R28 ;  /* 0x000000a6cc1c723c */ /* 0x080fee000000181c */
[----:B------:R-:W-:Y:S01]  /*51b0*/  IMAD.IADD R204, R211, 0x1, R212 ;  /* 0x00000001d3cc7824 */ /* 0x000fe200078e02d4 */
[----:B------:R-:W-:Y:S01]  /*51c0*/  HMMA.16816.F32 R32, R196, R166, R32 ;  /* 0x000000a6c420723c */ /* 0x000fe20000001820 */
[----:B------:R3:W4:Y:S07]  /*51d0*/  LDSM.16.M88.4 R164, [R2+0x3000] ;  /* 0x0030000002a4783b */ /* 0x00072e0000000200 */
[-C--:B-1----:R-:W-:Y:S05]  /*51e0*/  HMMA.16816.F32 R4, R168, R172.reuse, R4 ;  /* 0x000000aca804723c */ /* 0x082fea0000001804 */
[----:B---3--:R-:W-:Y:S02]  /*51f0*/  LOP3.LUT R2, R249, UR10, R0, 0x96, !PT ;  /* 0x0000000af9027c12 */ /* 0x008fe4000f8e9600 */
[----:B------:R-:W-:Y:S05]  /*5200*/  LOP3.LUT R0, R252, UR11, RZ, 0x3c, !PT ;  /* 0x0000000bfc007c12 */ /* 0x000fea000f8e3cff */
[----:B------:R-:W-:Y:S01]  /*5210*/  IMAD.WIDE.U32 R2, R2, -0x326172a9, RZ ;  /* 0xcd9e8d5702027825 */ /* 0x000fe200078e00ff */
[-C--:B------:R-:W-:Y:S02]  /*5220*/  LOP3.LUT R177, R177, R0.reuse, RZ, 0x3c, !PT ;  /* 0x00000000b1b17212 */ /* 0x080fe400078e3cff */
[----:B------:R-:W-:Y:S01]  /*5230*/  LOP3.LUT R181, R179, R0, RZ, 0x3c, !PT ;  /* 0x00000000b3b57212 */ /* 0x000fe200078e3cff */
[----:B--2---:R-:W-:Y:S01]  /*5240*/  @!P0 IMAD.SHL.U32 R0, R182, 0x2, RZ ;  /* 0x00000002b6008824 */ /* 0x004fe200078e00ff */
[C---:B------:R-:W-:Y:S01]  /*5250*/  LOP3.LUT R188, R3.reuse, UR4, R176, 0x96, !PT ;  /* 0x0000000403bc7c12 */ /* 0x040fe2000f8e96b0 */
[----:B------:R-:W-:Y:S01]  /*5260*/  IMAD.U32 R176, RZ, RZ, UR5 ;  /* 0x00000005ffb07e24 */ /* 0x000fe2000f8e00ff */
[----:B------:R-:W-:Y:S01]  /*5270*/  UIADD3 UR5, UR10, 0x76cf5d0a, URZ ;  /* 0x76cf5d0a0a057890 */ /* 0x000fe2000fffe03f */
[----:B------:R-:W-:Y:S01]  /*5280*/  LOP3.LUT R186, R3, UR4, R178, 0x96, !PT ;  /* 0x0000000403ba7c12 */ /* 0x000fe2000f8e96b2 */
[----:B------:R-:W-:Y:S01]  /*5290*/  IMAD.U32 R178, RZ, RZ, UR21 ;  /* 0x00000015ffb27e24 */ /* 0x000fe2000f8e00ff */
[----:B------:R-:W-:Y:S01]  /*52a0*/  @!P0 LOP3.LUT R0, R225, 0x6, R0, 0xf8, !PT ;  /* 0x00000006e1008812 */ /* 0x000fe200078ef800 */
[----:B------:R-:W-:Y:S01]  /*52b0*/  FMUL.FTZ R179, R246, 1.4426950216293334961 ;  /* 0x3fb8aa3bf6b37820 */ /* 0x000fe20000410000 */
[C---:B----4-:R-:W-:Y:S01]  /*52c0*/  HMMA.16816.F32 R8, R164.reuse, R172, R8 ;  /* 0x000000aca408723c */ /* 0x050fe20000001808 */
[----:B------:R-:W-:Y:S03]  /*52d0*/  UIADD3 UR4, UR11, 0x3c6ef372, URZ ;  /* 0x3c6ef3720b047890 */ /* 0x000fe6000fffe03f */
[----:B------:R-:W-:Y:S01]  /*52e0*/  @!P0 IADD3 R3, R176, UR16, R180 ;  /* 0x00000010b0038c10 */ /* 0x000fe2000fffe0b4 */
[----:B------:R-:W-:Y:S01]  /*52f0*/  IMAD.WIDE.U32 R176, R177, -0x2daee0ad, RZ ;  /* 0xd2511f53b1b07825 */ /* 0x000fe200078e00ff */
[----:B------:R-:W-:Y:S01]  /*5300*/  LOP3.LUT R182, R248, UR6, RZ, 0x3c, !PT ;  /* 0x00000006f8b67c12 */ /* 0x000fe2000f8e3cff */
[----:B------:R-:W-:Y:S01]  /*5310*/  UIADD3 UR6, UR11, 0x1715609d, URZ ;  /* 0x1715609d0b067890 */ /* 0x000fe2000fffe03f */
[-C--:B------:R-:W-:Y:S04]  /*5320*/  HMMA.16816.F32 R12, R164, R174.reuse, R12 ;  /* 0x000000aea40c723c */ /* 0x080fe8000000180c */
[----:B------:R-:W-:Y:S01]  /*5330*/  @!P0 IMAD R0, R178, 0x80, R0 ;  /* 0x00000080b2008824 */ /* 0x000fe200078e0200 */
[----:B------:R-:W-:Y:S01]  /*5340*/  @!P0 IADD3 R173, R3, 0x8, RZ ;  /* 0x0000000803ad8810 */ /* 0x000fe20007ffe0ff */
[----:B------:R-:W-:Y:S01]  /*5350*/  IMAD.WIDE.U32 R188, R188, -0x2daee0ad, RZ ;  /* 0xd2511f53bcbc7825 */ /* 0x000fe200078e00ff */
[----:B------:R-:W-:Y:S01]  /*5360*/  LOP3.LUT R183, R182, R177, RZ, 0x3c, !PT ;  /* 0x000000b1b6b77212 */ /* 0x000fe200078e3cff */
[C---:B------:R-:W-:Y:S04]  /*5370*/  HMMA.16816.F32 R16, R168.reuse, R174, R16 ;  /* 0x000000aea810723c */ /* 0x040fe80000001810 */
[----:B------:R-:W-:Y:S01]  /*5380*/  LOP3.LUT R184, R2, UR4, RZ, 0x3c, !PT ;  /* 0x0000000402b87c12 */ /* 0x000fe2000f8e3cff */
[----:B------:R-:W-:Y:S01]  /*5390*/  FMUL.FTZ R177, R247, 1.4426950216293334961 ;  /* 0x3fb8aa3bf7b17820 */ /* 0x000fe20000410000 */
[----:B------:R-:W-:Y:S01]  /*53a0*/  @!P0 IMNMX R178, R3, UR16, PT ;  /* 0x0000001003b28c17 */ /* 0x000fe2000b800200 */
[----:B------:R-:W-:Y:S01]  /*53b0*/  IMAD.WIDE.U32 R186, R186, -0x2daee0ad, RZ ;  /* 0xd2511f53baba7825 */ /* 0x000fe200078e00ff */
[----:B------:R-:W-:Y:S01]  /*53c0*/  @!P0 IMNMX R173, R173, UR16, PT ;  /* 0x00000010adad8c17 */ /* 0x000fe2000b800200 */
[----:B------:R-:W-:Y:S01]  /*53d0*/  UIADD3 UR4, UR11, -0x255992d5, URZ ;  /* 0xdaa66d2b0b047890 */ /* 0x000fe2000fffe03f */
[CC--:B------:R-:W-:Y:S02]  /*53e0*/  @!P0 ISETP.GE.AND P3, PT, R0.reuse, R178.reuse, PT ;  /* 0x000000b20000820c */ /* 0x0c0fe40003f66270 */
[C---:B------:R-:W-:Y:S01]  /*53f0*/  @!P0 IADD3 R2, R0.reuse, 0x1, RZ ;  /* 0x0000000100028810 */ /* 0x040fe20007ffe0ff */
[----:B------:R-:W-:Y:S01]  /*5400*/  IMAD.WIDE.U32 R180, R181, -0x2daee0ad, RZ ;  /* 0xd2511f53b5b47825 */ /* 0x000fe200078e00ff */
[----:B------:R-:W-:Y:S02]  /*5410*/  FSEL R179, R179, RZ, P2 ;  /* 0x000000ffb3b37208 */ /* 0x000fe40001000000 */
[-C--:B------:R-:W-:Y:S02]  /*5420*/  @!P0 ISETP.GE.AND P2, PT, R0, R173.reuse, PT ;  /* 0x000000ad0000820c */ /* 0x080fe40003f46270 */
[----:B------:R-:W-:Y:S02]  /*5430*/  FSEL R177, R177, RZ, P1 ;  /* 0x000000ffb1b17208 */ /* 0x000fe40000800000 */
[----:B------:R-:W-:Y:S02]  /*5440*/  @!P0 ISETP.GE.AND P1, PT, R2, R178, PT ;  /* 0x000000b20200820c */ /* 0x000fe40003f26270 */
[----:B------:R-:W-:Y:S02]  /*5450*/  @!P0 FSEL R4, R4, -INF , !P3 ;  /* 0xff80000004048808 */ /* 0x000fe40005800000 */
[----:B------:R-:W-:Y:S02]  /*5460*/  @!P0 FSEL R5, R5, -INF , !P1 ;  /* 0xff80000005058808 */ /* 0x000fe40004800000 */
[----:B------:R-:W-:Y:S01]  /*5470*/  @!P0 FSEL R6, R6, -INF , !P2 ;  /* 0xff80000006068808 */ /* 0x000fe20005000000 */
[--C-:B------:R-:W-:Y:S01]  /*5480*/  FFMA.FTZ R4, R4, c[0x0][0x23c], -R179.reuse ;  /* 0x00008f0004047a23 */ /* 0x100fe200000108b3 */
[----:B------:R-:W-:Y:S01]  /*5490*/  @!P0 ISETP.GE.AND P1, PT, R2, R173, PT ;  /* 0x000000ad0200820c */ /* 0x000fe20003f26270 */
[----:B------:R-:W-:Y:S01]  /*54a0*/  FFMA.FTZ R5, R5, c[0x0][0x23c], -R179 ;  /* 0x00008f0005057a23 */ /* 0x000fe200000108b3 */
[----:B------:R-:W-:Y:S01]  /*54b0*/  @!P0 IADD3 R172, R3, 0x20, RZ ;  /* 0x0000002003ac8810 */ /* 0x000fe20007ffe0ff */
[--C-:B------:R-:W-:Y:S01]  /*54c0*/  FFMA.FTZ R6, R6, c[0x0][0x23c], -R177.reuse ;  /* 0x00008f0006067a23 */ /* 0x100fe200000108b1 */
[----:B------:R-:W-:Y:S01]  /*54d0*/  MUFU.EX2 R202, R4 ;  /* 0x0000000400ca7308 */ /* 0x000fe20000000800 */
[----:B------:R-:W-:Y:S01]  /*54e0*/  LOP3.LUT R190, R189, UR5, R176, 0x96, !PT ;  /* 0x00000005bdbe7c12 */ /* 0x000fe2000f8e96b0 */
[----:B------:R-:W-:Y:S01]  /*54f0*/  FMUL.FTZ R176, R244, 1.4426950216293334961 ;  /* 0x3fb8aa3bf4b07820 */ /* 0x000fe20000410000 */
[----:B------:R-:W-:Y:S02]  /*5500*/  @!P0 FSEL R7, R7, -INF , !P1 ;  /* 0xff80000007078808 */ /* 0x000fe40004800000 */
[----:B------:R-:W-:Y:S01]  /*5510*/  @!P0 IMNMX R172, R172, UR16, PT ;  /* 0x00000010acac8c17 */ /* 0x000fe2000b800200 */
[----:B------:R-:W-:Y:S01]  /*5520*/  IMAD.WIDE.U32 R190, R190, -0x326172a9, RZ ;  /* 0xcd9e8d57bebe7825 */ /* 0x000fe200078e00ff */
[----:B------:R-:W-:Y:S02]  /*5530*/  FSETP.NEU.FTZ.AND P1, PT, R244, -INF , PT ;  /* 0xff800000f400780b */ /* 0x000fe40003f3d000 */
[----:B------:R-:W-:Y:S01]  /*5540*/  @!P0 IADD3 R3, R3, 0x28, RZ ;  /* 0x0000002803038810 */ /* 0x000fe20007ffe0ff */
[----:B------:R-:W1:Y:S01]  /*5550*/  MUFU.EX2 R201, R5 ;  /* 0x0000000500c97308 */ /* 0x000e620000000800 */
[----:B------:R-:W-:Y:S01]  /*5560*/  FSEL R176, R176, RZ, P1 ;  /* 0x000000ffb0b07208 */ /* 0x000fe20000800000 */
[--C-:B------:R-:W-:Y:S01]  /*5570*/  FFMA.FTZ R185, R7, c[0x0][0x23c], -R177.reuse ;  /* 0x00008f0007b97a23 */ /* 0x100fe200000108b1 */
[-C--:B------:R-:W-:Y:S02]  /*5580*/  @!P0 ISETP.GE.AND P1, PT, R0, R172.reuse, PT ;  /* 0x000000ac0000820c */ /* 0x080fe40003f26270 */
[-C--:B------:R-:W-:Y:S02]  /*5590*/  @!P0 ISETP.GE.AND P2, PT, R2, R172.reuse, PT ;  /* 0x000000ac0200820c */ /* 0x080fe40003f46270 */
[----:B------:R-:W-:Y:S02]  /*55a0*/  @!P0 FSEL R8, R8, -INF , !P1 ;  /* 0xff80000008088808 */ /* 0x000fe40004800000 */
[----:B------:R-:W-:Y:S01]  /*55b0*/  @!P0 IMNMX R3, R3, UR16, PT ;  /* 0x0000001003038c17 */ /* 0x000fe2000b800200 */
[----:B------:R2:W3:Y:S01]  /*55c0*/  MUFU.EX2 R200, R6 ;  /* 0x0000000600c87308 */ /* 0x0004e20000000800 */
[----:B------:R-:W-:Y:S01]  /*55d0*/  @!P0 FSEL R9, R9, -INF , !P2 ;  /* 0xff80000009098808 */ /* 0x000fe20005000000 */
[--C-:B------:R-:W-:Y:S01]  /*55e0*/  FFMA.FTZ R8, R8, c[0x0][0x23c], -R176.reuse ;  /* 0x00008f0008087a23 */ /* 0x100fe200000108b0 */
[-C--:B------:R-:W-:Y:S01]  /*55f0*/  @!P0 ISETP.GE.AND P4, PT, R2, R3.reuse, PT ;  /* 0x000000030200820c */ /* 0x080fe20003f86270 */
[C---:B------:R-:W-:Y:S01]  /*5600*/  FMUL.FTZ R2, R245.reuse, 1.4426950216293334961 ;  /* 0x3fb8aa3bf5027820 */ /* 0x040fe20000410000 */
[----:B------:R-:W-:Y:S01]  /*5610*/  FSETP.NEU.FTZ.AND P1, PT, R245, -INF , PT ;  /* 0xff800000f500780b */ /* 0x000fe20003f3d000 */
[----:B------:R-:W-:Y:S01]  /*5620*/  FFMA.FTZ R174, R9, c[0x0][0x23c], -R176 ;  /* 0x00008f0009ae7a23 */ /* 0x000fe200000108b0 */
[----:B------:R-:W-:Y:S02]  /*5630*/  @!P0 IADD3 R9, R0, 0x9, RZ ;  /* 0x0000000900098810 */ /* 0x000fe40007ffe0ff */
[----:B------:R-:W-:Y:S01]  /*5640*/  FSEL R2, R2, RZ, P1 ;  /* 0x000000ff02027208 */ /* 0x000fe20000800000 */
[----:B------:R4:W-:Y:S01]  /*5650*/  MUFU.EX2 R227, R8 ;  /* 0x0000000800e37308 */ /* 0x0009e20000000800 */
[-C--:B------:R-:W-:Y:S02]  /*5660*/  @!P0 ISETP.GE.AND P1, PT, R0, R3.reuse, PT ;  /* 0x000000030000820c */ /* 0x080fe40003f26270 */
[----:B------:R-:W-:Y:S02]  /*5670*/  @!P0 FSEL R11, R11, -INF , !P4 ;  /* 0xff8000000b0b8808 */ /* 0x000fe40006000000 */
[----:B------:R-:W-:Y:S02]  /*5680*/  @!P0 FSEL R10, R10, -INF , !P1 ;  /* 0xff8000000a0a8808 */ /* 0x000fe40004800000 */
[----:B------:R-:W-:Y:S01]  /*5690*/  @!P0 ISETP.GE.AND P4, PT, R9, R3, PT ;  /* 0x000000030900820c */ /* 0x000fe20003f86270 */
[--C-:B------:R-:W-:Y:S01]  /*56a0*/  FFMA.FTZ R11, R11, c[0x0][0x23c], -R2.reuse ;  /* 0x00008f000b0b7a23 */ /* 0x100fe20000010802 */
[----:B------:R-:W-:Y:S01]  /*56b0*/  @!P0 ISETP.GE.AND P6, PT, R9, R172, PT ;  /* 0x000000ac0900820c */ /* 0x000fe20003fc6270 */
[----:B------:R-:W-:Y:S01]  /*56c0*/  FFMA.FTZ R10, R10, c[0x0][0x23c], -R2 ;  /* 0x00008f000a0a7a23 */ /* 0x000fe20000010802 */
[----:B------:R-:W-:Y:S01]  /*56d0*/  @!P0 FSEL R15, R15, -INF , !P4 ;  /* 0xff8000000f0f8808 */ /* 0x000fe20006000000 */
[----:B------:R-:W-:Y:S01]  /*56e0*/  MUFU.EX2 R228, R11 ;  /* 0x0000000b00e47308 */ /* 0x000fe20000000800 */
[----:B------:R-:W-:Y:S01]  /*56f0*/  LOP3.LUT R187, R187, UR5, R180, 0x96, !PT ;  /* 0x00000005bbbb7c12 */ /* 0x000fe2000f8e96b4 */
[----:B--2---:R-:W2:Y:S01]  /*5700*/  LDSM.16.M88.4 R4, [R216+0x10800] ;  /* 0x01080000d804783b */ /* 0x004ea20000000200 */
[----:B------:R-:W-:Y:S01]  /*5710*/  @!P0 FSEL R13, R13, -INF , !P6 ;  /* 0xff8000000d0d8808 */ /* 0x000fe20007000000 */
[----:B------:R-:W-:Y:S01]  /*5720*/  FFMA.FTZ R15, R15, c[0x0][0x23c], -R2 ;  /* 0x00008f000f0f7a23 */ /* 0x000fe20000010802 */
[----:B------:R-:W-:Y:S01]  /*5730*/  @!P0 ISETP.GE.AND P6, PT, R9, R173, PT ;  /* 0x000000ad0900820c */ /* 0x000fe20003fc6270 */
[----:B------:R-:W-:Y:S01]  /*5740*/  UIADD3 UR5, UR10, 0x32370b8f, URZ ;  /* 0x32370b8f0a057890 */ /* 0x000fe2000fffe03f */
[----:B------:R-:W-:Y:S01]  /*5750*/  LOP3.LUT R181, R182, R181, RZ, 0x3c, !PT ;  /* 0x000000b5b6b57212 */ /* 0x000fe200078e3cff */
[----:B------:R-:W-:Y:S01]  /*5760*/  FFMA.FTZ R13, R13, c[0x0][0x23c], -R176 ;  /* 0x00008f000d0d7a23 */ /* 0x000fe200000108b0 */
[----:B------:R-:W-:Y:S01]  /*5770*/  @!P0 FSEL R19, R19, -INF , !P6 ;  /* 0xff80000013138808 */ /* 0x000fe20007000000 */
[----:B------:R-:W-:Y:S01]  /*5780*/  MUFU.EX2 R225, R174 ;  /* 0x000000ae00e17308 */ /* 0x000fe20000000800 */
[----:B------:R-:W-:Y:S01]  /*5790*/  IMAD.WIDE.U32 R182, R183, -0x326172a9, RZ ;  /* 0xcd9e8d57b7b67825 */ /* 0x000fe200078e00ff */
[----:B----4-:R-:W-:Y:S03]  /*57a0*/  @!P0 IADD3 R8, R0, 0x8, RZ ;  /* 0x0000000800088810 */ /* 0x010fe60007ffe0ff */
[----:B------:R-:W-:Y:S01]  /*57b0*/  IMAD.WIDE.U32 R180, R181, -0x326172a9, RZ ;  /* 0xcd9e8d57b5b47825 */ /* 0x000fe200078e00ff */
[C---:B------:R-:W-:Y:S02]  /*57c0*/  @!P0 ISETP.GE.AND P5, PT, R8.reuse, R3, PT ;  /* 0x000000030800820c */ /* 0x040fe40003fa6270 */
[C---:B------:R-:W-:Y:S01]  /*57d0*/  @!P0 ISETP.GE.AND P1, PT, R8.reuse, R178, PT ;  /* 0x000000b20800820c */ /* 0x040fe20003f26270 */
[--C-:B------:R-:W-:Y:S01]  /*57e0*/  FFMA.FTZ R19, R19, c[0x0][0x23c], -R177.reuse ;  /* 0x00008f0013137a23 */ /* 0x100fe200000108b1 */
[-C--:B------:R-:W-:Y:S01]  /*57f0*/  @!P0 ISETP.GE.AND P2, PT, R8, R173.reuse, PT ;  /* 0x000000ad0800820c */ /* 0x080fe20003f46270 */
[----:B------:R-:W4:Y:S01]  /*5800*/  MUFU.EX2 R226, R185 ;  /* 0x000000b900e27308 */ /* 0x000f220000000800 */
[----:B------:R-:W-:Y:S02]  /*5810*/  @!P0 FSEL R14, R14, -INF , !P5 ;  /* 0xff8000000e0e8808 */ /* 0x000fe40006800000 */
[----:B------:R-:W-:Y:S02]  /*5820*/  @!P0 ISETP.GE.AND P3, PT, R8, R172, PT ;  /* 0x000000ac0800820c */ /* 0x000fe40003f66270 */
[----:B------:R-:W-:Y:S01]  /*5830*/  @!P0 IADD3 R8, R0, 0x10, RZ ;  /* 0x0000001000088810 */ /* 0x000fe20007ffe0ff */
[----:B------:R-:W-:Y:S01]  /*5840*/  FFMA.FTZ R14, R14, c[0x0][0x23c], -R2 ;  /* 0x00008f000e0e7a23 */ /* 0x000fe20000010802 */
[----:B------:R-:W-:Y:S02]  /*5850*/  @!P0 FSEL R12, R12, -INF , !P3 ;  /* 0xff8000000c0c8808 */ /* 0x000fe40005800000 */
[-C--:B------:R-:W-:Y:S01]  /*5860*/  @!P0 ISETP.GE.AND P5, PT, R8, R178.reuse, PT ;  /* 0x000000b20800820c */ /* 0x080fe20003fa6270 */
[----:B------:R-:W-:Y:S01]  /*5870*/  MUFU.EX2 R196, R19 ;  /* 0x0000001300c47308 */ /* 0x000fe20000000800 */
[----:B------:R-:W-:Y:S01]  /*5880*/  @!P0 ISETP.GE.AND P3, PT, R9, R178, PT ;  /* 0x000000b20900820c */ /* 0x000fe20003f66270 */
[----:B------:R-:W-:Y:S01]  /*5890*/  FFMA.FTZ R12, R12, c[0x0][0x23c], -R176 ;  /* 0x00008f000c0c7a23 */ /* 0x000fe200000108b0 */
[----:B------:R-:W-:Y:S02]  /*58a0*/  @!P0 ISETP.GE.AND P4, PT, R8, R173, PT ;  /* 0x000000ad0800820c */ /* 0x000fe40003f86270 */
[----:B------:R-:W-:Y:S02]  /*58b0*/  @!P0 FSEL R18, R18, -INF , !P2 ;  /* 0xff80000012128808 */ /* 0x000fe40005000000 */
[----:B------:R-:W-:Y:S02]  /*58c0*/  @!P0 FSEL R16, R16, -INF , !P1 ;  /* 0xff80000010108808 */ /* 0x000fe40004800000 */
[----:B------:R-:W-:Y:S01]  /*58d0*/  @!P0 ISETP.GE.AND P1, PT, R8, R172, PT ;  /* 0x000000ac0800820c */ /* 0x000fe20003f26270 */
[----:B------:R-:W-:Y:S01]  /*58e0*/  FFMA.FTZ R18, R18, c[0x0][0x23c], -R177 ;  /* 0x00008f0012127a23 */ /* 0x000fe200000108b1 */
[-C--:B--2---:R-:W-:Y:S01]  /*58f0*/  HMMA.16816.F32 R20, R168, R4.reuse, R20 ;  /* 0x00000004a814723c */ /* 0x084fe20000001814 */
[----:B------:R2:W-:Y:S02]  /*5900*/  MUFU.EX2 R229, R10 ;  /* 0x0000000a00e57308 */ /* 0x0005e40000000800 */
[--C-:B------:R-:W-:Y:S01]  /*5910*/  FFMA.FTZ R16, R16, c[0x0][0x23c], -R179.reuse ;  /* 0x00008f0010107a23 */ /* 0x100fe200000108b3 */
[C---:B------:R-:W-:Y:S02]  /*5920*/  LOP3.LUT R189, R184.reuse, R183, RZ, 0x3c, !PT ;  /* 0x000000b7b8bd7212 */ /* 0x040fe400078e3cff */
[----:B------:R-:W-:Y:S02]  /*5930*/  LOP3.LUT R184, R184, R181, RZ, 0x3c, !PT ;  /* 0x000000b5b8b87212 */ /* 0x000fe400078e3cff */
[C---:B------:R-:W-:Y:S03]  /*5940*/  HMMA.16816.F32 R24, R164.reuse, R4, R24 ;  /* 0x00000004a418723c */ /* 0x040fe60000001818 */
[----:B------:R-:W-:Y:S01]  /*5950*/  MUFU.EX2 R206, R14 ;  /* 0x0000000e00ce7308 */ /* 0x000fe20000000800 */
[----:B------:R-:W-:Y:S01]  /*5960*/  LOP3.LUT R191, R191, UR4, R182, 0x96, !PT ;  /* 0x00000004bfbf7c12 */ /* 0x000fe2000f8e96b6 */
[----:B------:R-:W-:Y:S01]  /*5970*/  IMAD.WIDE.U32 R182, R187, -0x326172a9, RZ ;  /* 0xcd9e8d57bbb67825 */ /* 0x000fe200078e00ff */
[----:B------:R-:W-:Y:S02]  /*5980*/  @!P0 FSEL R17, R17, -INF , !P3 ;  /* 0xff80000011118808 */ /* 0x000fe40005800000 */
[-C--:B------:R-:W-:Y:S03]  /*5990*/  HMMA.16816.F32 R28, R164, R6.reuse, R28 ;  /* 0x00000006a41c723c */ /* 0x080fe6000000181c */
[----:B------:R-:W-:Y:S01]  /*59a0*/  @!P0 ISETP.GE.AND P3, PT, R8, R3, PT ;  /* 0x000000030800820c */ /* 0x000fe20003f66270 */
[----:B------:R-:W-:Y:S01]  /*59b0*/  IMAD.WIDE.U32 R8, R184, -0x2daee0ad, RZ ;  /* 0xd2511f53b8087825 */ /* 0x000fe200078e00ff */
[----:B------:R1:W-:Y:S01]  /*59c0*/  MUFU.EX2 R207, R15 ;  /* 0x0000000f00cf7308 */ /* 0x0003e20000000800 */
[----:B------:R-:W-:Y:S02]  /*59d0*/  @!P0 IADD3 R4, R0, 0x11, RZ ;  /* 0x0000001100048810 */ /* 0x000fe40007ffe0ff */
[----:B------:R-:W-:Y:S04]  /*59e0*/  HMMA.16816.F32 R32, R168, R6, R32 ;  /* 0x00000006a820723c */ /* 0x000fe80000001820 */
[C---:B------:R-:W-:Y:S01]  /*59f0*/  @!P0 ISETP.GE.AND P2, PT, R4.reuse, R178, PT ;  /* 0x000000b20400820c */ /* 0x040fe20003f46270 */
[----:B--2---:R-:W-:Y:S01]  /*5a00*/  IMAD.WIDE.U32 R10, R189, -0x2daee0ad, RZ ;  /* 0xd2511f53bd0a7825 */ /* 0x004fe200078e00ff */
[----:B------:R-:W-:Y:S01]  /*5a10*/  LOP3.LUT R180, R183, UR4, R180, 0x96, !PT ;  /* 0x00000004b7b47c12 */ /* 0x000fe2000f8e96b4 */
[----:B------:R-:W-:Y:S01]  /*5a20*/  MUFU.EX2 R199, R16 ;  /* 0x0000001000c77308 */ /* 0x000fe20000000800 */
[----:B------:R-:W-:Y:S01]  /*5a30*/  @!P0 ISETP.GE.AND P6, PT, R4, R173, PT ;  /* 0x000000ad0400820c */ /* 0x000fe20003fc6270 */
[----:B------:R-:W-:Y:S03]  /*5a40*/  UIADD3 UR4, UR10, -0x126145ec, URZ ;  /* 0xed9eba140a047890 */ /* 0x000fe6000fffe03f */
[----:B------:R-:W-:Y:S01]  /*5a50*/  @!P0 FSEL R20, R20, -INF , !P5 ;  /* 0xff80000014148808 */ /* 0x000fe20006800000 */
[----:B------:R-:W-:Y:S01]  /*5a60*/  IMAD.WIDE.U32 R164, R191, -0x2daee0ad, RZ ;  /* 0xd2511f53bfa47825 */ /* 0x000fe200078e00ff */
[CC--:B------:R-:W-:Y:S02]  /*5a70*/  @!P0 ISETP.GE.AND P5, PT, R4.reuse, R172.reuse, PT ;  /* 0x000000ac0400820c */ /* 0x0c0fe40003fa6270 */
[----:B------:R-:W-:Y:S01]  /*5a80*/  @!P0 FSEL R21, R21, -INF , !P2 ;  /* 0xff80000015158808 */ /* 0x000fe20005000000 */
[----:B------:R2:W2:Y:S01]  /*5a90*/  MUFU.EX2 R203, R12 ;  /* 0x0000000c00cb7308 */ /* 0x0004a20000000800 */
[-C--:B------:R-:W-:Y:S01]  /*5aa0*/  @!P0 ISETP.GE.AND P2, PT, R4, R3.reuse, PT ;  /* 0x000000030400820c */ /* 0x080fe20003f46270 */
[--C-:B------:R-:W-:Y:S01]  /*5ab0*/  FFMA.FTZ R20, R20, c[0x0][0x23c], -R179.reuse ;  /* 0x00008f0014147a23 */ /* 0x100fe200000108b3 */
[----:B------:R-:W-:Y:S01]  /*5ac0*/  @!P0 IADD3 R4, R0, 0x18, RZ ;  /* 0x0000001800048810 */ /* 0x000fe20007ffe0ff */
[----:B-1----:R-:W-:Y:S01]  /*5ad0*/  IMAD.WIDE.U32 R14, R180, -0x2daee0ad, RZ ;  /* 0xd2511f53b40e7825 */ /* 0x002fe200078e00ff */
[----:B------:R-:W-:Y:S02]  /*5ae0*/  @!P0 IADD3 R0, R0, 0x19, RZ ;  /* 0x0000001900008810 */ /* 0x000fe40007ffe0ff */
[----:B------:R-:W-:Y:S01]  /*5af0*/  LOP3.LUT R188, R11, UR5, R188, 0x96, !PT ;  /* 0x000000050bbc7c12 */ /* 0x000fe2000f8e96bc */
[----:B------:R-:W-:Y:S01]  /*5b00*/  FFMA.FTZ R21, R21, c[0x0][0x23c], -R179 ;  /* 0x00008f0015157a23 */ /* 0x000fe200000108b3 */
[----:B------:R-:W-:Y:S01]  /*5b10*/  @!P0 FSEL R22, R22, -INF , !P4 ;  /* 0xff80000016168808 */ /* 0x000fe20006000000 */
[----:B------:R1:W-:Y:S01]  /*5b20*/  MUFU.EX2 R205, R13 ;  /* 0x0000000d00cd7308 */ /* 0x0003e20000000800 */
[----:B------:R-:W-:Y:S02]  /*5b30*/  @!P0 ISETP.GE.AND P4, PT, R4, R172, PT ;  /* 0x000000ac0400820c */ /* 0x000fe40003f86270 */
[----:B------:R-:W-:Y:S01]  /*5b40*/  @!P0 FSEL R24, R24, -INF , !P1 ;  /* 0xff80000018188808 */ /* 0x000fe20004800000 */
[----:B------:R-:W-:Y:S01]  /*5b50*/  FFMA.FTZ R22, R22, c[0x0][0x23c], -R177 ;  /* 0x00008f0016167a23 */ /* 0x000fe200000108b1 */
[-C--:B------:R-:W-:Y:S02]  /*5b60*/  @!P0 ISETP.GE.AND P1, PT, R4, R3.reuse, PT ;  /* 0x000000030400820c */ /* 0x080fe40003f26270 */
[----:B------:R-:W-:Y:S01]  /*5b70*/  @!P0 FSEL R25, R25, -INF , !P5 ;  /* 0xff80000019198808 */ /* 0x000fe20006800000 */
[--C-:B------:R-:W-:Y:S01]  /*5b80*/  FFMA.FTZ R24, R24, c[0x0][0x23c], -R176.reuse ;  /* 0x00008f0018187a23 */ /* 0x100fe200000108b0 */
[----:B------:R-:W-:Y:S01]  /*5b90*/  @!P0 ISETP.GE.AND P5, PT, R0, R3, PT ;  /* 0x000000030000820c */ /* 0x000fe20003fa6270 */
[----:B------:R-:W-:Y:S01]  /*5ba0*/  FFMA.FTZ R3, R17, c[0x0][0x23c], -R179 ;  /* 0x00008f0011037a23 */ /* 0x000fe200000108b3 */
[----:B------:R-:W-:Y:S01]  /*5bb0*/  @!P0 FSEL R26, R26, -INF , !P3 ;  /* 0xff8000001a1a8808 */ /* 0x000fe20005800000 */
[----:B------:R-:W-:Y:S01]  /*5bc0*/  MUFU.EX2 R197, R18 ;  /* 0x0000001200c57308 */ /* 0x000fe20000000800 */
[----:B------:R-:W-:Y:S01]  /*5bd0*/  @!P0 ISETP.GE.AND P3, PT, R4, R178, PT ;  /* 0x000000b20400820c */ /* 0x000fe20003f66270 */
[----:B------:R-:W-:Y:S01]  /*5be0*/  FFMA.FTZ R25, R25, c[0x0][0x23c], -R176 ;  /* 0x00008f0019197a23 */ /* 0x000fe200000108b0 */
[----:B------:R-:W-:Y:S01]  /*5bf0*/  @!P0 FSEL R28, R28, -INF , !P4 ;  /* 0xff8000001c1c8808 */ /* 0x000fe20006000000 */
[----:B------:R-:W-:Y:S01]  /*5c00*/  FFMA.FTZ R26, R26, c[0x0][0x23c], -R2 ;  /* 0x00008f001a1a7a23 */ /* 0x000fe20000010802 */
[-C--:B------:R-:W-:Y:S02]  /*5c10*/  @!P0 ISETP.GE.AND P4, PT, R4, R173.reuse, PT ;  /* 0x000000ad0400820c */ /* 0x080fe40003f86270 */
[----:B------:R-:W-:Y:S01]  /*5c20*/  LOP3.LUT R4, R9, UR5, R186, 0x96, !PT ;  /* 0x0000000509047c12 */ /* 0x000fe2000f8e96ba */
[----:B------:R-:W-:Y:S01]  /*5c30*/  UIADD3 UR5, UR10, -0x56f99767, URZ ;  /* 0xa90668990a057890 */ /* 0x000fe2000fffe03f */
[----:B------:R-:W-:Y:S01]  /*5c40*/  LOP3.LUT R10, R165, UR4, R10, 0x96, !PT ;  /* 0x00000004a50a7c12 */ /* 0x000fe2000f8e960a */
[----:B------:R3:W-:Y:S01]  /*5c50*/  MUFU.EX2 R198, R3 ;  /* 0x0000000300c67308 */ /* 0x0007e20000000800 */
[----:B------:R-:W-:Y:S01]  /*5c60*/  LOP3.LUT R166, R15, UR4, R8, 0x96, !PT ;  /* 0x000000040fa67c12 */ /* 0x000fe2000f8e9608 */
[----:B------:R-:W-:Y:S01]  /*5c70*/  UIADD3 UR4, UR11, 0x78dde6e4, URZ ;  /* 0x78dde6e40b047890 */ /* 0x000fe2000fffe03f */
[----:B------:R-:W-:Y:S01]  /*5c80*/  IMAD.WIDE.U32 R8, R188, -0x326172a9, RZ ;  /* 0xcd9e8d57bc087825 */ /* 0x000fe200078e00ff */
[----:B------:R-:W-:Y:S02]  /*5c90*/  @!P0 FSEL R23, R23, -INF , !P6 ;  /* 0xff80000017178808 */ /* 0x000fe40007000000 */
[----:B------:R-:W-:Y:S01]  /*5ca0*/  @!P0 ISETP.GE.AND P6, PT, R0, R172, PT ;  /* 0x000000ac0000820c */ /* 0x000fe20003fc6270 */
[----:B------:R-:W-:Y:S01]  /*5cb0*/  IMAD.WIDE.U32 R4, R4, -0x326172a9, RZ ;  /* 0xcd9e8d5704047825 */ /* 0x000fe200078e00ff */
[----:B------:R-:W-:Y:S02]  /*5cc0*/  @!P0 FSEL R27, R27, -INF , !P2 ;  /* 0xff8000001b1b8808 */ /* 0x000fe40005000000 */
[----:B------:R3:W-:Y:S01]  /*5cd0*/  MUFU.EX2 R192, R20 ;  /* 0x0000001400c07308 */ /* 0x0007e20000000800 */
[----:B------:R-:W-:Y:S01]  /*5ce0*/  IMAD.WIDE.U32 R166, R166, -0x326172a9, RZ ;  /* 0xcd9e8d57a6a67825 */ /* 0x000fe200078e00ff */
[----:B--2---:R-:W-:Y:S02]  /*5cf0*/  LOP3.LUT R12, R5, UR4, R182, 0x96, !PT ;  /* 0x00000004050c7c12 */ /* 0x004fe4000f8e96b6 */
[----:B------:R-:W-:Y:S01]  /*5d00*/  @!P0 ISETP.GE.AND P2, PT, R0, R178, PT ;  /* 0x000000b20000820c */ /* 0x000fe20003f46270 */
[----:B------:R-:W-:Y:S01]  /*5d10*/  IMAD.WIDE.U32 R16, R10, -0x326172a9, RZ ;  /* 0xcd9e8d570a107825 */ /* 0x000fe200078e00ff */
[----:B------:R-:W-:Y:S01]  /*5d20*/  LOP3.LUT R10, R9, UR4, R190, 0x96, !PT ;  /* 0x00000004090a7c12 */ /* 0x000fe2000f8e96be */
[----:B------:R-:W-:Y:S01]  /*5d30*/  UIADD3 UR4, UR10, 0x646e171e, URZ ;  /* 0x646e171e0a047890 */ /* 0x000fe2000fffe03f */
[----:B------:R-:W-:Y:S01]  /*5d40*/  @!P0 FSEL R29, R29, -INF , !P6 ;  /* 0xff8000001d1d8808 */ /* 0x000fe20007000000 */
[----:B-1----:R-:W-:Y:S01]  /*5d50*/  IMAD.WIDE.U32 R12, R12, -0x2daee0ad, RZ ;  /* 0xd2511f530c0c7825 */ /* 0x002fe200078e00ff */
[----:B------:R-:W-:Y:S01]  /*5d60*/  LOP3.LUT R5, R17, UR6, R8, 0x96, !PT ;  /* 0x0000000611057c12 */ /* 0x000fe2000f8e9608 */
[----:B------:R-:W-:Y:S01]  /*5d70*/  MUFU.EX2 R188, R21 ;  /* 0x0000001500bc7308 */ /* 0x000fe20000000800 */
[----:B------:R-:W-:Y:S01]  /*5d80*/  LOP3.LUT R8, R167, UR6, R4, 0x96, !PT ;  /* 0x00000006a7087c12 */ /* 0x000fe2000f8e9604 */
[----:B------:R-:W-:Y:S01]  /*5d90*/  IMAD.WIDE.U32 R10, R10, -0x2daee0ad, RZ ;  /* 0xd2511f530a0a7825 */ /* 0x000fe200078e00ff */
[----:B------:R-:W-:Y:S01]  /*5da0*/  LOP3.LUT R14, R13, UR5, R14, 0x96, !PT ;  /* 0x000000050d0e7c12 */ /* 0x000fe2000f8e960e */
[----:B------:R-:W-:Y:S01]  /*5db0*/  ULDC UR6, c[0x0][0x1c0] ;  /* 0x0000700000067ab9 */ /* 0x000fe20000000800 */
[----:B------:R-:W-:Y:S01]  /*5dc0*/  @!P0 ISETP.GE.AND P6, PT, R0, R173, PT ;  /* 0x000000ad0000820c */ /* 0x000fe20003fc6270 */
[----:B------:R-:W-:Y:S01]  /*5dd0*/  IMAD.WIDE.U32 R4, R5, -0x2daee0ad, RZ ;  /* 0xd2511f5305047825 */ /* 0x000fe200078e00ff */
[----:B------:R-:W-:Y:S01]  /*5de0*/  LOP3.LUT R164, R11, UR5, R164, 0x96, !PT ;  /* 0x000000050ba47c12 */ /* 0x000fe2000f8e96a4 */
[----:B------:R-:W-:Y:S01]  /*5df0*/  UIADD3 UR5, UR11, -0x4ab325aa, URZ ;  /* 0xb54cda560b057890 */ /* 0x000fe2000fffe03f */
[----:B------:R-:W-:Y:S01]  /*5e00*/  @!P0 FSEL R31, R31, -INF , !P5 ;  /* 0xff8000001f1f8808 */ /* 0x000fe20006800000 */
[----:B------:R-:W-:Y:S01]  /*5e10*/  IMAD.WIDE.U32 R8, R8, -0x2daee0ad, RZ ;  /* 0xd2511f5308087825 */ /* 0x000fe200078e00ff */
[----:B------:R-:W-:Y:S01]  /*5e20*/  LOP3.LUT R167, R4, 0xffff, RZ, 0xc0, !PT ;  /* 0x0000ffff04a77812 */ /* 0x000fe200078ec0ff */
[----:B------:R-:W-:Y:S01]  /*5e30*/  MUFU.EX2 R191, R22 ;  /* 0x0000001600bf7308 */ /* 0x000fe20000000800 */
[----:B------:R-:W-:Y:S01]  /*5e40*/  SHF.R.U32.HI R172, RZ, 0x10, R4 ;  /* 0x00000010ffac7819 */ /* 0x000fe20000011604 */
[----:B------:R-:W-:Y:S01]  /*5e50*/  FFMA.FTZ R27, R27, c[0x0][0x23c], -R2 ;  /* 0x00008f001b1b7a23 */ /* 0x000fe20000010802 */
[----:B------:R-:W-:Y:S01]  /*5e60*/  SHF.R.U32.HI R0, RZ, 0x18, R4 ;  /* 0x00000018ff007819 */ /* 0x000fe20000011604 */
[----:B------:R-:W-:Y:S01]  /*5e70*/  FFMA.FTZ R23, R23, c[0x0][0x23c], -R177 ;  /* 0x00008f0017177a23 */ /* 0x000fe200000108b1 */
[----:B------:R-:W-:Y:S01]  /*5e80*/  LOP3.LUT R11, R5, UR4, R10, 0x96, !PT ;  /* 0x00000004050b7c12 */ /* 0x000fe2000f8e960a */
[----:B------:R-:W-:Y:S01]  /*5e90*/  FFMA.FTZ R28, R28, c[0x0][0x23c], -R176 ;  /* 0x00008f001c1c7a23 */ /* 0x000fe200000108b0 */
[----:B------:R-:W-:Y:S01]  /*5ea0*/  LOP3.LUT R10, R9, UR4, R12, 0x96, !PT ;  /* 0x00000004090a7c12 */ /* 0x000fe2000f8e960c */
[----:B------:R-:W-:Y:S01]  /*5eb0*/  ULDC.U8 UR4, c[0x0][0x2d8] ;  /* 0x0000b60000047ab9 */ /* 0x000fe20000000000 */
[----:B------:R-:W-:Y:S01]  /*5ec0*/  LOP3.LUT R12, R4, 0xff, RZ, 0xc0, !PT ;  /* 0x000000ff040c7812 */ /* 0x000fe200078ec0ff */
[----:B------:R-:W-:Y:S01]  /*5ed0*/  IMAD.WIDE.U32 R4, R164, -0x326172a9, RZ ;  /* 0xcd9e8d57a4047825 */ /* 0x000fe200078e00ff */
[----:B------:R-:W-:Y:S01]  /*5ee0*/  LOP3.LUT R19, R8, 0xff, RZ, 0xc0, !PT ;  /* 0x000000ff08137812 */ /* 0x000fe200078ec0ff */
[----:B------:R-:W-:Y:S01]  /*5ef0*/  MUFU.EX2 R193, R24 ;  /* 0x0000001800c17308 */ /* 0x000fe20000000800 */
[----:B------:R-:W-:Y:S01]  /*5f00*/  SHF.R.U32.HI R164, RZ, 0x18, R8 ;  /* 0x00000018ffa47819 */ /* 0x000fe20000011608 */
[----:B------:R-:W-:Y:S01]  /*5f10*/  FFMA.FTZ R176, R29, c[0x0][0x23c], -R176 ;  /* 0x00008f001db07a23 */ /* 0x000fe200000108b0 */
[----:B---3--:R-:W-:Y:S02]  /*5f20*/  LOP3.LUT R3, R5, UR5, R16, 0x96, !PT ;  /* 0x0000000505037c12 */ /* 0x008fe4000f8e9610 */
[C---:B------:R-:W-:Y:S02]  /*5f30*/  LOP3.LUT R17, R4.reuse, 0xff, RZ, 0xc0, !PT ;  /* 0x000000ff04117812 */ /* 0x040fe400078ec0ff */
[----:B------:R-:W-:Y:S02]  /*5f40*/  LOP3.LUT R6, R3, 0xffff, RZ, 0xc0, !PT ;  /* 0x0000ffff03067812 */ /* 0x000fe400078ec0ff */
[--C-:B------:R-:W-:Y:S01]  /*5f50*/  SHF.R.U32.HI R18, RZ, 0x18, R4.reuse ;  /* 0x00000018ff127819 */ /* 0x100fe20000011604 */
[----:B------:R-:W-:Y:S01]  /*5f60*/  MUFU.EX2 R195, R26 ;  /* 0x0000001a00c37308 */ /* 0x000fe20000000800 */
[----:B------:R-:W-:Y:S02]  /*5f70*/  SHF.R.U32.HI R16, RZ, 0x10, R4 ;  /* 0x00000010ff107819 */ /* 0x000fe40000011604 */
[----:B------:R-:W-:Y:S01]  /*5f80*/  LOP3.LUT R15, R4, 0xffff, RZ, 0xc0, !PT ;  /* 0x0000ffff040f7812 */ /* 0x000fe200078ec0ff */
[----:B------:R-:W-:Y:S01]  /*5f90*/  IMAD.WIDE.U32 R4, R14, -0x326172a9, RZ ;  /* 0xcd9e8d570e047825 */ /* 0x000fe200078e00ff */
[----:B------:R-:W-:Y:S02]  /*5fa0*/  SHF.R.U32.HI R6, RZ, 0x8, R6 ;  /* 0x00000008ff067819 */ /* 0x000fe40000011606 */
[----:B------:R-:W-:Y:S02]  /*5fb0*/  LOP3.LUT R165, R8, 0xffff, RZ, 0xc0, !PT ;  /* 0x0000ffff08a57812 */ /* 0x000fe400078ec0ff */
[----:B------:R-:W-:Y:S01]  /*5fc0*/  SHF.R.U32.HI R20, RZ, 0x10, R8 ;  /* 0x00000010ff147819 */ /* 0x000fe20000011608 */
[----:B------:R-:W-:Y:S01]  /*5fd0*/  MUFU.EX2 R189, R23 ;  /* 0x0000001700bd7308 */ /* 0x000fe20000000800 */
[----:B------:R-:W-:Y:S02]  /*5fe0*/  @!P0 FSEL R30, R30, -INF , !P1 ;  /* 0xff8000001e1e8808 */ /* 0x000fe40004800000 */
[----:B------:R-:W-:Y:S02]  /*5ff0*/  ISETP.LE.U32.AND P5, PT, R0, UR4, PT ;  /* 0x0000000400007c0c */ /* 0x000fe4000bfa3070 */
[----:B------:R-:W-:Y:S01]  /*6000*/  LOP3.LUT R0, R5, UR5, R166, 0x96, !PT ;  /* 0x0000000505007c12 */ /* 0x000fe2000f8e96a6 */
[--C-:B------:R-:W-:Y:S01]  /*6010*/  FFMA.FTZ R30, R30, c[0x0][0x23c], -R2.reuse ;  /* 0x00008f001e1e7a23 */ /* 0x100fe20000010802 */
[----:B------:R-:W-:Y:S01]  /*6020*/  ISETP.LE.U32.AND P1, PT, R12, UR4, PT ;  /* 0x000000040c007c0c */ /* 0x000fe2000bf23070 */
[----:B------:R-:W-:Y:S01]  /*6030*/  FFMA.FTZ R2, R31, c[0x0][0x23c], -R2 ;  /* 0x00008f001f027a23 */ /* 0x000fe20000010802 */
[----:B------:R-:W-:Y:S01]  /*6040*/  LOP3.LUT R7, R3, 0xff, RZ, 0xc0, !PT ;  /* 0x000000ff03077812 */ /* 0x000fe200078ec0ff */
[----:B------:R-:W-:Y:S01]  /*6050*/  MUFU.EX2 R190, R25 ;  /* 0x0000001900be7308 */ /* 0x000fe20000000800 */
[C---:B------:R-:W-:Y:S02]  /*6060*/  LOP3.LUT R8, R4.reuse, 0xffff, RZ, 0xc0, !PT ;  /* 0x0000ffff04087812 */ /* 0x040fe400078ec0ff */
[--C-:B------:R-:W-:Y:S02]  /*6070*/  SHF.R.U32.HI R5, RZ, 0x18, R3.reuse ;  /* 0x00000018ff057819 */ /* 0x100fe40000011603 */
[----:B------:R-:W-:Y:S02]  /*6080*/  LOP3.LUT R13, R4, 0xff, RZ, 0xc0, !PT ;  /* 0x000000ff040d7812 */ /* 0x000fe400078ec0ff */
[--C-:B------:R-:W-:Y:S02]  /*6090*/  SHF.R.U32.HI R12, RZ, 0x10, R4.reuse ;  /* 0x00000010ff0c7819 */ /* 0x100fe40000011604 */
[----:B------:R-:W-:Y:S01]  /*60a0*/  SHF.R.U32.HI R9, RZ, 0x18, R4 ;  /* 0x00000018ff097819 */ /* 0x000fe20000011604 */
[----:B------:R-:W-:Y:S01]  /*60b0*/  MUFU.EX2 R184, R2 ;  /* 0x0000000200b87308 */ /* 0x000fe20000000800 */
[----:B------:R-:W-:Y:S02]  /*60c0*/  SHF.R.U32.HI R4, RZ, 0x10, R3 ;  /* 0x00000010ff047819 */ /* 0x000fe40000011603 */
[----:B------:R-:W-:Y:S02]  /*60d0*/  LOP3.LUT R3, R6, 0xffff, RZ, 0xc0, !PT ;  /* 0x0000ffff06037812 */ /* 0x000fe400078ec0ff */
[----:B------:R-:W-:Y:S02]  /*60e0*/  @!P0 FSEL R34, R34, -INF , !P4 ;  /* 0xff80000022228808 */ /* 0x000fe40006000000 */
[----:B------:R-:W-:Y:S02]  /*60f0*/  ISETP.LE.U32.AND P4, PT, R3, UR4, PT ;  /* 0x0000000403007c0c */ /* 0x000fe4000bf83070 */
[----:B------:R-:W-:Y:S01]  /*6100*/  LOP3.LUT R6, R4, 0xff, RZ, 0xc0, !PT ;  /* 0x000000ff04067812 */ /* 0x000fe200078ec0ff */
[----:B------:R-:W-:Y:S01]  /*6110*/  FFMA.FTZ R34, R34, c[0x0][0x23c], -R177 ;  /* 0x00008f0022227a23 */ /* 0x000fe200000108b1 */
[----:B------:R-:W-:Y:S01]  /*6120*/  LOP3.LUT R3, R0, 0xffff, RZ, 0xc0, !PT ;  /* 0x0000ffff00037812 */ /* 0x000fe200078ec0ff */
[----:B------:R-:W-:Y:S01]  /*6130*/  MUFU.EX2 R194, R27 ;  /* 0x0000001b00c27308 */ /* 0x000fe20000000800 */
[----:B------:R-:W-:Y:S02]  /*6140*/  @!P0 FSEL R35, R35, -INF , !P6 ;  /* 0xff80000023238808 */ /* 0x000fe40007000000 */
[----:B------:R-:W-:Y:S02]  /*6150*/  ISETP.LE.U32.AND P6, PT, R6, UR4, PT ;  /* 0x0000000406007c0c */ /* 0x000fe4000bfc3070 */
[----:B------:R-:W-:Y:S01]  /*6160*/  SHF.R.U32.HI R3, RZ, 0x8, R3 ;  /* 0x00000008ff037819 */ /* 0x000fe20000011603 */
[----:B------:R-:W-:Y:S01]  /*6170*/  FFMA.FTZ R177, R35, c[0x0][0x23c], -R177 ;  /* 0x00008f0023b17a23 */ /* 0x000fe200000108b1 */
[----:B------:R-:W-:Y:S01]  /*6180*/  @!P0 FSEL R33, R33, -INF , !P2 ;  /* 0xff80000021218808 */ /* 0x000fe20005000000 */
[----:B------:R-:W-:Y:S01]  /*6190*/  @!P4 FADD.FTZ R201, -R201, -RZ ;  /* 0x800000ffc9c9c221 */ /* 0x000fe20000010100 */
[----:B------:R-:W-:Y:S01]  /*61a0*/  ISETP.LE.U32.AND P2, PT, R5, UR4, PT ;  /* 0x0000000405007c0c */ /* 0x000fe2000bf43070 */
[----:B------:R-:W-:Y:S01]  /*61b0*/  MUFU.EX2 R182, R34 ;  /* 0x0000002200b67308 */ /* 0x000fe20000000800 */
[----:B------:R-:W-:Y:S02]  /*61c0*/  LOP3.LUT R3, R3, 0xffff, RZ, 0xc0, !PT ;  /* 0x0000ffff03037812 */ /* 0x000fe400078ec0ff */
[----:B------:R-:W-:Y:S02]  /*61d0*/  LOP3.LUT R5, R0, 0xff, RZ, 0xc0, !PT ;  /* 0x000000ff00057812 */ /* 0x000fe400078ec0ff */
[----:B------:R-:W-:Y:S01]  /*61e0*/  ISETP.LE.U32.AND P4, PT, R3, UR4, PT ;  /* 0x0000000403007c0c */ /* 0x000fe2000bf83070 */
[----:B------:R-:W-:Y:S01]  /*61f0*/  @!P6 FADD.FTZ R200, -R200, -RZ ;  /* 0x800000ffc8c8e221 */ /* 0x000fe20000010100 */
[--C-:B------:R-:W-:Y:S02]  /*6200*/  SHF.R.U32.HI R3, RZ, 0x18, R0.reuse ;  /* 0x00000018ff037819 */ /* 0x100fe40000011600 */
[----:B------:R-:W-:Y:S01]  /*6210*/  @!P0 FSEL R32, R32, -INF , !P3 ;  /* 0xff80000020208808 */ /* 0x000fe20005800000 */
[----:B------:R-:W1:Y:S01]  /*6220*/  MUFU.EX2 R180, R177 ;  /* 0x000000b100b47308 */ /* 0x000e620000000800 */
[----:B------:R-:W-:Y:S01]  /*6230*/  ISETP.LE.U32.AND P6, PT, R3, UR4, PT ;  /* 0x0000000403007c0c */ /* 0x000fe2000bfc3070 */
[----:B----4-:R-:W-:Y:S01]  /*6240*/  @!P2 FADD.FTZ R226, -R226, -RZ ;  /* 0x800000ffe2e2a221 */ /* 0x010fe20000010100 */
[----:B------:R-:W-:Y:S01]  /*6250*/  ISETP.LE.U32.AND P0, PT, R5, UR4, PT ;  /* 0x0000000405007c0c */ /* 0x000fe2000bf03070 */
[--C-:B------:R-:W-:Y:S01]  /*6260*/  FFMA.FTZ R32, R32, c[0x0][0x23c], -R179.reuse ;  /* 0x00008f0020207a23 */ /* 0x100fe200000108b3 */
[----:B------:R-:W-:Y:S01]  /*6270*/  ISETP.LE.U32.AND P2, PT, R13, UR4, PT ;  /* 0x000000040d007c0c */ /* 0x000fe2000bf43070 */
[----:B------:R-:W-:Y:S01]  /*6280*/  FFMA.FTZ R179, R33, c[0x0][0x23c], -R179 ;  /* 0x00008f0021b37a23 */ /* 0x000fe200000108b3 */
[----:B------:R-:W-:Y:S01]  /*6290*/  LOP3.LUT R3, R12, 0xff, RZ, 0xc0, !PT ;  /* 0x000000ff0c037812 */ /* 0x000fe200078ec0ff */
[----:B------:R-:W-:Y:S01]  /*62a0*/  @!P4 FADD.FTZ R225, -R225, -RZ ;  /* 0x800000ffe1e1c221 */ /* 0x000fe20000010100 */
[----:B------:R-:W-:Y:S01]  /*62b0*/  SHF.R.U32.HI R4, RZ, 0x10, R0 ;  /* 0x00000010ff047819 */ /* 0x000fe20000011600 */
[----:B------:R-:W-:Y:S01]  /*62c0*/  MUFU.EX2 R181, R179 ;  /* 0x000000b300b57308 */ /* 0x000fe20000000800 */
[----:B------:R-:W-:Y:S02]  /*62d0*/  SHF.R.U32.HI R0, RZ, 0x8, R8 ;  /* 0x00000008ff007819 */ /* 0x000fe40000011608 */
[----:B------:R-:W-:Y:S01]  /*62e0*/  ISETP.LE.U32.AND P4, PT, R3, UR4, PT ;  /* 0x0000000403007c0c */ /* 0x000fe2000bf83070 */
[----:B------:R-:W-:Y:S01]  /*62f0*/  @!P6 FADD.FTZ R228, -R228, -RZ ;  /* 0x800000ffe4e4e221 */ /* 0x000fe20000010100 */
[----:B------:R-:W-:Y:S01]  /*6300*/  LOP3.LUT R0, R0, 0xffff, RZ, 0xc0, !PT ;  /* 0x0000ffff00007812 */ /* 0x000fe200078ec0ff */
[----:B------:R-:W-:Y:S01]  /*6310*/  @!P0 FADD.FTZ R227, -R227, -RZ ;  /* 0x800000ffe3e38221 */ /* 0x000fe20000010100 */
[----:B------:R-:W-:Y:S01]  /*6320*/  ISETP.LE.U32.AND P6, PT, R9, UR4, PT ;  /* 0x0000000409007c0c */ /* 0x000fe2000bfc3070 */
[----:B------:R-:W-:Y:S01]  /*6330*/  @!P2 FADD.FTZ R203, -R203, -RZ ;  /* 0x800000ffcbcba221 */ /* 0x000fe20000010100 */
[----:B------:R-:W-:Y:S01]  /*6340*/  ISETP.LE.U32.AND P0, PT, R0, UR4, PT ;  /* 0x0000000400007c0c */ /* 0x000fe2000bf03070 */
[----:B------:R-:W2:Y:S01]  /*6350*/  MUFU.EX2 R183, R32 ;  /* 0x0000002000b77308 */ /* 0x000ea20000000800 */
[----:B------:R-:W-:Y:S02]  /*6360*/  SHF.R.U32.HI R0, RZ, 0x8, R15 ;  /* 0x00000008ff007819 */ /* 0x000fe4000001160f */
[----:B------:R-:W-:Y:S01]  /*6370*/  ISETP.LE.U32.AND P2, PT, R17, UR4, PT ;  /* 0x0000000411007c0c */ /* 0x000fe2000bf43070 */
[----:B-1----:R-:W-:Y:S01]  /*6380*/  @!P5 FADD.FTZ R180, -R180, -RZ ;  /* 0x800000ffb4b4d221 */ /* 0x002fe20000010100 */
[----:B------:R-:W-:Y:S01]  /*6390*/  LOP3.LUT R0, R0, 0xffff, RZ, 0xc0, !PT ;  /* 0x0000ffff00007812 */ /* 0x000fe200078ec0ff */
[----:B------:R-:W-:Y:S01]  /*63a0*/  @!P4 FADD.FTZ R206, -R206, -RZ ;  /* 0x800000ffcecec221 */ /* 0x000fe20000010100 */
[----:B------:R-:W-:Y:S02]  /*63b0*/  LOP3.LUT R3, R16, 0xff, RZ, 0xc0, !PT ;  /* 0x000000ff10037812 */ /* 0x000fe400078ec0ff */
[----:B------:R-:W-:Y:S01]  /*63c0*/  ISETP.LE.U32.AND P4, PT, R0, UR4, PT ;  /* 0x0000000400007c0c */ /* 0x000fe2000bf83070 */
[----:B------:R-:W-:Y:S01]  /*63d0*/  @!P6 FADD.FTZ R207, -R207, -RZ ;  /* 0x800000ffcfcfe221 */ /* 0x000fe20000010100 */
[----:B------:R-:W-:Y:S01]  /*63e0*/  LOP3.LUT R0, R11, 0xffff, RZ, 0xc0, !PT ;  /* 0x0000ffff0b007812 */ /* 0x000fe200078ec0ff */
[----:B------:R-:W-:Y:S01]  /*63f0*/  @!P0 FADD.FTZ R205, -R205, -RZ ;  /* 0x800000ffcdcd8221 */ /* 0x000fe20000010100 */
[----:B------:R-:W-:Y:S01]  /*6400*/  ISETP.LE.U32.AND P6, PT, R3, UR4, PT ;  /* 0x0000000403007c0c */ /* 0x000fe2000bfc3070 */
[----:B------:R-:W-:Y:S01]  /*6410*/  MUFU.EX2 R187, R28 ;  /* 0x0000001c00bb7308 */ /* 0x000fe20000000800 */
[----:B------:R-:W-:Y:S01]  /*6420*/  LOP3.LUT R3, R11, 0xff, RZ, 0xc0, !PT ;  /* 0x000000ff0b037812 */ /* 0x000fe200078ec0ff */
[----:B------:R-:W-:Y:S01]  /*6430*/  @!P2 FADD.FTZ R199, -R199, -RZ ;  /* 0x800000ffc7c7a221 */ /* 0x000fe20000010100 */
[----:B------:R-:W-:Y:S02]  /*6440*/  SHF.R.U32.HI R0, RZ, 0x8, R0 ;  /* 0x00000008ff007819 */ /* 0x000fe40000011600 */
[----:B------:R-:W-:Y:S02]  /*6450*/  ISETP.LE.U32.AND P2, PT, R3, UR4, PT ;  /* 0x0000000403007c0c */ /* 0x000fe4000bf43070 */
[----:B------:R-:W-:Y:S01]  /*6460*/  LOP3.LUT R0, R0, 0xffff, RZ, 0xc0, !PT ;  /* 0x0000ffff00007812 */ /* 0x000fe200078ec0ff */
[----:B------:R-:W-:Y:S01]  /*6470*/  @!P4 FADD.FTZ R198, -R198, -RZ ;  /* 0x800000ffc6c6c221 */ /* 0x000fe20000010100 */
[----:B------:R-:W-:Y:S01]  /*6480*/  SHF.R.U32.HI R3, RZ, 0x10, R11 ;  /* 0x00000010ff037819 */ /* 0x000fe2000001160b */
[----:B--2---:R-:W-:Y:S01]  /*6490*/  @!P1 FADD.FTZ R183, -R183, -RZ ;  /* 0x800000ffb7b79221 */ /* 0x004fe20000010100 */
[----:B------:R-:W-:Y:S01]  /*64a0*/  ISETP.LE.U32.AND P4, PT, R0, UR4, PT ;  /* 0x0000000400007c0c */ /* 0x000fe2000bf83070 */
[----:B------:R-:W-:Y:S01]  /*64b0*/  @!P6 FADD.FTZ R197, -R197, -RZ ;  /* 0x800000ffc5c5e221 */ /* 0x000fe20000010100 */
[----:B------:R-:W-:Y:S01]  /*64c0*/  LOP3.LUT R0, R3, 0xff, RZ, 0xc0, !PT ;  /* 0x000000ff03007812 */ /* 0x000fe200078ec0ff */
[----:B------:R-:W1:Y:S01]  /*64d0*/  MUFU.EX2 R186, R176 ;  /* 0x000000b000ba7308 */ /* 0x000e620000000800 */
[----:B------:R-:W-:Y:S02]  /*64e0*/  LOP3.LUT R3, R10, 0xffff, RZ, 0xc0, !PT ;  /* 0x0000ffff0a037812 */ /* 0x000fe400078ec0ff */
[----:B------:R-:W-:Y:S01]  /*64f0*/  ISETP.LE.U32.AND P6, PT, R0, UR4, PT ;  /* 0x0000000400007c0c */ /* 0x000fe2000bfc3070 */
[----:B------:R-:W-:Y:S01]  /*6500*/  @!P2 FADD.FTZ R192, -R192, -RZ ;  /* 0x800000ffc0c0a221 */ /* 0x000fe20000010100 */
[----:B------:R-:W-:Y:S02]  /*6510*/  SHF.R.U32.HI R0, RZ, 0x8, R3 ;  /* 0x00000008ff007819 */ /* 0x000fe40000011603 */
[----:B------:R-:W-:Y:S02]  /*6520*/  LOP3.LUT R3, R10, 0xff, RZ, 0xc0, !PT ;  /* 0x000000ff0a037812 */ /* 0x000fe400078ec0ff */
[----:B------:R-:W-:Y:S01]  /*6530*/  LOP3.LUT R0, R0, 0xffff, RZ, 0xc0, !PT ;  /* 0x0000ffff00007812 */ /* 0x000fe200078ec0ff */
[----:B------:R-:W-:Y:S01]  /*6540*/  @!P4 FADD.FTZ R188, -R188, -RZ ;  /* 0x800000ffbcbcc221 */ /* 0x000fe20000010100 */
[----:B------:R-:W-:Y:S01]  /*6550*/  ISETP.LE.U32.AND P2, PT, R3, UR4, PT ;  /* 0x0000000403007c0c */ /* 0x000fe2000bf43070 */
[----:B------:R-:W2:Y:S01]  /*6560*/  MUFU.EX2 R185, R30 ;  /* 0x0000001e00b97308 */ /* 0x000ea20000000800 */
[--C-:B------:R-:W-:Y:S02]  /*6570*/  SHF.R.U32.HI R3, RZ, 0x10, R10.reuse ;  /* 0x00000010ff037819 */ /* 0x100fe4000001160a */
[----:B------:R-:W-:Y:S01]  /*6580*/  ISETP.LE.U32.AND P3, PT, R7, UR4, PT ;  /* 0x0000000407007c0c */ /* 0x000fe2000bf63070 */
[----:B------:R-:W-:Y:S01]  /*6590*/  @!P6 FADD.FTZ R191, -R191, -RZ ;  /* 0x800000ffbfbfe221 */ /* 0x000fe20000010100 */
[----:B------:R-:W-:Y:S02]  /*65a0*/  ISETP.LE.U32.AND P4, PT, R0, UR4, PT ;  /* 0x0000000400007c0c */ /* 0x000fe4000bf83070 */
[----:B------:R-:W-:Y:S02]  /*65b0*/  LOP3.LUT R0, R3, 0xff, RZ, 0xc0, !PT ;  /* 0x000000ff03007812 */ /* 0x000fe400078ec0ff */
[----:B------:R-:W-:Y:S02]  /*65c0*/  SHF.R.U32.HI R3, RZ, 0x8, R167 ;  /* 0x00000008ff037819 */ /* 0x000fe400000116a7 */
[----:B------:R-:W-:Y:S01]  /*65d0*/  ISETP.LE.U32.AND P6, PT, R0, UR4, PT ;  /* 0x0000000400007c0c */ /* 0x000fe2000bfc3070 */
[----:B------:R-:W-:Y:S01]  /*65e0*/  @!P2 FADD.FTZ R193, -R193, -RZ ;  /* 0x800000ffc1c1a221 */ /* 0x000fe20000010100 */
[----:B------:R-:W-:Y:S02]  /*65f0*/  LOP3.LUT R0, R3, 0xffff, RZ, 0xc0, !PT ;  /* 0x0000ffff03007812 */ /* 0x000fe400078ec0ff */
[----:B------:R-:W-:Y:S01]  /*6600*/  ISETP.LE.U32.AND P0, PT, R18, UR4, PT ;  /* 0x0000000412007c0c */ /* 0x000fe2000bf03070 */
[----:B------:R-:W-:Y:S01]  /*6610*/  @!P3 FADD.FTZ R202, -R202, -RZ ;  /* 0x800000ffcacab221 */ /* 0x000fe20000010100 */
[----:B------:R-:W-:Y:S01]  /*6620*/  ISETP.LE.U32.AND P2, PT, R0, UR4, PT ;  /* 0x0000000400007c0c */ /* 0x000fe2000bf43070 */
[----:B------:R-:W-:Y:S01]  /*6630*/  @!P4 FADD.FTZ R190, -R190, -RZ ;  /* 0x800000ffbebec221 */ /* 0x000fe20000010100 */
[----:B------:R-:W-:Y:S02]  /*6640*/  LOP3.LUT R0, R172, 0xff, RZ, 0xc0, !PT ;  /* 0x000000ffac007812 */ /* 0x000fe400078ec0ff */
[----:B------:R-:W-:Y:S02]  /*6650*/  LOP3.LUT R4, R4, 0xff, RZ, 0xc0, !PT ;  /* 0x000000ff04047812 */ /* 0x000fe400078ec0ff */
[----:B------:R-:W-:Y:S01]  /*6660*/  SHF.R.U32.HI R3, RZ, 0x8, R165 ;  /* 0x00000008ff037819 */ /* 0x000fe200000116a5 */
[----:B------:R-:W-:Y:S01]  /*6670*/  @!P6 FADD.FTZ R195, -R195, -RZ ;  /* 0x800000ffc3c3e221 */ /* 0x000fe20000010100 */
[----:B------:R-:W-:Y:S02]  /*6680*/  ISETP.LE.U32.AND P6, PT, R0, UR4, PT ;  /* 0x0000000400007c0c */ /* 0x000fe4000bfc3070 */
[----:B------:R-:W-:Y:S01]  /*6690*/  F2FP.RELU.PACK_AB R0, R201, R202 ;  /* 0x000000cac900723e */ /* 0x000fe200000008ff */
[----:B------:R-:W-:Y:S01]  /*66a0*/  @!P0 FADD.FTZ R196, -R196, -RZ ;  /* 0x800000ffc4c48221 */ /* 0x000fe20000010100 */
[----:B------:R-:W-:Y:S01]  /*66b0*/  ISETP.LE.U32.AND P3, PT, R4, UR4, PT ;  /* 0x0000000404007c0c */ /* 0x000fe2000bf63070 */
[----:B------:R-:W-:Y:S01]  /*66c0*/  @!P2 FADD.FTZ R181, -R181, -RZ ;  /* 0x800000ffb5b5a221 */ /* 0x000fe20000010100 */
[----:B------:R-:W-:Y:S01]  /*66d0*/  F2FP.RELU.PACK_AB R5, R226, R200 ;  /* 0x000000c8e205723e */ /* 0x000fe200000008ff */
[----:B------:R3:W-:Y:S01]  /*66e0*/  STS [R232+0x20000], R0 ;  /* 0x02000000e8007388 */ /* 0x0007e20000000800 */
[----:B------:R-:W-:Y:S02]  /*66f0*/  LOP3.LUT R3, R3, 0xffff, RZ, 0xc0, !PT ;  /* 0x0000ffff03037812 */ /* 0x000fe400078ec0ff */
[----:B------:R-:W-:Y:S01]  /*6700*/  LOP3.LUT R4, R20, 0xff, RZ, 0xc0, !PT ;  /* 0x000000ff14047812 */ /* 0x000fe200078ec0ff */
[----:B------:R4:W-:Y:S01]  /*6710*/  STS [R232+0x20400], R5 ;  /* 0x02040005e8007388 */ /* 0x0009e20000000800 */
[----:B------:R-:W-:Y:S01]  /*6720*/  ISETP.LE.U32.AND P2, PT, R3, UR4, PT ;  /* 0x0000000403007c0c */ /* 0x000fe2000bf43070 */
[----:B------:R-:W-:Y:S01]  /*6730*/  @!P6 FADD.FTZ R182, -R182, -RZ ;  /* 0x800000ffb6b6e221 */ /* 0x000fe20000010100 */
[----:B------:R-:W-:Y:S02]  /*6740*/  F2FP.RELU.PACK_AB R3, R198, R199 ;  /* 0x000000c7c603723e */ /* 0x000fe400000008ff */
[----:B------:R-:W-:Y:S01]  /*6750*/  ISETP.LE.U32.AND P1, PT, R4, UR4, PT ;  /* 0x0000000404007c0c */ /* 0x000fe2000bf23070 */
[----:B------:R-:W-:Y:S01]  /*6760*/  @!P3 FADD.FTZ R229, -R229, -RZ ;  /* 0x800000ffe5e5b221 */ /* 0x000fe20000010100 */
[----:B------:R-:W-:Y:S01]  /*6770*/  F2FP.RELU.PACK_AB R4, R225, R227 ;  /* 0x000000e3e104723e */ /* 0x000fe200000008ff */
[----:B------:R4:W-:Y:S01]  /*6780*/  STS [R233+0x20000], R3 ;  /* 0x02000003e9007388 */ /* 0x0009e20000000800 */
[----:B------:R-:W-:Y:S02]  /*6790*/  SHF.R.U32.HI R11, RZ, 0x18, R11 ;  /* 0x00000018ff0b7819 */ /* 0x000fe4000001160b */
[----:B------:R-:W-:Y:S02]  /*67a0*/  F2FP.RELU.PACK_AB R2, R228, R229 ;  /* 0x000000e5e402723e */ /* 0x000fe400000008ff */
[----:B------:R-:W-:Y:S01]  /*67b0*/  ISETP.LE.U32.AND P0, PT, R11, UR4, PT ;  /* 0x000000040b007c0c */ /* 0x000fe2000bf03070 */
[----:B-1----:R-:W-:Y:S01]  /*67c0*/  @!P2 FADD.FTZ R186, -R186, -RZ ;  /* 0x800000ffbabaa221 */ /* 0x002fe20000010100 */
[----:B------:R-:W-:Y:S02]  /*67d0*/  SHF.R.U32.HI R10, RZ, 0x18, R10 ;  /* 0x00000018ff0a7819 */ /* 0x000fe4000001160a */
[----:B------:R-:W-:Y:S01]  /*67e0*/  ISETP.LE.U32.AND P3, PT, R19, UR4, PT ;  /* 0x0000000413007c0c */ /* 0x000fe2000bf63070 */
[----:B--2---:R-:W-:Y:S01]  /*67f0*/  @!P1 FADD.FTZ R185, -R185, -RZ ;  /* 0x800000ffb9b99221 */ /* 0x004fe20000010100 */
[----:B------:R-:W-:Y:S02]  /*6800*/  ISETP.LE.U32.AND P4, PT, R10, UR4, PT ;  /* 0x000000040a007c0c */ /* 0x000fe4000bf83070 */
[----:B---3--:R-:W-:Y:S02]  /*6810*/  F2FP.RELU.PACK_AB R0, R196, R197 ;  /* 0x000000c5c400723e */ /* 0x008fe400000008ff */
[----:B------:R-:W-:Y:S02]  /*6820*/  FSETP.GE.FTZ.AND P1, PT, R201, RZ, PT ;  /* 0x000000ffc900720b */ /* 0x000fe40003f36000 */
[----:B----4-:R-:W-:Y:S01]  /*6830*/  F2FP.RELU.PACK_AB R5, R205, R203 ;  /* 0x000000cbcd05723e */ /* 0x010fe200000008ff */
[----:B------:R1:W-:Y:S01]  /*6840*/  STS [R233+0x20400], R0 ;  /* 0x02040000e9007388 */ /* 0x0003e20000000800 */
[----:B------:R-:W-:Y:S01]  /*6850*/  @!P0 FADD.FTZ R189, -R189, -RZ ;  /* 0x800000ffbdbd8221 */ /* 0x000fe20000010100 */
[----:B------:R-:W-:Y:S01]  /*6860*/  ISETP.LE.U32.AND P0, PT, R164, UR4, PT ;  /* 0x00000004a4007c0c */ /* 0x000fe2000bf03070 */
[----:B------:R-:W-:Y:S01]  /*6870*/  ULDC UR4, c[0x0][0x22c] ;  /* 0x00008b0000047ab9 */ /* 0x000fe20000000800 */
[----:B------:R2:W-:Y:S01]  /*6880*/  STS [R232+0x21000], R4 ;  /* 0x02100004e8007388 */ /* 0x0005e20000000800 */
[----:B------:R-:W-:Y:S01]  /*6890*/  @!P3 FADD.FTZ R187, -R187, -RZ ;  /* 0x800000ffbbbbb221 */ /* 0x000fe20000010100 */
[----:B------:R-:W-:Y:S01]  /*68a0*/  FSETP.GE.FTZ.AND P2, PT, R202, RZ, PT ;  /* 0x000000ffca00720b */ /* 0x000fe20003f56000 */
[----:B------:R-:W-:Y:S01]  /*68b0*/  @!P4 FADD.FTZ R194, -R194, -RZ ;  /* 0x800000ffc2c2c221 */ /* 0x000fe20000010100 */
[----:B------:R3:W-:Y:S01]  /*68c0*/  STS [R232+0x21400], R2 ;  /* 0x02140002e8007388 */ /* 0x0007e20000000800 */
[----:B------:R-:W-:Y:S01]  /*68d0*/  F2FP.RELU.PACK_AB R3, R188, R192 ;  /* 0x000000c0bc03723e */ /* 0x000fe200000008ff */
[----:B------:R-:W-:Y:S01]  /*68e0*/  UIMAD UR6, UR4, UR6, URZ ;  /* 0x00000006040672a4 */ /* 0x000fe2000f8e023f */
[----:B------:R-:W-:Y:S01]  /*68f0*/  FSETP.GE.FTZ.AND P5, PT, R199, RZ, PT ;  /* 0x000000ffc700720b */ /* 0x000fe20003fb6000 */
[----:B------:R4:W-:Y:S01]  /*6900*/  STS [R233+0x21000], R5 ;  /* 0x02100005e9007388 */ /* 0x0009e20000000800 */
[----:B------:R-:W-:Y:S01]  /*6910*/  FSETP.GE.FTZ.AND P3, PT, R192, RZ, PT ;  /* 0x000000ffc000720b */ /* 0x000fe20003f76000 */
[----:B------:R-:W-:Y:S01]  /*6920*/  ULEA UR4, -UR6, URZ, 0x6 ;  /* 0x0000003f06047291 */ /* 0x000fe2000f8e313f */
[----:B------:R-:W-:Y:S01]  /*6930*/  @!P0 FADD.FTZ R184, -R184, -RZ ;  /* 0x800000ffb8b88221 */ /* 0x000fe20000010100 */
[----:B------:R-:W-:Y:S02]  /*6940*/  FSETP.GE.FTZ.AND P4, PT, R198, RZ, PT ;  /* 0x000000ffc600720b */ /* 0x000fe40003f96000 */
[----:B-1----:R-:W-:Y:S02]  /*6950*/  F2FP.RELU.PACK_AB R0, R181, R183 ;  /* 0x000000b7b500723e */ /* 0x002fe400000008ff */
[----:B--2---:R-:W-:Y:S02]  /*6960*/  F2FP.RELU.PACK_AB R4, R207, R206 ;  /* 0x000000cecf04723e */ /* 0x004fe400000008ff */
[----:B---3--:R-:W-:Y:S03]  /*6970*/  F2FP.RELU.PACK_AB R2, R189, R191 ;  /* 0x000000bfbd02723e */ /* 0x008fe600000008ff */
[----:B------:R1:W-:Y:S01]  /*6980*/  STS [R233+0x21400], R4 ;  /* 0x02140004e9007388 */ /* 0x0003e20000000800 */
[----:B----4-:R-:W-:Y:S03]  /*6990*/  F2FP.RELU.PACK_AB R5, R190, R193 ;  /* 0x000000c1be05723e */ /* 0x010fe600000008ff */
[----:B------:R2:W-:Y:S04]  /*69a0*/  STS [R230+0x20000], R3 ;  /* 0x02000003e6007388 */ /* 0x0005e80000000800 */
[----:B------:R3:W-:Y:S04]  /*69b0*/  STS [R230+0x20400], R2 ;  /* 0x02040002e6007388 */ /* 0x0007e80000000800 */
[----:B------:R4:W-:Y:S01]  /*69c0*/  STS [R231+0x20000], R0 ;  /* 0x02000000e7007388 */ /* 0x0009e20000000800 */
[----:B-1----:R-:W-:Y:S02]  /*69d0*/  F2FP.RELU.PACK_AB R4, R194, R195 ;  /* 0x000000c3c204723e */ /* 0x002fe400000008ff */
[----:B--2---:R-:W-:Y:S02]  /*69e0*/  F2FP.RELU.PACK_AB R3, R180, R182 ;  /* 0x000000b6b403723e */ /* 0x004fe400000008ff */
[----:B---3--:R-:W-:Y:S03]  /*69f0*/  F2FP.RELU.PACK_AB R2, R186, R187 ;  /* 0x000000bbba02723e */ /* 0x008fe600000008ff */
[----:B------:R1:W-:Y:S01]  /*6a00*/  STS [R231+0x20400], R3 ;  /* 0x02040003e7007388 */ /* 0x0003e20000000800 */
[----:B----4-:R-:W-:Y:S03]  /*6a10*/  F2FP.RELU.PACK_AB R0, R184, R185 ;  /* 0x000000b9b800723e */ /* 0x010fe600000008ff */
[----:B------:R-:W-:Y:S04]  /*6a20*/  STS [R230+0x21000], R5 ;  /* 0x02100005e6007388 */ /* 0x000fe80000000800 */
[----:B------:R-:W-:Y:S04]  /*6a30*/  STS [R230+0x21400], R4 ;  /* 0x02140004e6007388 */ /* 0x000fe80000000800 */
[----:B------:R-:W-:Y:S04]  /*6a40*/  STS [R231+0x21000], R2 ;  /* 0x02100002e7007388 */ /* 0x000fe80000000800 */
[----:B------:R-:W-:Y:S04]  /*6a50*/  STS [R231+0x21400], R0 ;  /* 0x02140000e7007388 */ /* 0x000fe80000000800 */
[----:B------:R-:W-:Y:S01]  /*6a60*/  LDSM.16.M88.4 R32, [R212+0x8000] ;  /* 0x00800000d420783b */ /* 0x000fe20000000200 */
[----:B-1----:R-:W-:Y:S07]  /*6a70*/  IMAD.IADD R3, R211, 0x1, R213 ;  /* 0x00000001d3037824 */ /* 0x002fee00078e02d5 */
        /* <DEDUP_REMOVED lines=28> */
[C---:B--2---:R-:W-:Y:S07]  /*6c40*/  HMMA.16816.F32 R8, R164.reuse, R176, R8 ;  /* 0x000000b0a408723c */ /* 0x044fee0000001808 */
[----:B------:R-:W-:Y:S01]  /*6c50*/  IMAD.U32 R176, RZ, RZ, UR18 ;  /* 0x00000012ffb07e24 */ /* 0x000fe2000f8e00ff */
[-C--:B------:R-:W-:Y:S01]  /*6c60*/  HMMA.16816.F32 R12, R164, R178.reuse, R12 ;  /* 0x000000b2a40c723c */ /* 0x080fe2000000180c */
[----:B------:R-:W-:Y:S07]  /*6c70*/  IMAD.U32 R177, RZ, RZ, UR17 ;  /* 0x00000011ffb17e24 */ /* 0x000fee000f8e00ff */
[C---:B------:R-:W-:Y:S07]  /*6c80*/  HMMA.16816.F32 R16, R172.reuse, R178, R16 ;  /* 0x000000b2ac10723c */ /* 0x040fee0000001810 */
[C---:B------:R-:W-:Y:S01]  /*6c90*/  LEA R178, P0, R243.reuse, R176, 0x2 ;  /* 0x000000b0f3b27211 */ /* 0x040fe200078010ff */
[-C--:B---3--:R-:W-:Y:S04]  /*6ca0*/  HMMA.16816.F32 R20, R172, R168.reuse, R20 ;  /* 0x000000a8ac14723c */ /* 0x088fe80000001814 */
[----:B------:R-:W-:Y:S02]  /*6cb0*/  LEA.HI.X.SX32 R179, R243, R177, 0x2, P0 ;  /* 0x000000b1f3b37211 */ /* 0x000fe400000f16ff */
[----:B------:R-:W-:Y:S02]  /*6cc0*/  FSETP.GE.FTZ.AND P0, PT, R200, RZ, PT ;  /* 0x000000ffc800720b */ /* 0x000fe40003f16000 */
[C---:B------:R-:W-:Y:S01]  /*6cd0*/  HMMA.16816.F32 R24, R164.reuse, R168, R24 ;  /* 0x000000a8a418723c */ /* 0x040fe20000001818 */
[----:B------:R-:W2:Y:S04]  /*6ce0*/  LDG.E R177, [R178.64] ;  /* 0x0000000cb2b17981 */ /* 0x000ea8000c1e1900 */
[----:B------:R-:W3:Y:S03]  /*6cf0*/  LDG.E R176, [R178.64+0x20] ;  /* 0x0000200cb2b07981 */ /* 0x000ee6000c1e1900 */
        /* <DEDUP_REMOVED lines=56> */
[----:B--2---:R-:W-:Y:S01]  /*7080*/  FADD.FTZ R2, -R177, R5 ;  /* 0x00000005b1027221 */ /* 0x004fe20000010100 */
[C---:B------:R-:W-:Y:S01]  /*7090*/  HMMA.16816.F32 R16, R164.reuse, R170, R16 ;  /* 0x000000aaa410723c */ /* 0x040fe20000001810 */
[----:B------:R-:W1:Y:S02]  /*70a0*/  LDSM.16.M88.4 R168, [R216+0x18800] ;  /* 0x01880000d8a8783b */ /* 0x000e640000000200 */
[----:B------:R-:W-:Y:S01]  /*70b0*/  IMAD.U32 R5, RZ, RZ, UR4 ;  /* 0x00000004ff057e24 */ /* 0x000fe2000f8e00ff */
[-C--:B------:R-:W-:Y:S01]  /*70c0*/  FSEL R2, R2, R177.reuse, P1 ;  /* 0x000000b102027208 */ /* 0x080fe20000800000 */
[----:B---3--:R-:W-:Y:S01]  /*70d0*/  FADD.FTZ R0, -R176, R6 ;  /* 0x00000006b0007221 */ /* 0x008fe20000010100 */
[----:B------:R-:W-:Y:S01]  /*70e0*/  FSETP.GE.FTZ.AND P1, PT, R183, RZ, PT ;  /* 0x000000ffb700720b */ /* 0x000fe20003f36000 */
[----:B------:R-:W-:Y:S02]  /*70f0*/  FADD.FTZ R4, -R177, R4 ;  /* 0x00000004b1047221 */ /* 0x000fe40000010100 */
[----:B------:R-:W-:Y:S02]  /*7100*/  FMUL.FTZ R201, R201, R2 ;  /* 0x00000002c9c97220 */ /* 0x000fe40000410000 */
[----:B------:R-:W2:Y:S01]  /*7110*/  LDG.E R2, [R178.64+0x80] ;  /* 0x0000800cb2027981 */ /* 0x000ea2000c1e1900 */
[----:B------:R-:W-:Y:S02]  /*7120*/  FSEL R0, R0, R176, P0 ;  /* 0x000000b000007208 */ /* 0x000fe40000000000 */
[----:B------:R-:W-:Y:S02]  /*7130*/  FSEL R4, R4, R177, P2 ;  /* 0x000000b104047208 */ /* 0x000fe40001000000 */
[----:B------:R-:W-:Y:S01]  /*7140*/  LEA R222, P0, R5, R222, 0x2 ;  /* 0x000000de05de7211 */ /* 0x000fe200078010ff */
[----:B------:R-:W-:Y:S01]  /*7150*/  FMUL.FTZ R200, R200, R0 ;  /* 0x00000000c8c87220 */ /* 0x000fe20000410000 */
[----:B------:R-:W-:Y:S01]  /*7160*/  FSETP.GE.FTZ.AND P2, PT, R188, RZ, PT ;  /* 0x000000ffbc00720b */ /* 0x000fe20003f56000 */
[----:B------:R-:W-:Y:S01]  /*7170*/  FMUL.FTZ R202, R202, R4 ;  /* 0x00000004caca7220 */ /* 0x000fe20000410000 */
[----:B------:R-:W3:Y:S01]  /*7180*/  LDG.E R0, [R178.64+0xa0] ;  /* 0x0000a00cb2007981 */ /* 0x000ee2000c1e1900 */
[----:B------:R-:W-:Y:S03]  /*7190*/  IMAD.U32 R4, RZ, RZ, UR4 ;  /* 0x00000004ff047e24 */ /* 0x000fe6000f8e00ff */
[----:B------:R-:W-:Y:S02]  /*71a0*/  FADD.FTZ R18, -R176, R18 ;  /* 0x00000012b0127221 */ /* 0x000fe40000010100 */
[----:B------:R-:W-:Y:S01]  /*71b0*/  LEA.HI.X.SX32 R223, R4, R223, 0x2, P0 ;  /* 0x000000df04df7211 */ /* 0x000fe200000f16ff */
[----:B------:R-:W-:Y:S01]  /*71c0*/  FADD.FTZ R4, -R177, R16 ;  /* 0x00000010b1047221 */ /* 0x000fe20000010100 */
[----:B------:R-:W-:Y:S01]  /*71d0*/  FSETP.GE.FTZ.AND P0, PT, R181, RZ, PT ;  /* 0x000000ffb500720b */ /* 0x000fe20003f16000 */
[----:B------:R-:W-:Y:S03]  /*71e0*/  FADD.FTZ R16, -R177, R17 ;  /* 0x00000011b1107221 */ /* 0x000fe60000010100 */
[-C--:B------:R-:W-:Y:S02]  /*71f0*/  FSEL R17, R4, R177.reuse, P5 ;  /* 0x000000b104117208 */ /* 0x080fe40002800000 */
[----:B------:R-:W-:Y:S02]  /*7200*/  FSEL R16, R16, R177, P4 ;  /* 0x000000b110107208 */ /* 0x000fe40002000000 */
[----:B------:R-:W-:Y:S01]  /*7210*/  FSETP.GE.FTZ.AND P4, PT, R189, RZ, PT ;  /* 0x000000ffbd00720b */ /* 0x000fe20003f96000 */
[----:B------:R-:W-:Y:S02]  /*7220*/  FMUL.FTZ R199, R199, R17 ;  /* 0x00000011c7c77220 */ /* 0x000fe40000410000 */
[----:B------:R-:W-:Y:S01]  /*7230*/  FMUL.FTZ R198, R198, R16 ;  /* 0x00000010c6c67220 */ /* 0x000fe20000410000 */
[-C--:B-1----:R-:W-:Y:S08]  /*7240*/  HMMA.16816.F32 R20, R164, R168.reuse, R20 ;  /* 0x000000a8a414723c */ /* 0x082ff00000001814 */
[C---:B------:R-:W-:Y:S08]  /*7250*/  HMMA.16816.F32 R24, R172.reuse, R168, R24 ;  /* 0x000000a8ac18723c */ /* 0x040ff00000001818 */
[-C--:B------:R-:W-:Y:S08]  /*7260*/  HMMA.16816.F32 R28, R172, R170.reuse, R28 ;  /* 0x000000aaac1c723c */ /* 0x080ff0000000181c */
[C---:B------:R-:W-:Y:S01]  /*7270*/  FADD.FTZ R6, -R177.reuse, R20 ;  /* 0x00000014b1067221 */ /* 0x040fe20000010100 */
[----:B------:R-:W-:Y:S04]  /*7280*/  HMMA.16816.F32 R32, R164, R170, R32 ;  /* 0x000000aaa420723c */ /* 0x000fe80000001820 */
[----:B------:R-:W-:Y:S01]  /*7290*/  FADD.FTZ R5, -R177, R21 ;  /* 0x00000015b1057221 */ /* 0x000fe20000010100 */
[-C--:B------:R-:W-:Y:S02]  /*72a0*/  FSEL R6, R6, R177.reuse, P3 ;  /* 0x000000b106067208 */ /* 0x080fe40001800000 */
[----:B------:R-:W-:Y:S02]  /*72b0*/  FSETP.GE.FTZ.AND P3, PT, R182, RZ, PT ;  /* 0x000000ffb600720b */ /* 0x000fe40003f76000 */
[----:B------:R-:W-:Y:S02]  /*72c0*/  FSEL R5, R5, R177, P2 ;  /* 0x000000b105057208 */ /* 0x000fe40001000000 */
[----:B------:R-:W-:Y:S01]  /*72d0*/  FSETP.GE.FTZ.AND P2, PT, R197, RZ, PT ;  /* 0x000000ffc500720b */ /* 0x000fe20003f56000 */
[----:B------:R-:W-:Y:S02]  /*72e0*/  FMUL.FTZ R192, R192, R6 ;  /* 0x00000006c0c07220 */ /* 0x000fe40000410000 */
[----:B------:R-:W-:Y:S02]  /*72f0*/  FADD.FTZ R6, -R176, R7 ;  /* 0x00000007b0067221 */ /* 0x000fe40000010100 */
[----:B------:R-:W-:Y:S02]  /*7300*/  FMUL.FTZ R188, R188, R5 ;  /* 0x00000005bcbc7220 */ /* 0x000fe40000410000 */
[C---:B------:R-:W-:Y:S02]  /*7310*/  FADD.FTZ R5, -R176.reuse, R19 ;  /* 0x00000013b0057221 */ /* 0x040fe40000010100 */
[----:B------:R-:W-:Y:S04]  /*7320*/  FADD.FTZ R7, -R176, R23 ;  /* 0x00000017b0077221 */ /* 0x000fe80000010100 */
[----:B------:R-:W-:Y:S01]  /*7330*/  FADD.FTZ R4, -R177, R32 ;  /* 0x00000020b1047221 */ /* 0x000fe20000010100 */
[----:B------:R-:W-:Y:S02]  /*7340*/  FSEL R7, R7, R176, P4 ;  /* 0x000000b007077208 */ /* 0x000fe40002000000 */
[----:B------:R-:W-:Y:S02]  /*7350*/  FSETP.GE.FTZ.AND P4, PT, R195, RZ, PT ;  /* 0x000000ffc300720b */ /* 0x000fe40003f96000 */
[----:B------:R-:W-:Y:S01]  /*7360*/  FSEL R4, R4, R177, P1 ;  /* 0x000000b104047208 */ /* 0x000fe20000800000 */
[----:B------:R-:W-:Y:S01]  /*7370*/  @P0 FADD.FTZ R177, -R177, R33 ;  /* 0x00000021b1b10221 */ /* 0x000fe20000010100 */
[----:B------:R-:W-:Y:S01]  /*7380*/  FSETP.GE.FTZ.AND P0, PT, R226, RZ, PT ;  /* 0x000000ffe200720b */ /* 0x000fe20003f16000 */
[----:B------:R-:W-:Y:S01]  /*7390*/  FMUL.FTZ R189, R189, R7 ;  /* 0x00000007bdbd7220 */ /* 0x000fe20000410000 */
[----:B------:R-:W-:Y:S01]  /*73a0*/  FSETP.GE.FTZ.AND P1, PT, R196, RZ, PT ;  /* 0x000000ffc400720b */ /* 0x000fe20003f36000 */
[----:B------:R-:W-:Y:S01]  /*73b0*/  FMUL.FTZ R183, R183, R4 ;  /* 0x00000004b7b77220 */ /* 0x000fe20000410000 */
[-C--:B------:R-:W-:Y:S01]  /*73c0*/  FSEL R6, R6, R176.reuse, P0 ;  /* 0x000000b006067208 */ /* 0x080fe20000000000 */
[----:B------:R-:W-:Y:S01]  /*73d0*/  FADD.FTZ R4, -R176, R22 ;  /* 0x00000016b0047221 */ /* 0x000fe20000010100 */
[----:B------:R-:W-:Y:S01]  /*73e0*/  FSETP.GE.FTZ.AND P0, PT, R191, RZ, PT ;  /* 0x000000ffbf00720b */ /* 0x000fe20003f16000 */
[----:B------:R-:W-:Y:S01]  /*73f0*/  FMUL.FTZ R177, R181, R177 ;  /* 0x000000b1b5b17220 */ /* 0x000fe20000410000 */
[----:B------:R-:W-:Y:S01]  /*7400*/  FSEL R5, R5, R176, P1 ;  /* 0x000000b005057208 */ /* 0x000fe20000800000 */
[----:B------:R-:W-:Y:S01]  /*7410*/  FMUL.FTZ R164, R226, R6 ;  /* 0x00000006e2a47220 */ /* 0x000fe20000410000 */
[-C--:B------:R-:W-:Y:S02]  /*7420*/  FSEL R4, R4, R176.reuse, P0 ;  /* 0x000000b004047208 */ /* 0x080fe40000000000 */
[----:B------:R-:W-:Y:S01]  /*7430*/  FSETP.GE.FTZ.AND P1, PT, R227, RZ, PT ;  /* 0x000000ffe300720b */ /* 0x000fe20003f36000 */
[----:B------:R-:W-:Y:S01]  /*7440*/  FMUL.FTZ R196, R196, R5 ;  /* 0x00000005c4c47220 */ /* 0x000fe20000410000 */
[----:B------:R-:W-:Y:S01]  /*7450*/  FSEL R6, R18, R176, P2 ;  /* 0x000000b012067208 */ /* 0x000fe20001000000 */
[----:B------:R-:W-:Y:S01]  /*7460*/  FMUL.FTZ R191, R191, R4 ;  /* 0x00000004bfbf7220 */ /* 0x000fe20000410000 */
[----:B------:R-:W-:Y:S02]  /*7470*/  FSETP.GE.FTZ.AND P2, PT, R180, RZ, PT ;  /* 0x000000ffb400720b */ /* 0x000fe40003f56000 */
[----:B------:R-:W-:Y:S01]  /*7480*/  FSETP.GE.FTZ.AND P0, PT, R225, RZ, PT ;  /* 0x000000ffe100720b */ /* 0x000fe20003f16000 */
[----:B------:R-:W-:Y:S02]  /*7490*/  FMUL.FTZ R197, R197, R6 ;  /* 0x00000006c5c57220 */ /* 0x000fe40000410000 */
[----:B------:R-:W-:Y:S05]  /*74a0*/  FADD.FTZ R6, -R176, R34 ;  /* 0x00000022b0067221 */ /* 0x000fea0000010100 */
[----:B------:R-:W-:Y:S02]  /*74b0*/  FSEL R6, R6, R176, P3 ;  /* 0x000000b006067208 */ /* 0x000fe40001800000 */
[----:B------:R-:W-:Y:S01]  /*74c0*/  FSETP.GE.FTZ.AND P3, PT, R205, RZ, PT ;  /* 0x000000ffcd00720b */ /* 0x000fe20003f76000 */
[----:B------:R-:W-:Y:S01]  /*74d0*/  @P2 FADD.FTZ R176, -R176, R35 ;  /* 0x00000023b0b02221 */ /* 0x000fe20000010100 */
[----:B------:R-:W-:Y:S01]  /*74e0*/  FSETP.GE.FTZ.AND P2, PT, R193, RZ, PT ;  /* 0x000000ffc100720b */ /* 0x000fe20003f56000 */
[----:B------:R-:W-:Y:S02]  /*74f0*/  FMUL.FTZ R182, R182, R6 ;  /* 0x00000006b6b67220 */ /* 0x000fe40000410000 */
[----:B------:R-:W-:Y:S02]  /*7500*/  FMUL.FTZ R176, R180, R176 ;  /* 0x000000b0b4b07220 */ /* 0x000fe40000410000 */
[C---:B--2---:R-:W-:Y:S02]  /*7510*/  FADD.FTZ R5, -R2.reuse, R8 ;  /* 0x0000000802057221 */ /* 0x044fe40000010100 */
[C---:B------:R-:W-:Y:S02]  /*7520*/  FADD.FTZ R4, -R2.reuse, R9 ;  /* 0x0000000902047221 */ /* 0x040fe40000010100 */
[C---:B------:R-:W-:Y:S01]  /*7530*/  FADD.FTZ R12, -R2.reuse, R12 ;  /* 0x0000000c020c7221 */ /* 0x040fe20000010100 */
[-C--:B------:R-:W-:Y:S01]  /*7540*/  FSEL R5, R5, R2.reuse, P1 ;  /* 0x0000000205057208 */ /* 0x080fe20000800000 */
[C---:B------:R-:W-:Y:S01]  /*7550*/  FADD.FTZ R25, -R2.reuse, R25 ;  /* 0x0000001902197221 */ /* 0x040fe20000010100 */
[----:B------:R-:W-:Y:S01]  /*7560*/  FSETP.GE.FTZ.AND P1, PT, R203, RZ, PT ;  /* 0x000000ffcb00720b */ /* 0x000fe20003f36000 */
[----:B------:R-:W-:Y:S01]  /*7570*/  FADD.FTZ R28, -R2, R28 ;  /* 0x0000001c021c7221 */ /* 0x000fe20000010100 */
[-C--:B------:R-:W-:Y:S01]  /*7580*/  FSEL R4, R4, R2.reuse, P0 ;  /* 0x0000000204047208 */ /* 0x080fe20000000000 */
[----:B------:R-:W-:Y:S01]  /*7590*/  FADD.FTZ R13, -R2, R13 ;  /* 0x0000000d020d7221 */ /* 0x000fe20000010100 */
[----:B------:R-:W-:Y:S01]  /*75a0*/  FSETP.GE.FTZ.AND P0, PT, R186, RZ, PT ;  /* 0x000000ffba00720b */ /* 0x000fe20003f16000 */
[----:B------:R-:W-:Y:S01]  /*75b0*/  FADD.FTZ R24, -R2, R24 ;  /* 0x0000001802187221 */ /* 0x000fe20000010100 */
[----:B------:R-:W-:Y:S01]  /*75c0*/  FSEL R12, R12, R2, P1 ;  /* 0x000000020c0c7208 */ /* 0x000fe20000800000 */
[----:B---3--:R-:W-:Y:S01]  /*75d0*/  FADD.FTZ R11, -R0, R11 ;  /* 0x0000000b000b7221 */ /* 0x008fe20000010100 */
[----:B------:R-:W-:Y:S01]  /*75e0*/  FSETP.GE.FTZ.AND P1, PT, R190, RZ, PT ;  /* 0x000000ffbe00720b */ /* 0x000fe20003f36000 */
[----:B------:R-:W-:Y:S01]  /*75f0*/  FMUL.FTZ R34, R225, R4 ;  /* 0x00000004e1227220 */ /* 0x000fe20000410000 */
[-C--:B------:R-:W-:Y:S01]  /*7600*/  FSEL R13, R13, R2.reuse, P3 ;  /* 0x000000020d0d7208 */ /* 0x080fe20001800000 */
[C---:B------:R-:W-:Y:S01]  /*7610*/  FADD.FTZ R4, -R0.reuse, R14 ;  /* 0x0000000e00047221 */ /* 0x040fe20000010100 */
[-C--:B------:R-:W-:Y:S01]  /*7620*/  FSEL R25, R25, R2.reuse, P1 ;  /* 0x0000000219197208 */ /* 0x080fe20000800000 */
[C---:B------:R-:W-:Y:S01]  /*7630*/  FADD.FTZ R6, -R0.reuse, R15 ;  /* 0x0000000f00067221 */ /* 0x040fe20000010100 */
[----:B------:R-:W-:Y:S01]  /*7640*/  FSETP.GE.FTZ.AND P1, PT, R187, RZ, PT ;  /* 0x000000ffbb00720b */ /* 0x000fe20003f36000 */
[----:B------:R-:W-:Y:S01]  /*7650*/  FADD.FTZ R10, -R0, R10 ;  /* 0x0000000a000a7221 */ /* 0x000fe20000010100 */
[-C--:B------:R-:W-:Y:S01]  /*7660*/  FSEL R24, R24, R2.reuse, P2 ;  /* 0x0000000218187208 */ /* 0x080fe20001000000 */
[----:B------:R-:W-:Y:S01]  /*7670*/  FMUL.FTZ R35, R227, R5 ;  /* 0x00000005e3237220 */ /* 0x000fe20000410000 */
[----:B------:R-:W-:Y:S01]  /*7680*/  FSEL R28, R28, R2, P1 ;  /* 0x000000021c1c7208 */ /* 0x000fe20000800000 */
[----:B------:R-:W-:Y:S01]  /*7690*/  @P0 FADD.FTZ R2, -R2, R29 ;  /* 0x0000001d02020221 */ /* 0x000fe20000010100 */
[----:B------:R-:W-:Y:S01]  /*76a0*/  FSETP.GE.FTZ.AND P1, PT, R228, RZ, PT ;  /* 0x000000ffe400720b */ /* 0x000fe20003f36000 */
        /* <DEDUP_REMOVED lines=8> */
[----:B------:R-:W-:Y:S01]  /*7730*/  FMUL.FTZ R32, R205, R13 ;  /* 0x0000000dcd207220 */ /* 0x000fe20000410000 */
[----:B------:R-:W-:Y:S01]  /*7740*/  FSETP.GE.FTZ.AND P0, PT, R184, RZ, PT ;  /* 0x000000ffb800720b */ /* 0x000fe20003f16000 */
[----:B------:R-:W-:Y:S01]  /*7750*/  FMUL.FTZ R24, R193, R24 ;  /* 0x00000018c1187220 */ /* 0x000fe20000410000 */
[----:B------:R-:W-:Y:S01]  /*7760*/  FSEL R6, R6, R0, P1 ;  /* 0x0000000006067208 */ /* 0x000fe20000800000 */
[----:B------:R-:W-:Y:S01]  /*7770*/  FMUL.FTZ R21, R206, R4 ;  /* 0x00000004ce157220 */ /* 0x000fe20000410000 */
[----:B------:R-:W-:Y:S01]  /*7780*/  PLOP3.LUT P1, PT, PT, PT, UP3, 0x80, 0x0 ;  /* 0x000000000000781c */ /* 0x000fe20003f2f038 */
[----:B------:R-:W-:Y:S01]  /*7790*/  FADD.FTZ R4, -R0, R27 ;  /* 0x0000001b00047221 */ /* 0x000fe20000010100 */
[----:B------:R-:W-:Y:S01]  /*77a0*/  FSETP.GE.FTZ.AND P2, PT, R229, RZ, PT ;  /* 0x000000ffe500720b */ /* 0x000fe20003f56000 */
[----:B------:R-:W-:Y:S01]  /*77b0*/  FMUL.FTZ R25, R190, R25 ;  /* 0x00000019be197220 */ /* 0x000fe20000410000 */
        /* <DEDUP_REMOVED lines=8> */
[-C--:B------:R-:W-:Y:S02]  /*7840*/  FSEL R4, R4, R0.reuse, P3 ;  /* 0x0000000004047208 */ /* 0x080fe40001800000 */
        /* <DEDUP_REMOVED lines=62> */
.L_x_690:
        /* <DEDUP_REMOVED lines=126> */
[----:B------:R-:W-:Y:S01]  /*8410*/  IMAD.SHL.U32 R0, R235, 0x40, RZ ;  /* 0x00000040eb007824 */ /* 0x000fe200078e00ff */
[----:B------:R-:W-:Y:S01]  /*8420*/  ISETP.GE.AND P3, PT, R236, c[0x0][0x220], PT ;  /* 0x00008800ec007a0c */ /* 0x000fe20003f66270 */
[----:B------:R-:W-:Y:S03]  /*8430*/  IMAD.MOV.U32 R10, RZ, RZ, c[0x0][0x370] ;  /* 0x0000dc00ff0a7624 */ /* 0x000fe600078e00ff */
[----:B------:R-:W-:Y:S01]  /*8440*/  LOP3.LUT R0, R0, 0x1c0, RZ, 0xc0, !PT ;  /* 0x000001c000007812 */ /* 0x000fe200078ec0ff */
[----:B------:R-:W-:Y:S03]  /*8450*/  IMAD.U32 R5, R10, -0x40, RZ ;  /* 0xffffffc00a057824 */ /* 0x000fe600078e00ff */
[----:B------:R-:W-:Y:S02]  /*8460*/  LOP3.LUT R6, R0, 0x38, R236, 0xf8, !PT ;  /* 0x0000003800067812 */ /* 0x000fe400078ef8ec */
[----:B------:R-:W-:Y:S01]  /*8470*/  SHF.R.U32.HI R2, RZ, 0x3, R0 ;  /* 0x00000003ff027819 */ /* 0x000fe20000011600 */
[----:B------:R-:W-:Y:S01]  /*8480*/  @!P2 IMAD.MOV.U32 R7, RZ, RZ, c[0x0][0x374] ;  /* 0x0000dd00ff07a624 */ /* 0x000fe200078e00ff */
[C---:B------:R-:W-:Y:S01]  /*8490*/  LEA R4, P0, R5.reuse, R238, 0x1 ;  /* 0x000000ee05047211 */ /* 0x040fe200078008ff */
[----:B------:R-:W-:Y:S01]  /*84a0*/  @!P3 IMAD.MOV.U32 R9, RZ, RZ, c[0x0][0x374] ;  /* 0x0000dd00ff09b624 */ /* 0x000fe200078e00ff */
[----:B------:R-:W-:Y:S02]  /*84b0*/  LOP3.LUT R2, R6, R2, RZ, 0x3c, !PT ;  /* 0x0000000206027212 */ /* 0x000fe400078e3cff */
[----:B------:R-:W-:Y:S02]  /*84c0*/  SHF.R.S32.HI R8, RZ, 0x1f, R5 ;  /* 0x0000001fff087819 */ /* 0x000fe40000011405 */
[----:B------:R-:W-:Y:S01]  /*84d0*/  @!P2 LEA R0, P4, R10, R5, 0x5 ;  /* 0x000000050a00a211 */ /* 0x000fe200078828ff */
[----:B------:R-:W-:Y:S01]  /*84e0*/  IMAD R2, R250, 0x200, R2 ;  /* 0x00000200fa027824 */ /* 0x000fe200078e0202 */
[-C--:B------:R-:W-:Y:S02]  /*84f0*/  LEA.HI.X.SX32 R5, R5, R239.reuse, 0x1, P0 ;  /* 0x000000ef05057211 */ /* 0x080fe400000f0eff */
[----:B------:R-:W-:Y:S01]  /*8500*/  @!P2 LEA R6, P0, R0, R238, 0x1 ;  /* 0x000000ee0006a211 */ /* 0x000fe200078008ff */
[----:B------:R-:W-:Y:S01]  /*8510*/  IMAD.MOV.U32 R238, RZ, RZ, R4 ;  /* 0x000000ffffee7224 */ /* 0x000fe200078e0004 */
[C---:B------:R-:W-:Y:S02]  /*8520*/  @!P2 LEA.HI.X R7, R10.reuse, R8, R7, 0x5, P4 ;  /* 0x000000080a07a211 */ /* 0x040fe400020f2c07 */
[----:B------:R-:W-:Y:S02]  /*8530*/  @!P3 LEA R8, P4, R10, R4, 0x6 ;  /* 0x000000040a08b211 */ /* 0x000fe400078830ff */
[----:B------:R-:W-:Y:S01]  /*8540*/  @!P2 LEA.HI.X R7, R0, R239, R7, 0x1, P0 ;  /* 0x000000ef0007a211 */ /* 0x000fe200000f0c07 */
[----:B------:R-:W-:Y:S01]  /*8550*/  IMAD.SHL.U32 R0, R2, 0x2, RZ ;  /* 0x0000000202007824 */ /* 0x000fe200078e00ff */
[----:B------:R-:W-:Y:S01]  /*8560*/  @!P3 LEA.HI.X R9, R10, R5, R9, 0x6, P4 ;  /* 0x000000050a09b211 */ /* 0x000fe200020f3409 */
[----:B------:R-:W-:Y:S03]  /*8570*/  IMAD.MOV.U32 R239, RZ, RZ, R5 ;  /* 0x000000ffffef7224 */ /* 0x000fe600078e0005 */
        /* <DEDUP_REMOVED lines=21> */
.L_x_691:
[----:B------:R-:W-:Y:S01]  /*86d0*/  LDSM.16.M88.4 R32, [R212+0x1c000] ;  /* 0x01c00000d420783b */ /* 0x000fe20000000200 */
[----:B------:R-:W-:Y:S01]  /*86e0*/  @P1 IADD3 R2, R243, -0x40, RZ ;  /* 0xffffffc0f3021810 */ /* 0x000fe20007ffe0ff */
[----:B-1----:R-:W-:Y:S01]  /*86f0*/  IMAD.MOV.U32 R0, RZ, RZ, 0x4 ;  /* 0x00000004ff007424 */ /* 0x002fe200078e00ff */
[----:B------:R-:W-:Y:S01]  /*8700*/  USHF.L.U32 UR4, UR6, 0x5, URZ ;  /* 0x0000000506047899 */ /* 0x000fe2000800063f */
[----:B------:R-:W-:Y:S01]  /*8710*/  IMAD.MOV.U32 R211, RZ, RZ, R251 ;  /* 0x000000ffffd37224 */ /* 0x000fe200078e00fb */
[----:B------:R-:W1:Y:S01]  /*8720*/  LDSM.16.MT88.4 R16, [R208] ;  /* 0x00000000d010783b */ /* 0x000e620000004200 */
[----:B------:R-:W-:Y:S02]  /*8730*/  USHF.L.U32 UR7, UR6, 0x3, URZ ;  /* 0x0000000306077899 */ /* 0x000fe4000800063f */
[----:B------:R-:W-:Y:S02]  /*8740*/  USHF.L.U32 UR8, UR6, 0x4, URZ ;  /* 0x0000000406087899 */ /* 0x000fe4000800063f */
[----:B------:R-:W2:Y:S01]  /*8750*/  LDSM.16.M88.4 R28, [R212+0x1d000] ;  /* 0x01d00000d41c783b */ /* 0x000ea20000000200 */
[----:B------:R-:W-:Y:S02]  /*8760*/  UIMAD UR5, UR6, 0x18, URZ ;  /* 0x00000018060578a4 */ /* 0x000fe4000f8e023f */
[----:B------:R-:W-:Y:S02]  /*8770*/  UISETP.GT.AND UP2, UPT, UR9, UR19, UPT ;  /* 0x000000130900728c */ /* 0x000fe4000bf44270 */
[----:B------:R-:W3:Y:S05]  /*8780*/  LDSM.16.MT88.4 R164, [R208+0x4000] ;  /* 0x00400000d0a4783b */ /* 0x000eea0000004200 */
[----:B------:R-:W-:Y:S05]  /*8790*/  LDSM.16.M88.4 R168, [R213+0x1c000] ;  /* 0x01c00000d5a8783b */ /* 0x000fea0000000200 */
[----:B------:R-:W4:Y:S05]  /*87a0*/  LDSM.16.MT88.4 R172, [R208+0x800] ;  /* 0x00080000d0ac783b */ /* 0x000f2a0000004200 */
[----:B------:R-:W3:Y:S05]  /*87b0*/  LDSM.16.M88.4 R176, [R213+0x1d000] ;  /* 0x01d00000d5b0783b */ /* 0x000eea0000000200 */
[----:B------:R-:W3:Y:S05]  /*87c0*/  LDSM.16.MT88.4 R180, [R208+0x4800] ;  /* 0x00480000d0b4783b */ /* 0x000eea0000004200 */
[----:B------:R-:W-:Y:S01]  /*87d0*/  LDSM.16.M88.4 R184, [R204+0x1c000] ;  /* 0x01c00000ccb8783b */ /* 0x000fe20000000200 */
[-C--:B-1----:R-:W-:Y:S04]  /*87e0*/  HMMA.16816.F32 R4, R32, R16.reuse, RZ ;  /* 0x000000102004723c */ /* 0x082fe800000018ff */
[----:B------:R-:W1:Y:S05]  /*87f0*/  LDSM.16.MT88.4 R188, [R208+0x1000] ;  /* 0x00100000d0bc783b */ /* 0x000e6a0000004200 */
[----:B------:R-:W1:Y:S01]  /*8800*/  LDSM.16.M88.4 R192, [R204+0x1d000] ;  /* 0x01d00000ccc0783b */ /* 0x000e620000000200 */
[C---:B--2---:R-:W-:Y:S04]  /*8810*/  HMMA.16816.F32 R8, R28.reuse, R16, RZ ;  /* 0x000000101c08723c */ /* 0x044fe800000018ff */
[----:B------:R-:W2:Y:S04]  /*8820*/  LDSM.16.MT88.4 R196, [R208+0x5000] ;  /* 0x00500000d0c4783b */ /* 0x000ea80000004200 */
[-C--:B------:R-:W-:Y:S01]  /*8830*/  HMMA.16816.F32 R12, R28, R18.reuse, RZ ;  /* 0x000000121c0c723c */ /* 0x080fe200000018ff */
[----:B------:R-:W-:Y:S07]  /*8840*/  LDSM.16.M88.4 R200, [R3+0x1d000] ;  /* 0x01d0000003c8783b */ /* 0x000fee0000000200 */
[C---:B------:R-:W-:Y:S08]  /*8850*/  HMMA.16816.F32 R16, R32.reuse, R18, RZ ;  /* 0x000000122010723c */ /* 0x040ff000000018ff */
[-C--:B---3--:R-:W-:Y:S08]  /*8860*/  HMMA.16816.F32 R20, R32, R164.reuse, RZ ;  /* 0x000000a42014723c */ /* 0x088ff000000018ff */
[C---:B------:R-:W-:Y:S08]  /*8870*/  HMMA.16816.F32 R24, R28.reuse, R164, RZ ;  /* 0x000000a41c18723c */ /* 0x040ff000000018ff */
[-C--:B------:R-:W-:Y:S08]  /*8880*/  HMMA.16816.F32 R28, R28, R166.reuse, RZ ;  /* 0x000000a61c1c723c */ /* 0x080ff000000018ff */
[----:B------:R-:W-:Y:S01]  /*8890*/  HMMA.16816.F32 R32, R32, R166, RZ ;  /* 0x000000a62020723c */ /* 0x000fe200000018ff */
[----:B------:R-:W-:Y:S07]  /*88a0*/  LDSM.16.M88.4 R164, [R3+0x1c000] ;  /* 0x01c0000003a4783b */ /* 0x000fee0000000200 */
[-C--:B----4-:R-:W-:Y:S08]  /*88b0*/  HMMA.16816.F32 R4, R168, R172.reuse, R4 ;  /* 0x000000aca804723c */ /* 0x090ff00000001804 */
        /* <DEDUP_REMOVED lines=28> */
[-C--:B----4-:R-:W-:Y:S08]  /*8a80*/  HMMA.16816.F32 R20, R164, R176.reuse, R20 ;  /* 0x000000b0a414723c */ /* 0x090ff00000001814 */
[C---:B------:R-:W-:Y:S08]  /*8a90*/  HMMA.16816.F32 R24, R200.reuse, R176, R24 ;  /* 0x000000b0c818723c */ /* 0x040ff00000001818 */
[-C--:B------:R-:W-:Y:S01]  /*8aa0*/  HMMA.16816.F32 R28, R200, R178.reuse, R28 ;  /* 0x000000b2c81c723c */ /* 0x080fe2000000181c */
[----:B------:R-:W4:Y:S07]  /*8ab0*/  LDSM.16.MT88.4 R200, [R208+0x6800] ;  /* 0x00680000d0c8783b */ /* 0x000f2e0000004200 */
        /* <DEDUP_REMOVED lines=18> */
[----:B-1----:R-:W-:Y:S04]  /*8be0*/  @P1 IMAD.WIDE R2, R2, R0, UR14 ;  /* 0x0000000e02021e25 */ /* 0x002fe8000f8e0200 */
[C---:B------:R-:W-:Y:S01]  /*8bf0*/  HMMA.16816.F32 R16, R172.reuse, R186, R16 ;  /* 0x000000baac10723c */ /* 0x040fe20000001810 */
[----:B------:R-:W1:Y:S03]  /*8c00*/  LDSM.16.MT88.4 R184, [R208+0x3800] ;  /* 0x00380000d0b8783b */ /* 0x000e660000004200 */
[----:B------:R-:W-:Y:S02]  /*8c10*/  IMAD.U32 R0, RZ, RZ, UR7 ;  /* 0x00000007ff007e24 */ /* 0x000fe4000f8e00ff */
[----:B------:R3:W5:Y:S02]  /*8c20*/  @P1 LDG.E R246, [R2.64] ;  /* 0x0000000c02f61981 */ /* 0x000764000c1e1900 */
[-C--:B----4-:R-:W-:Y:S03]  /*8c30*/  HMMA.16816.F32 R20, R172, R200.reuse, R20 ;  /* 0x000000c8ac14723c */ /* 0x090fe60000001814 */
[----:B------:R3:W5:Y:S05]  /*8c40*/  @P1 LDG.E R247, [R2.64+0x20] ;  /* 0x0000200c02f71981 */ /* 0x00076a000c1e1900 */
[C---:B------:R-:W-:Y:S01]  /*8c50*/  HMMA.16816.F32 R24, R196.reuse, R200, R24 ;  /* 0x000000c8c418723c */ /* 0x040fe20000001818 */
[----:B------:R3:W5:Y:S05]  /*8c60*/  @P1 LDG.E R244, [R2.64+0x80] ;  /* 0x0000800c02f41981 */ /* 0x00076a000c1e1900 */
[----:B------:R3:W5:Y:S02]  /*8c70*/  @P1 LDG.E R245, [R2.64+0xa0] ;  /* 0x0000a00c02f51981 */ /* 0x000764000c1e1900 */
[-C--:B------:R-:W-:Y:S03]  /*8c80*/  HMMA.16816.F32 R28, R196, R202.reuse, R28 ;  /* 0x000000cac41c723c */ /* 0x080fe6000000181c */
[----:B------:R-:W4:Y:S05]  /*8c90*/  LDSM.16.MT88.4 R196, [R208+0x7800] ;  /* 0x00780000d0c4783b */ /* 0x000f2a0000004200 */
[----:B------:R-:W-:Y:S08]  /*8ca0*/  HMMA.16816.F32 R32, R172, R202, R32 ;  /* 0x000000caac20723c */ /* 0x000ff00000001820 */
[-C--:B------:R-:W-:Y:S01]  /*8cb0*/  HMMA.16816.F32 R4, R164, R176.reuse, R4 ;  /* 0x000000b0a404723c */ /* 0x080fe20000001804 */
[----:B---3--:R-:W-:Y:S07]  /*8cc0*/  IMAD.U32 R2, RZ, RZ, UR7 ;  /* 0x00000007ff027e24 */ /* 0x008fee000f8e00ff */
[C---:B------:R-:W-:Y:S04]  /*8cd0*/  HMMA.16816.F32 R8, R180.reuse, R176, R8 ;  /* 0x000000b0b408723c */ /* 0x040fe80000001808 */
[-C--:B------:R-:W-:Y:S04]  /*8ce0*/  LEA R2, P0, R2, R222.reuse, 0x2 ;  /* 0x000000de02027211 */ /* 0x080fe800078010ff */
[-C--:B------:R-:W-:Y:S04]  /*8cf0*/  HMMA.16816.F32 R12, R180, R178.reuse, R12 ;  /* 0x000000b2b40c723c */ /* 0x080fe8000000180c */
[-C--:B------:R-:W-:Y:S04]  /*8d00*/  LEA.HI.X.SX32 R3, R0, R223.reuse, 0x2, P0 ;  /* 0x000000df00037211 */ /* 0x080fe800000f16ff */
[C---:B------:R-:W-:Y:S08]  /*8d10*/  HMMA.16816.F32 R16, R164.reuse, R178, R16 ;  /* 0x000000b2a410723c */ /* 0x040ff00000001810 */
[-C--:B--2---:R-:W-:Y:S08]  /*8d20*/  HMMA.16816.F32 R20, R164, R188.reuse, R20 ;  /* 0x000000bca414723c */ /* 0x084ff00000001814 */
[C---:B------:R-:W-:Y:S08]  /*8d30*/  HMMA.16816.F32 R24, R180.reuse, R188, R24 ;  /* 0x000000bcb418723c */ /* 0x040ff00000001818 */
[-C--:B------:R-:W-:Y:S08]  /*8d40*/  HMMA.16816.F32 R28, R180, R190.reuse, R28 ;  /* 0x000000beb41c723c */ /* 0x080ff0000000181c */
[----:B------:R-:W-:Y:S07]  /*8d50*/  HMMA.16816.F32 R32, R164, R190, R32 ;  /* 0x000000bea420723c */ /* 0x000fee0000001820 */
[----:B------:R-:W-:Y:S01]  /*8d60*/  IMAD.U32 R166, RZ, RZ, UR8 ;  /* 0x00000008ffa67e24 */ /* 0x000fe2000f8e00ff */
[-C--:B-1----:R-:W-:Y:S01]  /*8d70*/  HMMA.16816.F32 R4, R168, R184.reuse, R4 ;  /* 0x000000b8a804723c */ /* 0x082fe20000001804 */
[----:B------:R-:W-:Y:S03]  /*8d80*/  IMAD.U32 R164, RZ, RZ, UR5 ;  /* 0x00000005ffa47e24 */ /* 0x000fe6000f8e00ff */
[----:B------:R-:W-:Y:S01]  /*8d90*/  IMAD.U32 R165, RZ, RZ, UR5 ;  /* 0x00000005ffa57e24 */ /* 0x000fe2000f8e00ff */
[-C--:B------:R-:W-:Y:S01]  /*8da0*/  LEA R166, P2, R166, R222.reuse, 0x2 ;  /* 0x000000dea6a67211 */ /* 0x080fe200078410ff */
[----:B------:R-:W-:Y:S01]  /*8db0*/  UIMAD UR5, UR6, 0x30, URZ ;  /* 0x00000030060578a4 */ /* 0x000fe2000f8e023f */
[-C--:B------:R-:W-:Y:S01]  /*8dc0*/  LEA R164, P1, R164, R222.reuse, 0x2 ;  /* 0x000000dea4a47211 */ /* 0x080fe200078210ff */
[C---:B------:R-:W-:Y:S04]  /*8dd0*/  HMMA.16816.F32 R8, R192.reuse, R184, R8 ;  /* 0x000000b8c008723c */ /* 0x040fe80000001808 */
[-C--:B------:R-:W-:Y:S04]  /*8de0*/  LEA.HI.X.SX32 R165, R165, R223.reuse, 0x2, P1 ;  /* 0x000000dfa5a57211 */ /* 0x080fe800008f16ff */
[-C--:B------:R-:W-:Y:S07]  /*8df0*/  HMMA.16816.F32 R12, R192, R186.reuse, R12 ;  /* 0x000000bac00c723c */ /* 0x080fee000000180c */
[----:B------:R1:W-:Y:S01]  /*8e00*/  RED.E.ADD.F32.FTZ.RN.STRONG.GPU [R222.64], R4 ;  /* 0x00000004de00798e */ /* 0x0003e2000c10e78c */
[C---:B------:R-:W-:Y:S04]  /*8e10*/  HMMA.16816.F32 R16, R168.reuse, R186, R16 ;  /* 0x000000baa810723c */ /* 0x040fe80000001810 */
[----:B------:R2:W-:Y:S04]  /*8e20*/  RED.E.ADD.F32.FTZ.RN.STRONG.GPU [R2.64], R5 ;  /* 0x000000050200798e */ /* 0x0005e8000c10e78c */
[-C--:B----4-:R-:W-:Y:S08]  /*8e30*/  HMMA.16816.F32 R20, R168, R196.reuse, R20 ;  /* 0x000000c4a814723c */ /* 0x090ff00000001814 */
[C---:B------:R-:W-:Y:S08]  /*8e40*/  HMMA.16816.F32 R24, R192.reuse, R196, R24 ;  /* 0x000000c4c018723c */ /* 0x040ff00000001818 */
[-C--:B------:R-:W-:Y:S01]  /*8e50*/  HMMA.16816.F32 R28, R192, R198.reuse, R28 ;  /* 0x000000c6c01c723c */ /* 0x080fe2000000181c */
[----:B-1----:R-:W-:Y:S03]  /*8e60*/  IMAD.U32 R4, RZ, RZ, UR4 ;  /* 0x00000004ff047e24 */ /* 0x002fe6000f8e00ff */
[----:B--2---:R-:W-:Y:S04]  /*8e70*/  IMAD.U32 R5, RZ, RZ, UR8 ;  /* 0x00000008ff057e24 */ /* 0x004fe8000f8e00ff */
[----:B------:R-:W-:Y:S04]  /*8e80*/  HMMA.16816.F32 R32, R168, R198, R32 ;  /* 0x000000c6a820723c */ /* 0x000fe80000001820 */
[-C--:B------:R-:W-:Y:S02]  /*8e90*/  LEA.HI.X.SX32 R167, R5, R223.reuse, 0x2, P2 ;  /* 0x000000df05a77211 */ /* 0x080fe400010f16ff */
[-C--:B------:R-:W-:Y:S01]  /*8ea0*/  LEA R4, P0, R4, R222.reuse, 0x2 ;  /* 0x000000de04047211 */ /* 0x080fe200078010ff */
[----:B------:R-:W-:Y:S01]  /*8eb0*/  IMAD.U32 R168, RZ, RZ, UR4 ;  /* 0x00000004ffa87e24 */ /* 0x000fe2000f8e00ff */
[----:B------:R-:W-:Y:S01]  /*8ec0*/  UIMAD UR4, UR6, 0x28, URZ ;  /* 0x00000028060478a4 */ /* 0x000fe2000f8e023f */
[----:B------:R1:W-:Y:S03]  /*8ed0*/  RED.E.ADD.F32.FTZ.RN.STRONG.GPU [R166.64], R6 ;  /* 0x00000006a600798e */ /* 0x0003e6000c10e78c */
[-C--:B------:R-:W-:Y:S02]  /*8ee0*/  LEA.HI.X.SX32 R5, R168, R223.reuse, 0x2, P0 ;  /* 0x000000dfa8057211 */ /* 0x080fe400000f16ff */
[----:B------:R2:W-:Y:S01]  /*8ef0*/  RED.E.ADD.F32.FTZ.RN.STRONG.GPU [R164.64], R7 ;  /* 0x00000007a400798e */ /* 0x0005e2000c10e78c */
[----:B------:R-:W-:Y:S02]  /*8f00*/  IMAD.U32 R0, RZ, RZ, UR4 ;  /* 0x00000004ff007e24 */ /* 0x000fe4000f8e00ff */
[----:B------:R-:W-:Y:S01]  /*8f10*/  IMAD.U32 R169, RZ, RZ, UR4 ;  /* 0x00000004ffa97e24 */ /* 0x000fe2000f8e00ff */
[----:B------:R-:W-:Y:S01]  /*8f20*/  UIMAD UR4, UR6, 0x38, URZ ;  /* 0x00000038060478a4 */ /* 0x000fe2000f8e023f */
[----:B------:R3:W-:Y:S01]  /*8f30*/  RED.E.ADD.F32.FTZ.RN.STRONG.GPU [R4.64], R8 ;  /* 0x000000080400798e */ /* 0x0007e2000c10e78c */
[----:B-1----:R-:W-:Y:S01]  /*8f40*/  IMAD.U32 R6, RZ, RZ, UR5 ;  /* 0x00000005ff067e24 */ /* 0x002fe2000f8e00ff */
[-C--:B--2---:R-:W-:Y:S03]  /*8f50*/  LEA R164, P0, R0, R222.reuse, 0x2 ;  /* 0x000000de00a47211 */ /* 0x084fe600078010ff */
[----:B------:R-:W-:Y:S01]  /*8f60*/  IMAD.U32 R0, RZ, RZ, UR4 ;  /* 0x00000004ff007e24 */ /* 0x000fe2000f8e00ff */
[-C--:B------:R-:W-:Y:S02]  /*8f70*/  LEA R6, P1, R6, R222.reuse, 0x2 ;  /* 0x000000de06067211 */ /* 0x080fe400078210ff */
[-C--:B------:R-:W-:Y:S01]  /*8f80*/  LEA.HI.X.SX32 R165, R169, R223.reuse, 0x2, P0 ;  /* 0x000000dfa9a57211 */ /* 0x080fe200000f16ff */
[----:B---3--:R-:W-:Y:S01]  /*8f90*/  IMAD.U32 R5, RZ, RZ, UR5 ;  /* 0x00000005ff057e24 */ /* 0x008fe2000f8e00ff */
[----:B------:R-:W-:Y:S01]  /*8fa0*/  LDSM.16.MT88.4 R168, [R210+0x2800] ;  /* 0x00280000d2a8783b */ /* 0x000fe20000004200 */
[----:B------:R-:W-:Y:S01]  /*8fb0*/  IMAD.U32 R4, RZ, RZ, UR4 ;  /* 0x00000004ff047e24 */ /* 0x000fe2000f8e00ff */
[----:B------:R-:W-:Y:S02]  /*8fc0*/  UIADD3 UR4, UR8, 0x20, URZ ;  /* 0x0000002008047890 */ /* 0x000fe4000fffe03f */
[-C--:B------:R-:W-:Y:S01]  /*8fd0*/  LEA.HI.X.SX32 R7, R5, R223.reuse, 0x2, P1 ;  /* 0x000000df05077211 */ /* 0x080fe200008f16ff */
[----:B------:R-:W-:Y:S01]  /*8fe0*/  RED.E.ADD.F32.FTZ.RN.STRONG.GPU [R164.64], R9 ;  /* 0x00000009a400798e */ /* 0x000fe2000c10e78c */
[-C--:B------:R-:W-:Y:S01]  /*8ff0*/  LEA R4, P0, R4, R222.reuse, 0x2 ;  /* 0x000000de04047211 */ /* 0x080fe200078010ff */
[----:B------:R-:W-:Y:S01]  /*9000*/  UIADD3 UR5, UR7, UR4, URZ ;  /* 0x0000000407057290 */ /* 0x000fe2000fffe03f */
[----:B------:R-:W-:Y:S02]  /*9010*/  IMAD.U32 R8, RZ, RZ, UR4 ;  /* 0x00000004ff087e24 */ /* 0x000fe4000f8e00ff */
[----:B------:R1:W-:Y:S01]  /*9020*/  RED.E.ADD.F32.FTZ.RN.STRONG.GPU [R6.64], R10 ;  /* 0x0000000a0600798e */ /* 0x0003e2000c10e78c */
[-C--:B------:R-:W-:Y:S02]  /*9030*/  LEA.HI.X.SX32 R5, R0, R223.reuse, 0x2, P0 ;  /* 0x000000df00057211 */ /* 0x080fe400000f16ff */
[-C--:B------:R-:W-:Y:S01]  /*9040*/  LEA R8, P1, R8, R222.reuse, 0x2 ;  /* 0x000000de08087211 */ /* 0x080fe200078210ff */
[----:B------:R-:W-:Y:S02]  /*9050*/  IMAD.U32 R0, RZ, RZ, UR5 ;  /* 0x00000005ff007e24 */ /* 0x000fe4000f8e00ff */
[----:B------:R2:W-:Y:S05]  /*9060*/  RED.E.ADD.F32.FTZ.RN.STRONG.GPU [R4.64], R11 ;  /* 0x0000000b0400798e */ /* 0x0005ea000c10e78c */
[----:B------:R-:W-:Y:S05]  /*9070*/  RED.E.ADD.F32.FTZ.RN.STRONG.GPU [R222.64+0x80], R16 ;  /* 0x00008010de00798e */ /* 0x000fea000c10e78c */
[----:B------:R-:W-:Y:S01]  /*9080*/  RED.E.ADD.F32.FTZ.RN.STRONG.GPU [R2.64+0x80], R17 ;  /* 0x000080110200798e */ /* 0x000fe2000c10e78c */
[----:B-1----:R-:W-:Y:S05]  /*9090*/  IMAD.U32 R6, RZ, RZ, UR5 ;  /* 0x00000005ff067e24 */ /* 0x002fea000f8e00ff */
[-C--:B------:R-:W-:Y:S01]  /*90a0*/  LEA R6, P0, R6, R222.reuse, 0x2 ;  /* 0x000000de06067211 */ /* 0x080fe200078010ff */
[----:B--2---:R-:W-:Y:S01]  /*90b0*/  IMAD.U32 R4, RZ, RZ, UR4 ;  /* 0x00000004ff047e24 */ /* 0x004fe2000f8e00ff */
[----:B------:R-:W-:Y:S02]  /*90c0*/  UIADD3 UR4, UR7, UR5, URZ ;  /* 0x0000000507047290 */ /* 0x000fe4000fffe03f */
[-C--:B------:R-:W-:Y:S02]  /*90d0*/  LEA.HI.X.SX32 R7, R0, R223.reuse, 0x2, P0 ;  /* 0x000000df00077211 */ /* 0x080fe400000f16ff */
[-C--:B------:R-:W-:Y:S01]  /*90e0*/  LEA.HI.X.SX32 R9, R4, R223.reuse, 0x2, P1 ;  /* 0x000000df04097211 */ /* 0x080fe200008f16ff */
[----:B------:R-:W-:Y:S01]  /*90f0*/  UIADD3 UR5, UR7, UR4, URZ ;  /* 0x0000000407057290 */ /* 0x000fe2000fffe03f */
[----:B------:R-:W-:Y:S02]  /*9100*/  IMAD.U32 R4, RZ, RZ, UR4 ;  /* 0x00000004ff047e24 */ /* 0x000fe4000f8e00ff */
[----:B------:R-:W-:Y:S01]  /*9110*/  IMAD.U32 R5, RZ, RZ, UR4 ;  /* 0x00000004ff057e24 */ /* 0x000fe2000f8e00ff */
[----:B------:R1:W-:Y:S01]  /*9120*/  RED.E.ADD.F32.FTZ.RN.STRONG.GPU [R8.64], R18 ;  /* 0x000000120800798e */ /* 0x0003e2000c10e78c */
[----:B------:R-:W-:Y:S01]  /*9130*/  UIADD3 UR4, UR7, UR5, URZ ;  /* 0x0000000507047290 */ /* 0x000fe2000fffe03f */
[-C--:B------:R-:W-:Y:S01]  /*9140*/  LEA R4, P0, R4, R222.reuse, 0x2 ;  /* 0x000000de04047211 */ /* 0x080fe200078010ff */
[----:B------:R-:W-:Y:S02]  /*9150*/  IMAD.U32 R0, RZ, RZ, UR5 ;  /* 0x00000005ff007e24 */ /* 0x000fe4000f8e00ff */
[----:B------:R2:W-:Y:S01]  /*9160*/  RED.E.ADD.F32.FTZ.RN.STRONG.GPU [R6.64], R19 ;  /* 0x000000130600798e */ /* 0x0005e2000c10e78c */
[-C--:B------:R-:W-:Y:S05]  /*9170*/  LEA.HI.X.SX32 R5, R5, R223.reuse, 0x2, P0 ;  /* 0x000000df05057211 */ /* 0x080fea00000f16ff */
[----:B------:R3:W-:Y:S01]  /*9180*/  RED.E.ADD.F32.FTZ.RN.STRONG.GPU [R4.64], R12 ;  /* 0x0000000c0400798e */ /* 0x0007e2000c10e78c */
[----:B-1----:R-:W-:Y:S01]  /*9190*/  IMAD.U32 R8, RZ, RZ, UR5 ;  /* 0x00000005ff087e24 */ /* 0x002fe2000f8e00ff */
[----:B------:R-:W-:Y:S04]  /*91a0*/  UIADD3 UR5, UR7, UR4, URZ ;  /* 0x0000000407057290 */ /* 0x000fe8000fffe03f */
[-C--:B------:R-:W-:Y:S01]  /*91b0*/  LEA R8, P0, R8, R222.reuse, 0x2 ;  /* 0x000000de08087211 */ /* 0x080fe200078010ff */
[----:B--2---:R-:W-:Y:S03]  /*91c0*/  IMAD.U32 R6, RZ, RZ, UR4 ;  /* 0x00000004ff067e24 */ /* 0x004fe6000f8e00ff */
[-C--:B------:R-:W-:Y:S01]  /*91d0*/  LEA.HI.X.SX32 R9, R0, R223.reuse, 0x2, P0 ;  /* 0x000000df00097211 */ /* 0x080fe200000f16ff */
[----:B------:R-:W-:Y:S01]  /*91e0*/  IMAD.U32 R0, RZ, RZ, UR5 ;  /* 0x00000005ff007e24 */ /* 0x000fe2000f8e00ff */
[-C--:B------:R-:W-:Y:S01]  /*91f0*/  LEA R6, P1, R6, R222.reuse, 0x2 ;  /* 0x000000de06067211 */ /* 0x080fe200078210ff */
[----:B---3--:R-:W-:Y:S01]  /*9200*/  IMAD.U32 R5, RZ, RZ, UR4 ;  /* 0x00000004ff057e24 */ /* 0x008fe2000f8e00ff */
[----:B------:R-:W-:Y:S01]  /*9210*/  UIADD3 UR4, UR8, 0x40, URZ ;  /* 0x0000004008047890 */ /* 0x000fe2000fffe03f */
[----:B------:R-:W-:Y:S01]  /*9220*/  IMAD.U32 R4, RZ, RZ, UR5 ;  /* 0x00000005ff047e24 */ /* 0x000fe2000f8e00ff */
[----:B------:R-:W-:Y:S02]  /*9230*/  RED.E.ADD.F32.FTZ.RN.STRONG.GPU [R8.64], R13 ;  /* 0x0000000d0800798e */ /* 0x000fe4000c10e78c */
        /* <DEDUP_REMOVED lines=25> */
[----:B------:R2:W-:Y:S02]  /*93d0*/  RED.E.ADD.F32.FTZ.RN.STRONG.GPU [R4.64], R23 ;  /* 0x000000170400798e */ /* 0x0005e4000c10e78c */
[-C--:B------:R-:W-:Y:S02]  /*93e0*/  LEA.HI.X.SX32 R11, R0, R223.reuse, 0x2, P0 ;  /* 0x000000df000b7211 */ /* 0x080fe400000f16ff */
[-C--:B------:R-:W-:Y:S01]  /*93f0*/  LEA R8, P1, R8, R222.reuse, 0x2 ;  /* 0x000000de08087211 */ /* 0x080fe200078210ff */
[----:B------:R-:W-:Y:S05]  /*9400*/  LDSM.16.MT88.4 R20, [R210+0x2000] ;  /* 0x00200000d214783b */ /* 0x000fea0000004200 */
[----:B------:R-:W-:Y:S01]  /*9410*/  RED.E.ADD.F32.FTZ.RN.STRONG.GPU [R10.64], R24 ;  /* 0x000000180a00798e */ /* 0x000fe2000c10e78c */
[----:B-1----:R-:W-:Y:S01]  /*9420*/  IMAD.U32 R7, RZ, RZ, UR4 ;  /* 0x00000004ff077e24 */ /* 0x002fe2000f8e00ff */
[----:B------:R-:W-:Y:S04]  /*9430*/  UIADD3 UR4, UR7, UR4, URZ ;  /* 0x0000000407047290 */ /* 0x000fe8000fffe03f */
[CC--:B------:R-:W-:Y:S01]  /*9440*/  LEA R6, P0, R7.reuse, R222.reuse, 0x2 ;  /* 0x000000de07067211 */ /* 0x0c0fe200078010ff */
[----:B--2---:R-:W-:Y:S01]  /*9450*/  IMAD.U32 R4, RZ, RZ, UR5 ;  /* 0x00000005ff047e24 */ /* 0x004fe2000f8e00ff */
[----:B------:R-:W-:Y:S01]  /*9460*/  UIADD3 UR5, UR8, 0x60, URZ ;  /* 0x0000006008057890 */ /* 0x000fe2000fffe03f */
[----:B------:R-:W-:Y:S01]  /*9470*/  IMAD.U32 R0, RZ, RZ, UR4 ;  /* 0x00000004ff007e24 */ /* 0x000fe2000f8e00ff */
[-C--:B------:R-:W-:Y:S02]  /*9480*/  LEA.HI.X.SX32 R7, R7, R223.reuse, 0x2, P0 ;  /* 0x000000df07077211 */ /* 0x080fe400000f16ff */
[-C--:B------:R-:W-:Y:S01]  /*9490*/  LEA.HI.X.SX32 R9, R4, R223.reuse, 0x2, P1 ;  /* 0x000000df04097211 */ /* 0x080fe200008f16ff */
[----:B------:R-:W-:Y:S01]  /*94a0*/  UIADD3 UR4, UR7, UR5, URZ ;  /* 0x0000000507047290 */ /* 0x000fe2000fffe03f */
[CC--:B------:R-:W-:Y:S03]  /*94b0*/  LEA R4, P0, R0.reuse, R222.reuse, 0x2 ;  /* 0x000000de00047211 */ /* 0x0c0fe600078010ff */
[----:B------:R-:W-:Y:S01]  /*94c0*/  RED.E.ADD.F32.FTZ.RN.STRONG.GPU [R8.64], R25 ;  /* 0x000000190800798e */ /* 0x000fe2000c10e78c */
[-C--:B------:R-:W-:Y:S01]  /*94d0*/  LEA.HI.X.SX32 R5, R0, R223.reuse, 0x2, P0 ;  /* 0x000000df00057211 */ /* 0x080fe200000f16ff */
[----:B------:R-:W-:Y:S01]  /*94e0*/  IMAD.U32 R0, RZ, RZ, UR5 ;  /* 0x00000005ff007e24 */ /* 0x000fe2000f8e00ff */
[----:B------:R-:W-:Y:S02]  /*94f0*/  UIADD3 UR6, UR7, UR4, URZ ;  /* 0x0000000407067290 */ /* 0x000fe4000fffe03f */
[----:B------:R1:W-:Y:S02]  /*9500*/  RED.E.ADD.F32.FTZ.RN.STRONG.GPU [R6.64], R26 ;  /* 0x0000001a0600798e */ /* 0x0003e4000c10e78c */
[----:B------:R-:W-:Y:S03]  /*9510*/  UIADD3 UR5, UR7, UR6, URZ ;  /* 0x0000000607057290 */ /* 0x000fe6000fffe03f */
[----:B------:R2:W-:Y:S05]  /*9520*/  RED.E.ADD.F32.FTZ.RN.STRONG.GPU [R4.64], R27 ;  /* 0x0000001b0400798e */ /* 0x0005ea000c10e78c */
[----:B------:R-:W-:Y:S05]  /*9530*/  RED.E.ADD.F32.FTZ.RN.STRONG.GPU [R222.64+0x180], R32 ;  /* 0x00018020de00798e */ /* 0x000fea000c10e78c */
[----:B------:R3:W-:Y:S01]  /*9540*/  RED.E.ADD.F32.FTZ.RN.STRONG.GPU [R2.64+0x180], R33 ;  /* 0x000180210200798e */ /* 0x0007e2000c10e78c */
[----:B-1----:R-:W-:Y:S01]  /*9550*/  IMAD.U32 R6, RZ, RZ, UR4 ;  /* 0x00000004ff067e24 */ /* 0x002fe2000f8e00ff */
[----:B------:R-:W-:Y:S01]  /*9560*/  UIADD3 UR4, UR7, UR5, URZ ;  /* 0x0000000507047290 */ /* 0x000fe2000fffe03f */
[----:B------:R-:W-:Y:S01]  /*9570*/  IMAD.U32 R7, RZ, RZ, UR5 ;  /* 0x00000005ff077e24 */ /* 0x000fe2000f8e00ff */
[----:B------:R-:W-:Y:S01]  /*9580*/  @UP3 UIADD3 UR5, UP1, UR14, -0x100, URZ ;  /* 0xffffff000e053890 */ /* 0x000fe2000ff3e03f */
[CC--:B--2---:R-:W-:Y:S04]  /*9590*/  LEA R4, P0, R0.reuse, R222.reuse, 0x2 ;  /* 0x000000de00047211 */ /* 0x0c4fe800078010ff */
[-C--:B------:R-:W-:Y:S01]  /*95a0*/  LEA.HI.X.SX32 R5, R0, R223.reuse, 0x2, P0 ;  /* 0x000000df00057211 */ /* 0x080fe200000f16ff */
[----:B------:R-:W-:Y:S01]  /*95b0*/  IMAD.U32 R0, RZ, RZ, UR6 ;  /* 0x00000006ff007e24 */ /* 0x000fe2000f8e00ff */
[CC--:B------:R-:W-:Y:S01]  /*95c0*/  LEA R10, P0, R6.reuse, R222.reuse, 0x2 ;  /* 0x000000de060a7211 */ /* 0x0c0fe200078010ff */
[----:B------:R-:W-:Y:S02]  /*95d0*/  UIADD3 UR6, UR7, UR4, URZ ;  /* 0x0000000407067290 */ /* 0x000fe4000fffe03f */
[----:B------:R1:W-:Y:S01]  /*95e0*/  RED.E.ADD.F32.FTZ.RN.STRONG.GPU [R4.64], R34 ;  /* 0x000000220400798e */ /* 0x0003e2000c10e78c */
[-C--:B------:R-:W-:Y:S01]  /*95f0*/  LEA.HI.X.SX32 R11, R6, R223.reuse, 0x2, P0 ;  /* 0x000000df060b7211 */ /* 0x080fe200000f16ff */
[----:B------:R-:W-:Y:S01]  /*9600*/  @UP3 UMOV UR14, UR5 ;  /* 0x00000005000e3c82 */ /* 0x000fe20008000000 */
[CC--:B------:R-:W-:Y:S01]  /*9610*/  LEA R8, P0, R0.reuse, R222.reuse, 0x2 ;  /* 0x000000de00087211 */ /* 0x0c0fe200078010ff */
[----:B---3--:R-:W-:Y:S01]  /*9620*/  IMAD.U32 R3, RZ, RZ, UR6 ;  /* 0x00000006ff037e24 */ /* 0x008fe2000f8e00ff */
[-C--:B------:R-:W-:Y:S01]  /*9630*/  LEA R6, P2, R7, R222.reuse, 0x2 ;  /* 0x000000de07067211 */ /* 0x080fe200078410ff */
[----:B------:R-:W-:Y:S01]  /*9640*/  RED.E.ADD.F32.FTZ.RN.STRONG.GPU [R10.64], R35 ;  /* 0x000000230a00798e */ /* 0x000fe2000c10e78c */
[-C--:B------:R-:W-:Y:S01]  /*9650*/  LEA.HI.X.SX32 R9, R0, R223.reuse, 0x2, P0 ;  /* 0x000000df00097211 */ /* 0x080fe200000f16ff */
[----:B------:R-:W-:Y:S01]  /*9660*/  IMAD.IADD R0, R211, 0x1, R210 ;  /* 0x00000001d3007824 */ /* 0x000fe200078e02d2 */
[-C--:B------:R-:W-:Y:S01]  /*9670*/  LEA.HI.X.SX32 R7, R7, R223.reuse, 0x2, P2 ;  /* 0x000000df07077211 */ /* 0x080fe200010f16ff */
[----:B------:R-:W-:Y:S01]  /*9680*/  UIADD3 UR6, UR9, -0x1, URZ ;  /* 0xffffffff09067890 */ /* 0x000fe2000fffe03f */
        /* <DEDUP_REMOVED lines=12> */
[----:B------:R-:W-:Y:S01]  /*9750*/  @UP3 UIADD3.X UR4, UR15, -0x1, URZ, UP1, !UPT ;  /* 0xffffffff0f043890 */ /* 0x000fe20008ffe43f */
[----:B------:R-:W-:Y:S01]  /*9760*/  LEA.HI.X.SX32 R5, R5, R223, 0x2, P1 ;  /* 0x000000df05057211 */ /* 0x000fe200008f16ff */
[----:B------:R-:W-:Y:S01]  /*9770*/  LDSM.16.MT88.4 R24, [R0+0x2000] ;  /* 0x002000000018783b */ /* 0x000fe20000004200 */
[----:B------:R-:W-:Y:S01]  /*9780*/  UMOV UR9, UR6 ;  /* 0x0000000600097c82 */ /* 0x000fe20008000000 */
[----:B------:R-:W-:Y:S01]  /*9790*/  PLOP3.LUT P1, PT, PT, PT, UP0, 0x80, 0x0 ;  /* 0x000000000000781c */ /* 0x000fe20003f2f008 */
[----:B------:R-:W-:Y:S02]  /*97a0*/  @UP3 UIADD3 UR18, UP0, UR18, -0x100, URZ ;  /* 0xffffff0012123890 */ /* 0x000fe4000ff1e03f */
[----:B------:R-:W-:Y:S01]  /*97b0*/  RED.E.ADD.F32.FTZ.RN.STRONG.GPU [R4.64], R30 ;  /* 0x0000001e0400798e */ /* 0x000fe2000c10e78c */
[----:B------:R-:W-:Y:S02]  /*97c0*/  @UP3 UMOV UR15, UR4 ;  /* 0x00000004000f3c82 */ /* 0x000fe40008000000 */
        /* <DEDUP_REMOVED lines=194> */
[----:B------:R-:W-:Y:S01]  /*a3f0*/  FMUL.FTZ R0, R95, c[0x0][0x2dc] ;  /* 0x0000b7005f007a20 */ /* 0x000fe20000410000 */
[----:B------:R-:W-:Y:S01]  /*a400*/  UISETP.NE.AND UP0, UPT, UR28, -0x1, UPT ;  /* 0xffffffff1c00788c */ /* 0x000fe2000bf05270 */
[----:B------:R-:W-:Y:S01]  /*a410*/  FMUL.FTZ R64, R60, c[0x0][0x2dc] ;  /* 0x0000b7003c407a20 */ /* 0x000fe20000410000 */
[----:B------:R-:W-:Y:S01]  /*a420*/  ULDC.64 UR8, c[0x0][0x3a0] ;  /* 0x0000e80000087ab9 */ /* 0x000fe20000000a00 */
[----:B------:R-:W-:-:S02]  /*a430*/  FMUL.FTZ R60, R101, c[0x0][0x2e0] ;  /* 0x0000b800653c7a20 */ /* 0x000fc40000410000 */
[----:B------:R-:W-:Y:S02]  /*a440*/  FMUL.FTZ R59, R103, c[0x0][0x2e0] ;  /* 0x0000b800673b7a20 */ /* 0x000fe40000410000 */
[----:B------:R-:W-:Y:S02]  /*a450*/  FMUL.FTZ R56, R113, c[0x0][0x2e0] ;  /* 0x0000b80071387a20 */ /* 0x000fe40000410000 */
        /* <DEDUP_REMOVED lines=62> */
[----:B------:R1:W-:Y:S01]  /*a840*/  STS [R181+0x2000], R45 ;  /* 0x0020002db5007388 */ /* 0x0003e20000000800 */
[----:B------:R-:W-:-:S03]  /*a850*/  F2FP.PACK_AB R36, R36, R148 ;  /* 0x000000942424723e */ /* 0x000fc600000000ff */
        /* <DEDUP_REMOVED lines=87> */
[----:B------:R-:W-:Y:S01]  /*add0*/  PLOP3.LUT P0, PT, PT, PT, UP0, 0x80, 0x0 ;  /* 0x000000000000781c */ /* 0x000fe20003f0f008 */
[----:B------:R-:W-:-:S04]  /*ade0*/  @UP0 UIADD3 UR6, UR23, UR28, URZ ;  /* 0x0000001c17060290 */ /* 0x000fc8000fffe03f */
        /* <DEDUP_REMOVED lines=16> */
.L_x_693:
        /* <DEDUP_REMOVED lines=18> */
.L_x_694:
[----:B-1----:R-:W-:Y:S01]  /*b010*/  IMAD.SHL.U32 R0, R235, 0x40, RZ ;  /* 0x00000040eb007824 */ /* 0x002fe200078e00ff */
[----:B------:R-:W-:Y:S01]  /*b020*/  BAR.SYNC.DEFER_BLOCKING 0x0 ;  /* 0x0000000000007b1d */ /* 0x000fe20000010000 */
[----:B------:R-:W-:Y:S01]  /*b030*/  USHF.L.U32 UR5, UR21, 0x7, URZ ;  /* 0x0000000715057899 */ /* 0x000fe2000800063f */
[--C-:B------:R-:W-:Y:S01]  /*b040*/  SHF.R.S32.HI R9, RZ, 0x1f, R236.reuse ;  /* 0x0000001fff097819 */ /* 0x100fe200000114ec */
[--C-:B------:R-:W-:Y:S01]  /*b050*/  IMAD.MOV.U32 R8, RZ, RZ, R236.reuse ;  /* 0x000000ffff087224 */ /* 0x100fe200078e00ec */
[----:B------:R-:W-:Y:S01]  /*b060*/  LOP3.LUT R0, R0, 0x1c0, RZ, 0xc0, !PT ;  /* 0x000001c000007812 */ /* 0x000fe200078ec0ff */
[----:B------:R-:W-:Y:S01]  /*b070*/  USHF.R.S32.HI UR8, URZ, 0x1f, UR5 ;  /* 0x0000001f3f087899 */ /* 0x000fe20008011405 */
[----:B------:R-:W-:Y:S01]  /*b080*/  BSSY B0, `(.L_x_695) ;  /* 0x0000034000007945 */ /* 0x000fe20003800000 */
[----:B------:R-:W-:Y:S01]  /*b090*/  ULDC.64 UR6, c[0x0][0x3a0] ;  /* 0x0000e80000067ab9 */ /* 0x000fe20000000a00 */
[----:B------:R-:W-:Y:S01]  /*b0a0*/  LOP3.LUT R2, R0, 0x38, R236, 0xf8, !PT ;  /* 0x0000003800027812 */ /* 0x000fe200078ef8ec */
[----:B------:R-:W-:Y:S01]  /*b0b0*/  UIMAD UR4, UR8, UR6, URZ ;  /* 0x00000006080472a4 */ /* 0x000fe2000f8e023f */
[----:B------:R-:W-:Y:S01]  /*b0c0*/  SHF.R.U32.HI R0, RZ, 0x3, R0 ;  /* 0x00000003ff007819 */ /* 0x000fe20000011600 */
[----:B------:R-:W-:Y:S01]  /*b0d0*/  IMAD.U32 R36, RZ, RZ, UR5 ;  /* 0x00000005ff247e24 */ /* 0x000fe2000f8e00ff */
[----:B------:R-:W-:Y:S01]  /*b0e0*/  SHF.R.S32.HI R37, RZ, 0x1f, R235 ;  /* 0x0000001fff257819 */ /* 0x000fe200000114eb */
[----:B------:R-:W-:Y:S01]  /*b0f0*/  UIMAD UR6, UR5, UR7, UR4 ;  /* 0x00000007050672a4 */ /* 0x000fe2000f8e0204 */
[----:B------:R-:W-:Y:S01]  /*b100*/  LOP3.LUT R0, R2, R0, RZ, 0x3c, !PT ;  /* 0x0000000002007212 */ /* 0x000fe200078e3cff */
[----:B------:R-:W-:Y:S01]  /*b110*/  IMAD.WIDE.U32 R2, R36, c[0x0][0x3a0], R8 ;  /* 0x0000e80024027a25 */ /* 0x000fe200078e0008 */
[----:B------:R-:W-:-:S03]  /*b120*/  UIMAD UR4, UR21, -0x80, UR16 ;  /* 0xffffff80150478a4 */ /* 0x000fc6000f8e0210 */
[----:B------:R-:W-:Y:S01]  /*b130*/  IMAD R0, R250, 0x200, R0 ;  /* 0x00000200fa007824 */ /* 0x000fe200078e0200 */
[----:B------:R-:W-:Y:S01]  /*b140*/  IADD3 R2, P0, R2, UR11, RZ ;  /* 0x0000000b02027c10 */ /* 0x000fe2000ff1e0ff */
[----:B------:R-:W-:Y:S01]  /*b150*/  IMAD.U32 R4, RZ, RZ, UR6 ;  /* 0x00000006ff047e24 */ /* 0x000fe2000f8e00ff */
[----:B------:R-:W-:Y:S01]  /*b160*/  ULDC.64 UR6, c[0x0][0x3b8] ;  /* 0x0000ee0000067ab9 */ /* 0x000fe20000000a00 */
[----:B------:R-:W-:Y:S01]  /*b170*/  IMAD.SHL.U32 R0, R0, 0x2, RZ ;  /* 0x0000000200007824 */ /* 0x000fe200078e00ff */
[----:B------:R-:W-:Y:S01]  /*b180*/  ISETP.GE.AND P5, PT, R235, UR4, PT ;  /* 0x00000004eb007c0c */ /* 0x000fe2000bfa6270 */
[----:B------:R-:W-:Y:S01]  /*b190*/  UIMAD UR6, UR59, UR6, URZ ;  /* 0x000000063b0672a4 */ /* 0x000fe2000f8e023f */
[----:B------:R-:W-:Y:S01]  /*b1a0*/  IADD3.X R3, R3, UR14, R4, P0, !PT ;  /* 0x0000000e03037c10 */ /* 0x000fe200087fe404 */
[----:B------:R-:W-:Y:S01]  /*b1b0*/  IMAD.U32 R4, RZ, RZ, UR34 ;  /* 0x00000022ff047e24 */ /* 0x000fe2000f8e00ff */
[----:B------:R1:W2:Y:S01]  /*b1c0*/  LDS.128 R24, [R0+0xd000] ;  /* 0x00d0000000187984 */ /* 0x0002a20000000c00 */
[----:B------:R-:W-:-:S02]  /*b1d0*/  UIMAD UR6, UR34, UR7, UR6 ;  /* 0x00000007220672a4 */ /* 0x000fc4000f8e0206 */
[----:B------:R-:W-:Y:S01]  /*b1e0*/  IMAD.WIDE.U32 R2, R4, c[0x0][0x3b8], R2 ;  /* 0x0000ee0004027a25 */ /* 0x000fe200078e0002 */
[----:B------:R1:W3:Y:S04]  /*b1f0*/  LDS.128 R32, [R0+0xe000] ;  /* 0x00e0000000207984 */ /* 0x0002e80000000c00 */
[----:B------:R1:W4:Y:S01]  /*b200*/  LDS.128 R44, [R0+0xf000] ;  /* 0x00f00000002c7984 */ /* 0x0003220000000c00 */
[----:B------:R-:W-:-:S03]  /*b210*/  IADD3 R11, R3, UR6, RZ ;  /* 0x00000006030b7c10 */ /* 0x000fc6000fffe0ff */
[----:B------:R1:W1:Y:S04]  /*b220*/  LDS.128 R20, [R0+0x11000] ;  /* 0x0110000000147984 */ /* 0x0002680000000c00 */
        /* <DEDUP_REMOVED lines=11> */
[----:B--234-:R-:W-:Y:S01]  /*b2e0*/  ISETP.GE.AND P1, PT, R236, c[0x0][0x220], PT ;  /* 0x00008800ec007a0c */ /* 0x01cfe20003f26270 */
[----:B------:R-:W-:Y:S01]  /*b2f0*/  LDS.128 R12, [R0+0x10000] ;  /* 0x01000000000c7984 */ /* 0x000fe20000000c00 */
[----:B------:R-:W-:Y:S01]  /*b300*/  MOV R5, R11 ;  /* 0x0000000b00057202 */ /* 0x000fe20000000f00 */
[----:B------:R-:W-:Y:S01]  /*b310*/  IMAD.MOV.U32 R4, RZ, RZ, R2 ;  /* 0x000000ffff047224 */ /* 0x000fe200078e0002 */
[----:B------:R-:W-:-:S03]  /*b320*/  ISETP.GE.AND P0, PT, R242, c[0x0][0x220], PT ;  /* 0x00008800f2007a0c */ /* 0x000fc60003f06270 */
[----:B------:R-:W-:-:S05]  /*b330*/  IMAD.WIDE.U32 R6, R235, c[0x0][0x3a0], R4 ;  /* 0x0000e800eb067a25 */ /* 0x000fca00078e0004 */
[----:B------:R-:W-:Y:S01]  /*b340*/  LEA R4, P2, R6, c[0x0][0x340], 0x1 ;  /* 0x0000d00006047a11 */ /* 0x000fe200078408ff */
[----:B------:R2:W3:Y:S02]  /*b350*/  @!P1 LDS.128 R16, [R0+0xc000] ;  /* 0x00c0000000109984 */ /* 0x0004e40000000c00 */
[----:B-12---:R-:W-:-:S04]  /*b360*/  IMAD R0, R37, c[0x0][0x3a0], RZ ;  /* 0x0000e80025007a24 */ /* 0x006fc800078e02ff */
[----:B------:R-:W-:-:S04]  /*b370*/  IMAD R0, R235, c[0x0][0x3a4], R0 ;  /* 0x0000e900eb007a24 */ /* 0x000fc800078e0200 */
[----:B------:R-:W-:-:S05]  /*b380*/  IMAD.IADD R0, R0, 0x1, R7 ;  /* 0x0000000100007824 */ /* 0x000fca00078e0207 */
[----:B------:R-:W-:-:S05]  /*b390*/  LEA.HI.X R5, R6, c[0x0][0x344], R0, 0x1, P2 ;  /* 0x0000d10006057a11 */ /* 0x000fca00010f0c00 */
[----:B---3--:R1:W-:Y:S04]  /*b3a0*/  @!P1 STG.E.128 [R4.64], R16 ;  /* 0x0000001004009986 */ /* 0x0083e8000c101d0c */
[----:B------:R1:W-:Y:S02]  /*b3b0*/  @!P0 STG.E.128 [R4.64+0x80], R12 ;  /* 0x0000800c04008986 */ /* 0x0003e4000c101d0c */
.L_x_696:
[----:B--234-:R-:W-:Y:S05]  /*b3c0*/  BSYNC B0 ;  /* 0x0000000000007941 */ /* 0x01cfea0003800000 */
.L_x_695:
        /* <DEDUP_REMOVED lines=16> */
[----:B------:R1:W-:Y:S04]  /*b4d0*/  @!P1 STG.E.128 [R4.64], R24 ;  /* 0x0000001804009986 */ /* 0x0003e8000c101d0c */
[----:B------:R1:W-:Y:S02]  /*b4e0*/  @!P0 STG.E.128 [R4.64+0x80], R20 ;  /* 0x0000801404008986 */ /* 0x0003e4000c101d0c */
.L_x_698:
[----:B------:R-:W-:Y:S05]  /*b4f0*/  BSYNC B0 ;  /* 0x0000000000007941 */ /* 0x000fea0003800000 */
.L_x_697:
        /* <DEDUP_REMOVED lines=18> */
.L_x_700:
[----:B------:R-:W-:Y:S05]  /*b620*/  BSYNC B0 ;  /* 0x0000000000007941 */ /* 0x000fea0003800000 */
.L_x_699:
        /* <DEDUP_REMOVED lines=17> */
.L_x_702:
[----:B------:R-:W-:Y:S05]  /*b740*/  BSYNC B0 ;  /* 0x0000000000007941 */ /* 0x000fea0003800000 */
.L_x_701:
        /* <DEDUP_REMOVED lines=25> */
[----:B------:R1:W-:Y:S04]  /*b8e0*/  @!P1 STG.E.128 [R4.64], R52 ;  /* 0x0000003404009986 */ /* 0x0003e8000c101d0c */
[----:B------:R1:W-:Y:S02]  /*b8f0*/  @!P0 STG.E.128 [R4.64+0x80], R48 ;  /* 0x0000803004008986 */ /* 0x0003e4000c101d0c */
.L_x_704:
[----:B------:R-:W-:Y:S05]  /*b900*/  BSYNC B0 ;  /* 0x0000000000007941 */ /* 0x000fea0003800000 */
.L_x_703:
        /* <DEDUP_REMOVED lines=16> */
.L_x_706:
[----:B------:R-:W-:Y:S05]  /*ba10*/  BSYNC B0 ;  /* 0x0000000000007941 */ /* 0x000fea0003800000 */
.L_x_705:
        /* <DEDUP_REMOVED lines=16> */
.L_x_708:
[----:B------:R-:W-:Y:S05]  /*bb20*/  BSYNC B0 ;  /* 0x0000000000007941 */ /* 0x000fea0003800000 */
.L_x_707:
        /* <DEDUP_REMOVED lines=14> */
.L_x_663:
[----:B------:R-:W-:Y:S05]  /*bc10*/  BSYNC B1 ;  /* 0x0000000000017941 */ /* 0x000fea0003800000 */
.L_x_641:
        /* <DEDUP_REMOVED lines=11> */
.L_x_709:
[----:B------:R-:W-:Y:S05]  /*bcd0*/  EXIT ;  /* 0x000000000000794d */ /* 0x000fea0003800000 */
.L_x_711:
        /* <DEDUP_REMOVED lines=10> */
.L_x_1082:


//--------------------- .text._ZN5flash44flash_bwd_dq_dk_dv_loop_seqk_parallel_kernelI23Flash_bwd_kernel_traitsILi128ELi64ELi128ELi8ELi2ELi4ELi2ELb0ELb0EN7cutlass6half_tE19Flash_kernel_traitsILi128ELi64ELi128ELi8ES3_EELb0ELb1ELb0ELb0ELb0ELb0ELb1EEEvNS_16Flash_bwd_paramsE --------------------------
	.section	.text._ZN5flash44flash_bwd_dq_dk_dv_loop_seqk_parallel_kernelI23Flash_bwd_kernel_traitsILi128ELi64ELi128ELi8ELi2ELi4ELi2ELb0ELb0EN7cutlass6half_tE19Flash_kernel_traitsILi128ELi64ELi128ELi8ES3_EELb0ELb1ELb0ELb0ELb0ELb0ELb1EEEvNS_16Flash_bwd_paramsE,"ax",@progbits
	.sectioninfo	@"SHI_REGISTERS=255"
	.align	128
        .global         _ZN5flash44flash_bwd_dq_dk_dv_loop_seqk_parallel_kernelI23Flash_bwd_kernel_traitsILi128ELi64ELi128ELi8ELi2ELi4ELi2ELb0ELb0EN7cutlass6half_tE19Flash_kernel_traitsILi128ELi64ELi128ELi8ES3_EELb0ELb1ELb0ELb0ELb0ELb0ELb1EEEvNS_16Flash_bwd_paramsE
        .type           _ZN5flash44flash_bwd_dq_dk_dv_loop_seqk_parallel_kernelI23Flash_bwd_kernel_traitsILi128ELi64ELi128ELi8ELi2ELi4ELi2ELb0ELb0EN7cutlass6half_tE19Flash_kernel_traitsILi128ELi64ELi128ELi8ES3_EELb0ELb1ELb0ELb0ELb0ELb0ELb1EEEvNS_16Flash_bwd_paramsE,@function
        .size           _ZN5flash44flash_bwd_dq_dk_dv_loop_seqk_parallel_kernelI23Flash_bwd_kernel_traitsILi128ELi64ELi128ELi8ELi2ELi4ELi2ELb0ELb0EN7cutlass6half_tE19Flash_kernel_traitsILi128ELi64ELi128ELi8ES3_EELb0ELb1ELb0ELb0ELb0ELb0ELb1EEEvNS_16Flash_bwd_paramsE,(.L_x_1083 - _ZN5flash44flash_bwd_dq_dk_dv_loop_seqk_parallel_kernelI23Flash_bwd_kernel_traitsILi128ELi64ELi128ELi8ELi2ELi4ELi2ELb0ELb0EN7cutlass6half_tE19Flash_kernel_traitsILi128ELi64ELi128ELi8ES3_EELb0ELb1ELb0ELb0ELb0ELb0ELb1EEEvNS_16Flash_bwd_paramsE)
        .other          _ZN5flash44flash_bwd_dq_dk_dv_loop_seqk_parallel_kernelI23Flash_bwd_kernel_traitsILi128ELi64ELi128ELi8ELi2ELi4ELi2ELb0ELb0EN7cutlass6half_tE19Flash_kernel_traitsILi128ELi64ELi128ELi8ES3_EELb0ELb1ELb0ELb0ELb0ELb0ELb1EEEvNS_16Flash_bwd_paramsE,@"STO_CUDA_ENTRY STV_DEFAULT"
_ZN5flash44flash_bwd_dq_dk_dv_loop_seqk_parallel_kernelI23Flash_bwd_kernel_traitsILi128ELi64ELi128ELi8ELi2ELi4ELi2ELb0ELb0EN7cutlass6half_tE19Flash_kernel_traitsILi128ELi64ELi128ELi8ES3_EELb0ELb1ELb0ELb0ELb0ELb0ELb1EEEvNS_16Flash_bwd_paramsE:
.text._ZN5flash44flash_bwd_dq_dk_dv_loop_seqk_parallel_kernelI23Flash_bwd_kernel_traitsILi128ELi64ELi128ELi8ELi2ELi4ELi2ELb0ELb0EN7cutlass6half_tE19Flash_kernel_traitsILi128ELi64ELi128ELi8ES3_EELb0ELb1ELb0ELb0ELb0ELb0ELb1EEEvNS_16Flash_bwd_paramsE:
        /* <DEDUP_REMOVED lines=32> */
[-C--:B------:R-:W-:Y:S01]  /*0200*/  LEA.HI R18, R13, R14.reuse, RZ, 0x2 ;  /* 0x0000000e0d127211 */ /* 0x080fe200078f10ff */
        /* <DEDUP_REMOVED lines=9> */
[----:B------:R-:W-:Y:S01]  /*02a0*/  LOP3.LUT R2, R2, 0xfffffffe, RZ, 0xc0, !PT ;  /* 0xfffffffe02027812 */ /* 0x000fe200078ec0ff */
[----:B------:R-:W-:Y:S01]  /*02b0*/  UIMAD UR6, UR33, UR11, UR38 ;  /* 0x0000000b210672a4 */ /* 0x000fe2000f8e0226 */
[----:B------:R-:W-:Y:S01]  /*02c0*/  LOP3.LUT R0, R0, 0xfffffffc, RZ, 0xc0, !PT ;  /* 0xfffffffc00007812 */ /* 0x000fe200078ec0ff */
[----:B------:R-:W-:Y:S01]  /*02d0*/  @!UP5 UIMAD UR7, UR33, UR13, UR38 ;  /* 0x0000000d2107d2a4 */ /* 0x000fe2000f8e0226 */
[----:B------:R-:W-:Y:S01]  /*02e0*/  SHF.R.S32.HI R5, RZ, 0x2, R18 ;  /* 0x00000002ff057819 */ /* 0x000fe20000011412 */
[----:B------:R-:W-:Y:S01]  /*02f0*/  IMAD.IADD R12, R3, 0x1, -R2 ;  /* 0x00000001030c7824 */ /* 0x000fe200078e0a02 */
[-C--:B------:R-:W-:Y:S01]  /*0300*/  LEA.HI R6, R13, R14.reuse, RZ, 0x4 ;  /* 0x0000000e0d067211 */ /* 0x080fe200078f20ff */
[----:B------:R-:W-:Y:S01]  /*0310*/  IMAD.IADD R8, R3, 0x1, -R0 ;  /* 0x0000000103087824 */ /* 0x000fe200078e0a00 */
[----:B------:R-:W-:Y:S01]  /*0320*/  SHF.R.S32.HI R0, RZ, 0x1f, R18 ;  /* 0x0000001fff007819 */ /* 0x000fe20000011412 */
[----:B------:R-:W-:Y:S01]  /*0330*/  USHF.L.U32 UR46, UR47, 0x6, URZ ;  /* 0x000000062f2e7899 */ /* 0x000fe2000800063f */
[----:B------:R-:W-:Y:S01]  /*0340*/  SHF.R.S32.HI R3, RZ, 0x4, R6 ;  /* 0x00000004ff037819 */ /* 0x000fe20000011406 */
[----:B------:R-:W-:Y:S01]  /*0350*/  ULDC UR50, c[0x0][0x214] ;  /* 0x0000850000327ab9 */ /* 0x000fe20000000800 */
[----:B------:R-:W-:Y:S01]  /*0360*/  LEA.HI R0, R0, R5, RZ, 0x3 ;  /* 0x0000000500007211 */ /* 0x000fe200078f18ff */
[----:B------:R-:W-:Y:S01]  /*0370*/  ULDC UR57, c[0x0][0x1c8] ;  /* 0x0000720000397ab9 */ /* 0x000fe20000000800 */
[----:B------:R-:W-:Y:S01]  /*0380*/  LEA.HI R2, R6, R3, RZ, 0x1 ;  /* 0x0000000306027211 */ /* 0x000fe200078f08ff */
[----:B------:R-:W-:Y:S01]  /*0390*/  ULDC.U8 UR10, c[0x0][0x3d0] ;  /* 0x0000f400000a7ab9 */ /* 0x000fe20000000000 */
[----:B------:R-:W-:Y:S01]  /*03a0*/  LOP3.LUT R0, R0, 0xfffffff8, RZ, 0xc0, !PT ;  /* 0xfffffff800007812 */ /* 0x000fe200078ec0ff */
[----:B------:R-:W-:Y:S01]  /*03b0*/  ULDC UR51, c[0x0][0x224] ;  /* 0x0000890000337ab9 */ /* 0x000fe20000000800 */
[----:B------:R-:W-:Y:S01]  /*03c0*/  LOP3.LUT R2, R2, 0xfffffffe, RZ, 0xc0, !PT ;  /* 0xfffffffe02027812 */ /* 0x000fe200078ec0ff */
[----:B------:R-:W-:Y:S01]  /*03d0*/  @UP5 UIMAD UR55, UR33, UR50, URZ ;  /* 0x00000032213752a4 */ /* 0x000fe2000f8e023f */
[----:B------:R-:W-:Y:S01]  /*03e0*/  LEA.HI R16, R13, R14, RZ, 0x3 ;  /* 0x0000000e0d107211 */ /* 0x000fe200078f18ff */
[----:B------:R-:W-:Y:S01]  /*03f0*/  IMAD.IADD R7, R5, 0x1, -R0 ;  /* 0x0000000105077824 */ /* 0x000fe200078e0a00 */
[----:B------:R-:W-:Y:S01]  /*0400*/  LOP3.LUT R0, R4, 0xffffffe0, RZ, 0xc0, !PT ;  /* 0xffffffe004007812 */ /* 0x000fe200078ec0ff */
[----:B------:R-:W-:Y:S01]  /*0410*/  IMAD.IADD R9, R3, 0x1, -R2 ;  /* 0x0000000103097824 */ /* 0x000fe200078e0a02 */
[----:B------:R-:W-:Y:S01]  /*0420*/  LOP3.LUT R4, R16, 0xfffffff8, RZ, 0xc0, !PT ;  /* 0xfffffff810047812 */ /* 0x000fe200078ec0ff */
[----:B------:R-:W-:Y:S01]  /*0430*/  ULDC.64 UR4, c[0x0][0x118] ;  /* 0x0000460000047ab9 */ /* 0x000fe20000000a00 */
[----:B------:R-:W-:Y:S01]  /*0440*/  SHF.R.S32.HI R3, RZ, 0x3, R16 ;  /* 0x00000003ff037819 */ /* 0x000fe20000011410 */
[C---:B------:R-:W-:Y:S01]  /*0450*/  IMAD.IADD R2, R14.reuse, 0x1, -R0 ;  /* 0x000000010e027824 */ /* 0x040fe200078e0a00 */
[----:B------:R-:W-:Y:S01]  /*0460*/  ULOP3.LUT UR57, UR38, UR57, URZ, 0x3c, !UPT ;  /* 0x0000003926397292 */ /* 0x000fe2000f8e3c3f */
[----:B------:R-:W-:Y:S01]  /*0470*/  IMAD.IADD R0, R14, 0x1, -R4 ;  /* 0x000000010e007824 */ /* 0x000fe200078e0a04 */
[----:B------:R-:W-:Y:S01]  /*0480*/  LOP3.LUT R4, R6, 0xfffffff0, RZ, 0xc0, !PT ;  /* 0xfffffff006047812 */ /* 0x000fe200078ec0ff */
[----:B------:R-:W-:Y:S01]  /*0490*/  IMAD.SHL.U32 R3, R3, 0x40, RZ ;  /* 0x0000004003037824 */ /* 0x000fe200078e00ff */
[----:B------:R-:W-:Y:S01]  /*04a0*/  SHF.R.S32.HI R5, RZ, 0x1f, R2 ;  /* 0x0000001fff057819 */ /* 0x000fe20000011402 */
[C---:B------:R-:W-:Y:S01]  /*04b0*/  IMAD.SHL.U32 R230, R0.reuse, 0x8, RZ ;  /* 0x0000000800e67824 */ /* 0x040fe200078e00ff */
[----:B------:R-:W-:Y:S01]  /*04c0*/  LOP3.LUT P4, RZ, R0, 0x2, RZ, 0xc0, !PT ;  /* 0x0000000200ff7812 */ /* 0x000fe2000788c0ff */
[----:B------:R-:W-:Y:S01]  /*04d0*/  USHF.R.S32.HI UR58, URZ, 0x1f, UR38 ;  /* 0x0000001f3f3a7899 */ /* 0x000fe20008011426 */
[----:B------:R-:W-:Y:S01]  /*04e0*/  LEA.HI R17, R5, R2, RZ, 0x2 ;  /* 0x0000000205117211 */ /* 0x000fe200078f10ff */
[----:B------:R-:W-:Y:S01]  /*04f0*/  IMAD.IADD R2, R14, 0x1, -R4 ;  /* 0x000000010e027824 */ /* 0x000fe200078e0a04 */
[----:B------:R-:W-:Y:S01]  /*0500*/  LOP3.LUT R3, R3, 0x1c0, RZ, 0xc0, !PT ;  /* 0x000001c003037812 */ /* 0x000fe200078ec0ff */
[----:B------:R-:W-:Y:S01]  /*0510*/  UISETP.NE.AND UP6, UPT, UR10, URZ, UPT ;  /* 0x0000003f0a00728c */ /* 0x000fe2000bfc5270 */
[C---:B------:R-:W-:Y:S01]  /*0520*/  LOP3.LUT P3, RZ, R0.reuse, 0x4, RZ, 0xc0, !PT ;  /* 0x0000000400ff7812 */ /* 0x040fe2000786c0ff */
[----:B------:R-:W-:Y:S01]  /*0530*/  IMAD.SHL.U32 R0, R0, 0x40, RZ ;  /* 0x0000004000007824 */ /* 0x000fe200078e00ff */
[----:B------:R-:W-:Y:S01]  /*0540*/  SHF.R.S32.HI R5, RZ, 0x1f, R2 ;  /* 0x0000001fff057819 */ /* 0x000fe20000011402 */
[----:B------:R-:W-:Y:S01]  /*0550*/  USHF.R.S32.HI UR60, URZ, 0x1f, UR33 ;  /* 0x0000001f3f3c7899 */ /* 0x000fe20008011421 */
[----:B------:R-:W-:Y:S01]  /*0560*/  LOP3.LUT R4, R3, 0x38, R230, 0xf8, !PT ;  /* 0x0000003803047812 */ /* 0x000fe200078ef8e6 */
[----:B------:R-:W-:Y:S01]  /*0570*/  USHF.R.S32.HI UR59, URZ, 0x1f, UR38 ;  /* 0x0000001f3f3b7899 */ /* 0x000fe20008011426 */
[----:B------:R-:W-:Y:S01]  /*0580*/  SHF.R.U32.HI R3, RZ, 0x3, R3 ;  /* 0x00000003ff037819 */ /* 0x000fe20000011603 */
[----:B------:R-:W-:Y:S01]  /*0590*/  UIMAD.WIDE.U32 UR42, UR36, UR44, URZ ;  /* 0x0000002c242a72a5 */ /* 0x000fe2000f8e003f */
[----:B------:R-:W-:Y:S01]  /*05a0*/  LEA.HI R10, R5, R2, RZ, 0x3 ;  /* 0x00000002050a7211 */ /* 0x000fe200078f18ff */
[----:B------:R-:W-:Y:S01]  /*05b0*/  IMAD.SHL.U32 R5, R9, 0x200, RZ ;  /* 0x0000020009057824 */ /* 0x000fe200078e00ff */
[----:B------:R-:W-:Y:S01]  /*05c0*/  LOP3.LUT R11, R4, R3, RZ, 0x3c, !PT ;  /* 0x00000003040b7212 */ /* 0x000fe200078e3cff */
[----:B------:R-:W-:Y:S01]  /*05d0*/  UIMAD UR52, UR37, UR44, URZ ;  /* 0x0000002c253472a4 */ /* 0x000fe2000f8e023f */
[----:B------:R-:W-:Y:S01]  /*05e0*/  LOP3.LUT R3, R10, 0xfffffff8, RZ, 0xc0, !PT ;  /* 0xfffffff80a037812 */ /* 0x000fe200078ec0ff */
[----:B------:R-:W-:Y:S01]  /*05f0*/  USHF.R.S32.HI UR54, URZ, 0x1f, UR48 ;  /* 0x0000001f3f367899 */ /* 0x000fe20008011430 */
[----:B------:R-:W-:Y:S01]  /*0600*/  LOP3.LUT R0, R0, 0x1c0, RZ, 0xc0, !PT ;  /* 0x000001c000007812 */ /* 0x000fe200078ec0ff */
[----:B------:R-:W-:Y:S01]  /*0610*/  UIMAD UR51, UR6, UR51, URZ ;  /* 0x00000033063372a4 */ /* 0x000fe2000f8e023f */
[----:B------:R-:W-:Y:S01]  /*0620*/  LOP3.LUT R4, R7, 0x1, RZ, 0xc0, !PT ;  /* 0x0000000107047812 */ /* 0x000fe200078ec0ff */
[----:B------:R-:W-:Y:S01]  /*0630*/  IMAD.IADD R15, R2, 0x1, -R3 ;  /* 0x00000001020f7824 */ /* 0x000fe200078e0a03 */
[----:B------:R-:W-:Y:S01]  /*0640*/  LEA.HI R2, R13, R14, RZ, 0x6 ;  /* 0x0000000e0d027211 */ /* 0x000fe200078f30ff */
[----:B------:R-:W-:Y:S01]  /*0650*/  IMAD.SHL.U32 R3, R8, 0x10, RZ ;  /* 0x0000001008037824 */ /* 0x000fe200078e00ff */
[C---:B------:R-:W-:Y:S01]  /*0660*/  LOP3.LUT R210, R0.reuse, 0x8, R16, 0xf8, !PT ;  /* 0x0000000800d27812 */ /* 0x040fe200078ef810 */
[----:B------:R-:W-:Y:S01]  /*0670*/  @!UP5 UIMAD UR50, UR7, UR50, URZ ;  /* 0x000000320732d2a4 */ /* 0x000fe2000f8e023f */
[----:B------:R-:W-:Y:S01]  /*0680*/  SHF.R.S32.HI R2, RZ, 0x6, R2 ;  /* 0x00000006ff027819 */ /* 0x000fe20000011402 */
[----:B------:R-:W-:Y:S01]  /*0690*/  USHF.R.S32.HI UR49, URZ, 0x1f, UR46 ;  /* 0x0000001f3f317899 */ /* 0x000fe2000801142e */
[----:B------:R-:W-:Y:S01]  /*06a0*/  LOP3.LUT R3, R0, 0x30, R3, 0xf8, !PT ;  /* 0x0000003000037812 */ /* 0x000fe200078ef803 */
[----:B------:R-:W-:Y:S01]  /*06b0*/  UMOV UR41, 0xffffc000 ;  /* 0xffffc00000297882 */ /* 0x000fe20000000000 */
[----:B------:R-:W-:Y:S01]  /*06c0*/  SHF.R.U32.HI R205, RZ, 0x3, R0 ;  /* 0x00000003ffcd7819 */ /* 0x000fe20000011600 */
[----:B------:R-:W-:Y:S01]  /*06d0*/  IMAD R0, R2, 0x800, R5 ;  /* 0x0000080002007824 */ /* 0x000fe200078e0205 */
[----:B------:R-:W-:Y:S01]  /*06e0*/  ISETP.NE.U32.AND P0, PT, R4, 0x1, PT ;  /* 0x000000010400780c */ /* 0x000fe20003f05070 */
[----:B------:R-:W-:Y:S01]  /*06f0*/  IMAD.SHL.U32 R6, R2, 0x8, RZ ;  /* 0x0000000802067824 */ /* 0x000fe200078e00ff */
        /* <DEDUP_REMOVED lines=8> */
[----:B------:R-:W-:Y:S01]  /*0780*/  IMAD R5, R2, 0x200, R11 ;  /* 0x0000020002057824 */ /* 0x000fe200078e020b */
[----:B------:R-:W-:Y:S01]  /*0790*/  LOP3.LUT R3, R18, 0x7ffffffc, RZ, 0xc0, !PT ;  /* 0x7ffffffc12037812 */ /* 0x000fe200078ec0ff */
[----:B------:R-:W-:Y:S01]  /*07a0*/  IMAD.SHL.U32 R2, R2, 0x20, RZ ;  /* 0x0000002002027824 */ /* 0x000fe200078e00ff */
[----:B------:R-:W-:Y:S01]  /*07b0*/  LOP3.LUT R204, R0, 0x18, R6, 0xf8, !PT ;  /* 0x0000001800cc7812 */ /* 0x000fe200078ef806 */
[----:B------:R-:W-:Y:S01]  /*07c0*/  IMAD.U32 R6, RZ, RZ, UR14 ;  /* 0x0000000eff067e24 */ /* 0x000fe2000f8e00ff */
[----:B------:R-:W-:Y:S01]  /*07d0*/  LEA.HI R0, R13, R14, RZ, 0x7 ;  /* 0x0000000e0d007211 */ /* 0x000fe200078f38ff */
[C---:B------:R-:W-:Y:S01]  /*07e0*/  IMAD.IADD R3, R14.reuse, 0x1, -R3 ;  /* 0x000000010e037824 */ /* 0x040fe200078e0a03 */
[----:B------:R1:W-:Y:S01]  /*07f0*/  STL [R1+0x2c], R5 ;  /* 0x00002c0501007387 */ /* 0x0003e20000100800 */
[----:B------:R-:W-:Y:S01]  /*0800*/  IMAD.SHL.U32 R14, R14, 0x2, RZ ;  /* 0x000000020e0e7824 */ /* 0x000fe200078e00ff */
[----:B------:R-:W-:Y:S01]  /*0810*/  SHF.R.S32.HI R0, RZ, 0x7, R0 ;  /* 0x00000007ff007819 */ /* 0x000fe20000011400 */
[----:B------:R-:W-:Y:S01]  /*0820*/  IMAD.SHL.U32 R3, R3, 0x2, RZ ;  /* 0x0000000203037824 */ /* 0x000fe200078e00ff */
[----:B------:R-:W-:Y:S01]  /*0830*/  SEL R220, R220, 0x10, !P0 ;  /* 0x00000010dcdc7807 */ /* 0x000fe20004000000 */
        /* <DEDUP_REMOVED lines=8> */
[----:B------:R-:W-:-:S03]  /*08c0*/  LOP3.LUT R3, R3, 0x8, RZ, 0xc0, !PT ;  /* 0x0000000803037812 */ /* 0x000fc600078ec0ff */
[----:B------:R2:W-:Y:S01]  /*08d0*/  STL [R1+0x4c], R4 ;  /* 0x00004c0401007387 */ /* 0x0005e20000100800 */
[----:B-1----:R-:W-:Y:S02]  /*08e0*/  LOP3.LUT R5, R0, 0x20, R2, 0xf8, !PT ;  /* 0x0000002000057812 */ /* 0x002fe400078ef802 */
        /* <DEDUP_REMOVED lines=9> */
[----:B--2---:R-:W-:Y:S01]  /*0980*/  IMAD.SHL.U32 R4, R9, 0x10, RZ ;  /* 0x0000001009047824 */ /* 0x004fe200078e00ff */
[----:B------:R-:W-:Y:S01]  /*0990*/  LOP3.LUT R0, R0, 0xfffffe00, RZ, 0xc0, !PT ;  /* 0xfffffe0000007812 */ /* 0x000fe200078ec0ff */
[----:B------:R-:W-:Y:S02]  /*09a0*/  IMAD R11, R12, 0x10, R5 ;  /* 0x000000100c0b7824 */ /* 0x000fe400078e0205 */
[----:B------:R-:W-:Y:S01]  /*09b0*/  IMAD.IADD R221, R218, 0x1, R220 ;  /* 0x00000001dadd7824 */ /* 0x000fe200078e02dc */
[----:B------:R-:W-:Y:S01]  /*09c0*/  LOP3.LUT R7, R3, 0x10, R4, 0xf8, !PT ;  /* 0x0000001003077812 */ /* 0x000fe200078ef804 */
[----:B------:R-:W-:Y:S01]  /*09d0*/  IMAD.SHL.U32 R3, R15, 0x40, RZ ;  /* 0x000000400f037824 */ /* 0x000fe200078e00ff */
[----:B------:R-:W-:Y:S01]  /*09e0*/  STL [R1+0x58], R11 ;  /* 0x0000580b01007387 */ /* 0x000fe20000100800 */
[----:B------:R-:W-:-:S03]  /*09f0*/  IMAD R5, R12, 0x400, R0 ;  /* 0x000004000c057824 */ /* 0x000fc600078e0200 */
        /* <DEDUP_REMOVED lines=12> */
[----:B------:R-:W-:Y:S02]  /*0ac0*/  IADD3 R5, R230, 0x40, RZ ;  /* 0x00000040e6057810 */ /* 0x000fe40007ffe0ff */
[----:B------:R-:W-:Y:S02]  /*0ad0*/  SHF.R.S32.HI R3, RZ, 0x1f, R0 ;  /* 0x0000001fff037819 */ /* 0x000fe40000011400 */
[----:B------:R-:W-:Y:S01]  /*0ae0*/  SEL R211, R4, 0xffffffe0, !P4 ;  /* 0xffffffe004d37807 */ /* 0x000fe20006000000 */
[----:B------:R1:W-:Y:S01]  /*0af0*/  STL [R1], R5 ;  /* 0x0000000501007387 */ /* 0x0003e20000100800 */
        /* <DEDUP_REMOVED lines=25> */
[----:B----4-:R2:W-:Y:S02]  /*0c90*/  STL [R1+0x5c], R0 ;  /* 0x00005c0001007387 */ /* 0x0105e40000100800 */
.L_x_782:
        /* <DEDUP_REMOVED lines=53> */
.L_x_712:
        /* <DEDUP_REMOVED lines=59> */
.L_x_714:
        /* <DEDUP_REMOVED lines=18> */
.L_x_715:
        /* <DEDUP_REMOVED lines=71> */
.L_x_716:
[----:B------:R-:W-:Y:S02]  /*1930*/  UMOV UR8, UR51 ;  /* 0x0000003300087c82 */ /* 0x000fe40008000000 */
.L_x_717:
[----:B------:R-:W1:Y:S01]  /*1940*/  S2R R17, SR_TID.X ;  /* 0x0000000000117919 */ /* 0x000e620000002100 */
[----:B------:R-:W-:Y:S01]  /*1950*/  UIADD3 UR6, UP4, UP3, UR6, UR46, UR48 ;  /* 0x0000002e06067290 */ /* 0x000fe2000fb9e030 */
[----:B------:R-:W-:Y:S01]  /*1960*/  SHF.R.S32.HI R231, RZ, 0x1f, R230 ;  /* 0x0000001fffe77819 */ /* 0x000fe200000114e6 */
[----:B------:R-:W-:Y:S01]  /*1970*/  IMAD.U32 R9, RZ, RZ, UR38 ;  /* 0x00000026ff097e24 */ /* 0x000fe2000f8e00ff */
[----:B------:R-:W-:Y:S01]  /*1980*/  BSSY B1, `(.L_x_713) ;  /* 0x0000a11000017945 */ /* 0x000fe20003800000 */
[----:B------:R-:W-:Y:S02]  /*1990*/  UIADD3 UR17, UP2, UP1, UR16, UR6, UR17 ;  /* 0x0000000610117290 */ /* 0x000fe4000f95e011 */
[----:B------:R-:W-:Y:S02]  /*19a0*/  UIADD3.X UR6, UR9, UR49, UR54, UP4, UP3 ;  /* 0x0000003109067290 */ /* 0x000fe4000a7e6436 */
[----:B------:R-:W-:-:S02]  /*19b0*/  UIADD3 UR16, UR13, UR8, URZ ;  /* 0x000000080d107290 */ /* 0x000fc4000fffe03f */
[----:B------:R-:W-:Y:S02]  /*19c0*/  UIADD3.X UR30, UR10, UR6, UR11, UP2, UP1 ;  /* 0x000000060a1e7290 */ /* 0x000fe400097e240b */
[----:B------:R-:W-:Y:S02]  /*19d0*/  ULDC.64 UR8, c[0x0][0x200] ;  /* 0x0000800000087ab9 */ /* 0x000fe40000000a00 */
        /* <DEDUP_REMOVED lines=15> */
[----:B------:R-:W-:Y:S01]  /*1ad0*/  UIADD3 UR6, UR13, UR12, URZ ;  /* 0x0000000c0d067290 */ /* 0x000fe2000fffe03f */
[----:B------:R-:W-:Y:S01]  /*1ae0*/  IMAD.WIDE.U32 R4, R0, c[0x0][0x190], R230 ;  /* 0x0000640000047a25 */ /* 0x000fe200078e00e6 */
[----:B------:R-:W-:Y:S02]  /*1af0*/  UMOV UR32, 0x4 ;  /* 0x0000000400207882 */ /* 0x000fe40000000000 */
[----:B------:R-:W-:Y:S01]  /*1b00*/  UIMAD.WIDE UR6, UR6, UR32, UR8 ;  /* 0x00000020060672a5 */ /* 0x000fe2000f8e0208 */
[----:B------:R-:W-:Y:S01]  /*1b10*/  IMAD R3, R3, c[0x0][0x190], RZ ;  /* 0x0000640003037a24 */ /* 0x000fe200078e02ff */
[----:B------:R-:W-:Y:S01]  /*1b20*/  IADD3 R6, P0, R4, UR39, RZ ;  /* 0x0000002704067c10 */ /* 0x000fe2000ff1e0ff */
[----:B------:R-:W-:Y:S02]  /*1b30*/  ULDC UR39, c[0x0][0x2e8] ;  /* 0x0000ba0000277ab9 */ /* 0x000fe40000000800 */
[----:B------:R-:W-:-:S02]  /*1b40*/  IMAD R0, R0, c[0x0][0x194], R3 ;  /* 0x0000650000007a24 */ /* 0x000fc400078e0203 */
[----:B------:R-:W-:Y:S02]  /*1b50*/  UMOV UR10, UR6 ;  /* 0x00000006000a7c82 */ /* 0x000fe40008000000 */
[----:B------:R-:W-:Y:S01]  /*1b60*/  UIADD3 UR6, -UR14, UR25, UR24 ;  /* 0x000000190e067290 */ /* 0x000fe2000fffe118 */
[----:B------:R-:W-:Y:S01]  /*1b70*/  IADD3.X R7, R5, UR34, R0, P0, !PT ;  /* 0x0000002205077c10 */ /* 0x000fe200087fe400 */
[----:B------:R-:W-:Y:S01]  /*1b80*/  IMAD.U32 R0, RZ, RZ, UR13 ;  /* 0x0000000dff007e24 */ /* 0x000fe2000f8e00ff */
[----:B------:R-:W-:Y:S01]  /*1b90*/  IADD3 R4, P0, R230, UR29, RZ ;  /* 0x0000001de6047c10 */ /* 0x000fe2000ff1e0ff */
[----:B------:R-:W-:Y:S02]  /*1ba0*/  UIADD3 UR6, UR6, -UR39, URZ ;  /* 0x8000002706067290 */ /* 0x000fe4000fffe03f */
[----:B------:R-:W-:Y:S01]  /*1bb0*/  IMAD.WIDE.U32 R6, R9, c[0x0][0x1a8], R6 ;  /* 0x00006a0009067a25 */ /* 0x000fe200078e0006 */
[----:B------:R-:W-:Y:S01]  /*1bc0*/  IADD3.X R5, R231, UR31, RZ, P0, !PT ;  /* 0x0000001fe7057c10 */ /* 0x000fe200087fe4ff */
[----:B------:R-:W-:-:S02]  /*1bd0*/  USHF.R.S32.HI UR13, URZ, 0x1f, UR6 ;  /* 0x0000001f3f0d7899 */ /* 0x000fc40008011406 */
[----:B------:R-:W-:Y:S01]  /*1be0*/  UMOV UR9, UR7 ;  /* 0x0000000700097c82 */ /* 0x000fe20008000000 */
[----:B------:R-:W-:Y:S01]  /*1bf0*/  IADD3 R10, R7, UR21, RZ ;  /* 0x00000015070a7c10 */ /* 0x000fe2000fffe0ff */
[----:B------:R-:W-:Y:S01]  /*1c00*/  IMAD.WIDE.U32 R4, R0, c[0x0][0x370], R4 ;  /* 0x0000dc0000047a25 */ /* 0x000fe200078e0004 */
[----:B------:R-:W-:Y:S01]  /*1c10*/  ULEA.HI UR13, UR13, UR6, URZ, 0x6 ;  /* 0x000000060d0d7291 */ /* 0x000fe2000f8f303f */
[C---:B------:R-:W-:Y:S01]  /*1c20*/  LEA R228, P5, R6.reuse, c[0x0][0x160], 0x1 ;  /* 0x0000580006e47a11 */ /* 0x040fe200078a08ff */
[----:B------:R-:W-:Y:S01]  /*1c30*/  UIADD3 UR6, UR35, -0x1, URZ ;  /* 0xffffffff23067890 */ /* 0x000fe2000fffe03f */
[----:B------:R-:W-:Y:S01]  /*1c40*/  IMAD.U32 R0, RZ, RZ, UR38 ;  /* 0x00000026ff007e24 */ /* 0x000fe2000f8e00ff */
[----:B------:R-:W-:Y:S01]  /*1c50*/  IADD3 R5, R5, UR11, RZ ;  /* 0x0000000b05057c10 */ /* 0x000fe2000fffe0ff */
[----:B------:R-:W-:Y:S01]  /*1c60*/  USHF.R.S32.HI UR13, URZ, 0x6, UR13 ;  /* 0x000000063f0d7899 */ /* 0x000fe2000801140d */
[----:B------:R-:W-:-:S03]  /*1c70*/  LEA.HI.X R229, R6, c[0x0][0x164], R10, 0x1, P5 ;  /* 0x0000590006e57a11 */ /* 0x000fc600028f0c0a */
[----:B------:R-:W-:Y:S01]  /*1c80*/  IMAD.WIDE.U32 R4, R0, c[0x0][0x378], R4 ;  /* 0x0000de0000047a25 */ /* 0x000fe200078e0004 */
[----:B------:R-:W-:Y:S01]  /*1c90*/  LEA.HI R0, R18, R17, RZ, 0x5 ;  /* 0x0000001112007211 */ /* 0x000fe200078f28ff */
[----:B------:R-:W-:-:S03]  /*1ca0*/  UISETP.LT.AND UP1, UPT, URZ, UR13, UPT ;  /* 0x0000000d3f00728c */ /* 0x000fc6000bf21270 */
[----:B------:R-:W-:Y:S01]  /*1cb0*/  LOP3.LUT R8, R0, 0xffffffe0, RZ, 0xc0, !PT ;  /* 0xffffffe000087812 */ /* 0x000fe200078ec0ff */
[----:B------:R-:W-:Y:S01]  /*1cc0*/  USEL UR13, URZ, UR13, !UP1 ;  /* 0x0000000d3f0d7287 */ /* 0x000fe2000c800000 */
[----:B------:R-:W-:Y:S02]  /*1cd0*/  SHF.R.S32.HI R0, RZ, 0x5, R0 ;  /* 0x00000005ff007819 */ /* 0x000fe40000011400 */
[----:B------:R-:W-:Y:S01]  /*1ce0*/  IADD3 R5, R5, UR15, RZ ;  /* 0x0000000f05057c10 */ /* 0x000fe2000fffe0ff */
[----:B------:R-:W-:Y:S01]  /*1cf0*/  IMAD.IADD R8, R17, 0x1, -R8 ;  /* 0x0000000111087824 */ /* 0x000fe200078e0a08 */
[----:B------:R-:W-:-:S03]  /*1d00*/  UISETP.GT.AND UP1, UPT, UR35, UR13, UPT ;  /* 0x0000000d2300728c */ /* 0x000fc6000bf24270 */
[----:B------:R-:W-:Y:S01]  /*1d10*/  IMAD R8, R0, UR47, R8 ;  /* 0x0000002f00087c24 */ /* 0x000fe2000f8e0208 */
[----:B------:R-:W-:Y:S01]  /*1d20*/  ULDC.64 UR34, c[0x0][0x3c8] ;  /* 0x0000f20000227ab9 */ /* 0x000fe20000000a00 */
[----:B------:R-:W-:Y:S01]  /*1d30*/  IMAD R0, R16, c[0x0][0x370], RZ ;  /* 0x0000dc0010007a24 */ /* 0x000fe200078e02ff */
[----:B------:R-:W-:Y:S01]  /*1d40*/  PLOP3.LUT P0, PT, PT, PT, UP1, 0x80, 0x0 ;  /* 0x000000000000781c */ /* 0x000fe20003f0f018 */
[----:B------:R-:W-:-:S04]  /*1d50*/  IMAD.WIDE.U32 R4, R2, c[0x0][0x370], R4 ;  /* 0x0000dc0002047a25 */ /* 0x000fc800078e0004 */
[----:B------:R-:W-:Y:S01]  /*1d60*/  IMAD R3, R2, c[0x0][0x374], R0 ;  /* 0x0000dd0002037a24 */ /* 0x000fe200078e0200 */
[----:B------:R-:W-:Y:S01]  /*1d70*/  IADD3 R0, P3, R8, UR17, RZ ;  /* 0x0000001108007c10 */ /* 0x000fe2000ff7e0ff */
[----:B------:R-:W-:Y:S01]  /*1d80*/  UIMAD.WIDE UR16, UR16, UR32, UR34 ;  /* 0x00000020101072a5 */ /* 0x000fe2000f8e0222 */
[----:B------:R-:W-:Y:S01]  /*1d90*/  LEA R226, P4, R4, c[0x0][0x330], 0x1 ;  /* 0x0000cc0004e27a11 */ /* 0x000fe200078808ff */
[----:B------:R-:W-:Y:S01]  /*1da0*/  IMAD.IADD R3, R5, 0x1, R3 ;  /* 0x0000000105037824 */ /* 0x000fe200078e0203 */
[----:B------:R-:W-:Y:S02]  /*1db0*/  LEA R223, P2, R0, c[0x0][0x350], 0x2 ;  /* 0x0000d40000df7a11 */ /* 0x000fe400078410ff */
[----:B------:R-:W-:Y:S02]  /*1dc0*/  LEA.HI.X.SX32 R8, R8, UR30, 0x1, P3 ;  /* 0x0000001e08087c11 */ /* 0x000fe400098f0eff */
[----:B------:R-:W-:Y:S01]  /*1dd0*/  UMOV UR12, UR16 ;  /* 0x00000010000c7c82 */ /* 0x000fe20008000000 */
[----:B------:R-:W-:Y:S01]  /*1de0*/  LEA.HI.X R227, R4, c[0x0][0x334], R3, 0x1, P4 ;  /* 0x0000cd0004e37a11 */ /* 0x000fe200020f0c03 */
[----:B------:R-:W-:Y:S01]  /*1df0*/  UMOV UR11, UR17 ;  /* 0x00000011000b7c82 */ /* 0x000fe20008000000 */
        /* <DEDUP_REMOVED lines=20> */
.L_x_719:
        /* <DEDUP_REMOVED lines=18> */
.L_x_720:
[----:B------:R1:W5:Y:S01]  /*2060*/  LDL R12, [R1] ;  /* 0x00000000010c7983 */ /* 0x0003620000100800 */
        /* <DEDUP_REMOVED lines=18> */
[----:B-1----:R-:W-:Y:S01]  /*2190*/  MOV R7, R3 ;  /* 0x0000000300077202 */ /* 0x002fe20000000f00 */
[----:B------:R-:W-:Y:S01]  /*21a0*/  IMAD R0, R16, c[0x0][0x3a0], RZ ;  /* 0x0000e80010007a24 */ /* 0x000fe200078e02ff */
[----:B------:R-:W-:Y:S01]  /*21b0*/  ISETP.GE.AND P2, PT, R230, c[0x0][0x220], PT ;  /* 0x00008800e6007a0c */ /* 0x000fe20003f46270 */
[----:B------:R-:W-:Y:S01]  /*21c0*/  IMAD.MOV.U32 R6, RZ, RZ, R4 ;  /* 0x000000ffff067224 */ /* 0x000fe200078e0004 */
[----:B-----5:R-:W-:Y:S01]  /*21d0*/  ISETP.GE.AND P1, PT, R12, c[0x0][0x220], PT ;  /* 0x000088000c007a0c */ /* 0x020fe20003f26270 */
[C---:B------:R-:W-:Y:S02]  /*21e0*/  IMAD R0, R2.reuse, c[0x0][0x3a4], R0 ;  /* 0x0000e90002007a24 */ /* 0x040fe400078e0200 */
[----:B------:R-:W-:-:S04]  /*21f0*/  IMAD.WIDE.U32 R8, R2, c[0x0][0x3a0], R6 ;  /* 0x0000e80002087a25 */ /* 0x000fc800078e0006 */
[----:B------:R-:W-:Y:S01]  /*2200*/  IMAD.IADD R0, R9, 0x1, R0 ;  /* 0x0000000109007824 */ /* 0x000fe200078e0200 */
[----:B------:R-:W-:-:S04]  /*2210*/  LEA R6, P0, R8, c[0x0][0x340], 0x1 ;  /* 0x0000d00008067a11 */ /* 0x000fc800078008ff */
[----:B------:R-:W-:-:S05]  /*2220*/  LEA.HI.X R7, R8, c[0x0][0x344], R0, 0x1, P0 ;  /* 0x0000d10008077a11 */ /* 0x000fca00000f0c00 */
[----:B------:R1:W-:Y:S04]  /*2230*/  @!P2 STG.E.128 [R6.64], RZ ;  /* 0x000000ff0600a986 */ /* 0x0003e8000c101d04 */
[----:B------:R1:W-:Y:S02]  /*2240*/  @!P1 STG.E.128 [R6.64+0x80], RZ ;  /* 0x000080ff06009986 */ /* 0x0003e4000c101d04 */
.L_x_722:
[----:B-1----:R-:W-:Y:S05]  /*2250*/  BSYNC B0 ;  /* 0x0000000000007941 */ /* 0x002fea0003800000 */
.L_x_721:
[----:B------:R-:W-:Y:S01]  /*2260*/  IADD3 R0, R2, 0x20, RZ ;  /* 0x0000002002007810 */ /* 0x000fe20007ffe0ff */
[----:B------:R-:W-:Y:S03]  /*2270*/  BSSY B0, `(.L_x_723) ;  /* 0x0000011000007945 */ /* 0x000fe60003800000 */
[----:B------:R-:W-:-:S13]  /*2280*/  ISETP.GE.AND P4, PT, R0, UR6, PT ;  /* 0x0000000600007c0c */ /* 0x000fda000bf86270 */
[----:B------:R-:W-:Y:S05]  /*2290*/  @P4 BRA `(.L_x_724) ;  /* 0x000000e000004947 */ /* 0x000fea0003800000 */
[----:B------:R-:W-:Y:S02]  /*22a0*/  IADD3 R0, P0, R2, 0x20, RZ ;  /* 0x0000002002007810 */ /* 0x000fe40007f1e0ff */
[----:B------:R-:W-:Y:S02]  /*22b0*/  MOV R7, R3 ;  /* 0x0000000300077202 */ /* 0x000fe40000000f00 */
[----:B------:R-:W-:Y:S01]  /*22c0*/  ISETP.GE.AND P1, PT, R230, c[0x0][0x220], PT ;  /* 0x00008800e6007a0c */ /* 0x000fe20003f26270 */
[----:B------:R-:W-:Y:S01]  /*22d0*/  IMAD.X R6, RZ, RZ, R16, P0 ;  /* 0x000000ffff067224 */ /* 0x000fe200000e0610 */
[----:B-----5:R-:W-:-:S03]  /*22e0*/  ISETP.GE.AND P0, PT, R12, c[0x0][0x220], PT ;  /* 0x000088000c007a0c */ /* 0x020fc60003f06270 */
        /* <DEDUP_REMOVED lines=9> */
.L_x_724:
[----:B------:R-:W-:Y:S05]  /*2380*/  BSYNC B0 ;  /* 0x0000000000007941 */ /* 0x000fea0003800000 */
.L_x_723:
        /* <DEDUP_REMOVED lines=18> */
.L_x_726:
[----:B------:R-:W-:Y:S05]  /*24b0*/  BSYNC B0 ;  /* 0x0000000000007941 */ /* 0x000fea0003800000 */
.L_x_725:
[----:B------:R-:W-:Y:S01]  /*24c0*/  IADD3 R0, R2, 0x60, RZ ;  /* 0x0000006002007810 */ /* 0x000fe20007ffe0ff */
[----:B------:R-:W-:Y:S03]  /*24d0*/  BSSY B0, `(.L_x_727) ;  /* 0x0000010000007945 */ /* 0x000fe60003800000 */
[----:B------:R-:W-:-:S13]  /*24e0*/  ISETP.GE.AND P2, PT, R0, UR6, PT ;  /* 0x0000000600007c0c */ /* 0x000fda000bf46270 */
[----:B------:R-:W-:Y:S05]  /*24f0*/  @P2 BRA `(.L_x_728) ;  /* 0x000000d000002947 */ /* 0x000fea0003800000 */
[----:B------:R-:W-:Y:S02]  /*2500*/  IADD3 R0, P0, R2, 0x60, RZ ;  /* 0x0000006002007810 */ /* 0x000fe40007f1e0ff */
[----:B------:R-:W-:-:S03]  /*2510*/  ISETP.GE.AND P1, PT, R230, c[0x0][0x220], PT ;  /* 0x00008800e6007a0c */ /* 0x000fc60003f26270 */
[----:B------:R-:W-:Y:S01]  /*2520*/  IMAD.X R5, RZ, RZ, R16, P0 ;  /* 0x000000ffff057224 */ /* 0x000fe200000e0610 */
[----:B-----5:R-:W-:-:S03]  /*2530*/  ISETP.GE.AND P0, PT, R12, c[0x0][0x220], PT ;  /* 0x000088000c007a0c */ /* 0x020fc60003f06270 */
        /* <DEDUP_REMOVED lines=9> */
.L_x_728:
[----:B------:R-:W-:Y:S05]  /*25d0*/  BSYNC B0 ;  /* 0x0000000000007941 */ /* 0x000fea0003800000 */
.L_x_727:
        /* <DEDUP_REMOVED lines=27> */
.L_x_730:
[----:B------:R-:W-:Y:S05]  /*2790*/  BSYNC B0 ;  /* 0x0000000000007941 */ /* 0x000fea0003800000 */
.L_x_729:
[----:B------:R-:W-:Y:S01]  /*27a0*/  BSSY B0, `(.L_x_731) ;  /* 0x0000010000007945 */ /* 0x000fe20003800000 */
        /* <DEDUP_REMOVED lines=15> */
.L_x_732:
[----:B------:R-:W-:Y:S05]  /*28a0*/  BSYNC B0 ;  /* 0x0000000000007941 */ /* 0x000fea0003800000 */
.L_x_731:
        /* <DEDUP_REMOVED lines=16> */
.L_x_734:
[----:B------:R-:W-:Y:S05]  /*29b0*/  BSYNC B0 ;  /* 0x0000000000007941 */ /* 0x000fea0003800000 */
.L_x_733:
        /* <DEDUP_REMOVED lines=12> */
[----:B-----5:R-:W-:-:S13]  /*2a80*/  ISETP.GE.AND P0, PT, R12, c[0x0][0x220], PT ;  /* 0x000088000c007a0c */ /* 0x020fda0003f06270 */
[----:B------:R-:W-:Y:S05]  /*2a90*/  @P0 BRA `(.L_x_735) ;  /* 0x00008ff000000947 */ /* 0x000fea0003800000 */
[----:B------:R3:W-:Y:S01]  /*2aa0*/  STG.E.128 [R2.64+0x80], RZ ;  /* 0x000080ff02007986 */ /* 0x0007e2000c101d04 */
[----:B------:R-:W-:Y:S05]  /*2ab0*/  BRA `(.L_x_735) ;  /* 0x00008fd000007947 */ /* 0x000fea0003800000 */
.L_x_718:
[----:B------:R-:W2:Y:S01]  /*2ac0*/  LDL R15, [R1+0x2c] ;  /* 0x00002c00010f7983 */ /* 0x000ea20000100800 */
        /* <DEDUP_REMOVED lines=13> */
[----:B------:R-:W2:Y:S01]  /*2ba0*/  LDL R8, [R1] ;  /* 0x0000000001087983 */ /* 0x000ea20000100800 */
[----:B------:R-:W-:-:S13]  /*2bb0*/  ISETP.GE.AND P2, PT, R230, c[0x0][0x220], PT ;  /* 0x00008800e6007a0c */ /* 0x000fda0003f46270 */
[----:B------:R3:W-:Y:S04]  /*2bc0*/  @P2 STS.128 [R0+0x8000], RZ ;  /* 0x008000ff00002388 */ /* 0x0007e80000000c00 */
[----:B------:R-:W-:Y:S01]  /*2bd0*/  @!PT LDS RZ, [RZ] ;  /* 0x00000000fffff984 */ /* 0x000fe20000000800 */
[----:B------:R-:W-:Y:S01]  /*2be0*/  @!PT LDS RZ, [RZ] ;  /* 0x00000000fffff984 */ /* 0x000fe20000000800 */
[----:B------:R-:W-:Y:S01]  /*2bf0*/  @!PT LDS RZ, [RZ] ;  /* 0x00000000fffff984 */ /* 0x000fe20000000800 */
[----:B------:R3:W-:Y:S01]  /*2c00*/  @!P2 LDGSTS.E.BYPASS.LTC128B.128 [R0+0x8000], [R226.64] ;  /* 0x08000000e200afae */ /* 0x0007e2000b901d44 */
[----:B--2---:R-:W-:-:S13]  /*2c10*/  ISETP.GE.AND P0, PT, R8, c[0x0][0x220], PT ;  /* 0x0000880008007a0c */ /* 0x004fda0003f06270 */
[----:B------:R3:W-:Y:S01]  /*2c20*/  @P0 STS.128 [R0+0xa000], RZ ;  /* 0x00a000ff00000388 */ /* 0x0007e20000000c00 */
[----:B------:R-:W-:Y:S05]  /*2c30*/  @P0 BRA `(.L_x_737) ;  /* 0x0000004000000947 */ /* 0x000fea0003800000 */
[----:B------:R-:W-:Y:S01]  /*2c40*/  @!PT LDS RZ, [RZ] ;  /* 0x00000000fffff984 */ /* 0x000fe20000000800 */
[----:B------:R-:W-:Y:S01]  /*2c50*/  @!PT LDS RZ, [RZ] ;  /* 0x00000000fffff984 */ /* 0x000fe20000000800 */
[----:B------:R-:W-:Y:S01]  /*2c60*/  @!PT LDS RZ, [RZ] ;  /* 0x00000000fffff984 */ /* 0x000fe20000000800 */
[----:B------:R2:W-:Y:S02]  /*2c70*/  LDGSTS.E.BYPASS.LTC128B.128 [R0+0xa000], [R226.64+0x80] ;  /* 0x0a000080e2007fae */ /* 0x0005e4000b901d44 */
.L_x_737:
[----:B------:R-:W-:Y:S05]  /*2c80*/  BSYNC B0 ;  /* 0x0000000000007941 */ /* 0x000fea0003800000 */
.L_x_736:
[----:B------:R-:W-:Y:S01]  /*2c90*/  IADD3 R14, R2, 0x20, RZ ;  /* 0x00000020020e7810 */ /* 0x000fe20007ffe0ff */
[----:B------:R-:W-:Y:S03]  /*2ca0*/  BSSY B0, `(.L_x_738) ;  /* 0x000001d000007945 */ /* 0x000fe60003800000 */
[----:B------:R-:W-:-:S13]  /*2cb0*/  ISETP.GE.AND P0, PT, R14, UR7, PT ;  /* 0x000000070e007c0c */ /* 0x000fda000bf06270 */
[----:B------:R4:W-:Y:S04]  /*2cc0*/  @P0 STS.128 [R0+0x9000], RZ ;  /* 0x009000ff00000388 */ /* 0x0009e80000000c00 */
[----:B------:R4:W-:Y:S01]  /*2cd0*/  @P0 STS.128 [R0+0xb000], RZ ;  /* 0x00b000ff00000388 */ /* 0x0009e20000000c00 */
[----:B------:R-:W-:Y:S05]  /*2ce0*/  @P0 BRA `(.L_x_739) ;  /* 0x0000018000000947 */ /* 0x000fea0003800000 */
[----:B------:R-:W5:Y:S01]  /*2cf0*/  LDL R8, [R1] ;  /* 0x0000000001087983 */ /* 0x000f620000100800 */
[----:B------:R-:W-:-:S13]  /*2d00*/  ISETP.GE.AND P3, PT, R230, c[0x0][0x220], PT ;  /* 0x00008800e6007a0c */ /* 0x000fda0003f66270 */
[----:B------:R-:W-:Y:S01]  /*2d10*/  @!P3 IMAD.MOV.U32 R9, RZ, RZ, c[0x0][0x370] ;  /* 0x0000dc00ff09b624 */ /* 0x000fe200078e00ff */
[----:B------:R1:W-:Y:S01]  /*2d20*/  @P3 STS.128 [R0+0x9000], RZ ;  /* 0x009000ff00003388 */ /* 0x0003e20000000c00 */
[----:B------:R-:W-:Y:S01]  /*2d30*/  @!P3 IMAD.MOV.U32 R12, RZ, RZ, c[0x0][0x374] ;  /* 0x0000dd00ff0cb624 */ /* 0x000fe200078e00ff */
[----:B-----5:R-:W-:Y:S02]  /*2d40*/  ISETP.GE.AND P2, PT, R8, c[0x0][0x220], PT ;  /* 0x0000880008007a0c */ /* 0x020fe40003f46270 */
        /* <DEDUP_REMOVED lines=18> */
.L_x_739:
[----:B------:R-:W-:Y:S05]  /*2e70*/  BSYNC B0 ;  /* 0x0000000000007941 */ /* 0x000fea0003800000 */
.L_x_738:
        /* <DEDUP_REMOVED lines=15> */
.L_x_741:
[----:B------:R-:W5:Y:S01]  /*2f70*/  LDL R3, [R1] ;  /* 0x0000000001037983 */ /* 0x000f620000100800 */
[----:B------:R-:W-:-:S13]  /*2f80*/  ISETP.GE.AND P3, PT, R230, c[0x0][0x220], PT ;  /* 0x00008800e6007a0c */ /* 0x000fda0003f66270 */
[----:B------:R1:W-:Y:S04]  /*2f90*/  @P3 STS [R217], RZ ;  /* 0x000000ffd9003388 */ /* 0x0003e80000000800 */
[----:B------:R1:W-:Y:S04]  /*2fa0*/  @P3 STS [R217+0x4], RZ ;  /* 0x000004ffd9003388 */ /* 0x0003e80000000800 */
[----:B------:R1:W-:Y:S04]  /*2fb0*/  @P3 STS [R217+0x8], RZ ;  /* 0x000008ffd9003388 */ /* 0x0003e80000000800 */
[----:B------:R1:W-:Y:S04]  /*2fc0*/  @P3 STS [R217+0xc], RZ ;  /* 0x00000cffd9003388 */ /* 0x0003e80000000800 */
[----:B------:R-:W-:Y:S01]  /*2fd0*/  @!PT LDS RZ, [RZ] ;  /* 0x00000000fffff984 */ /* 0x000fe20000000800 */
[----:B------:R-:W-:Y:S01]  /*2fe0*/  @!PT LDS RZ, [RZ] ;  /* 0x00000000fffff984 */ /* 0x000fe20000000800 */
[----:B------:R-:W-:Y:S01]  /*2ff0*/  @!PT LDS RZ, [RZ] ;  /* 0x00000000fffff984 */ /* 0x000fe20000000800 */
[----:B------:R1:W-:Y:S01]  /*3000*/  @!P3 LDGSTS.E.BYPASS.LTC128B.128 [R217], [R228.64] ;  /* 0x00000000e4d9bfae */ /* 0x0003e2000b901d44 */
[----:B-----5:R-:W-:-:S13]  /*3010*/  ISETP.GE.AND P1, PT, R3, c[0x0][0x220], PT ;  /* 0x0000880003007a0c */ /* 0x020fda0003f26270 */
        /* <DEDUP_REMOVED lines=9> */
.L_x_742:
[----:B------:R-:W-:Y:S05]  /*30b0*/  BSYNC B0 ;  /* 0x0000000000007941 */ /* 0x000fea0003800000 */
.L_x_740:
        /* <DEDUP_REMOVED lines=14> */
.L_x_744:
[----:B------:R-:W5:Y:S01]  /*31a0*/  LDL R4, [R1] ;  /* 0x0000000001047983 */ /* 0x000f620000100800 */
[----:B------:R-:W-:-:S13]  /*31b0*/  ISETP.GE.AND P1, PT, R230, c[0x0][0x220], PT ;  /* 0x00008800e6007a0c */ /* 0x000fda0003f26270 */
[----:B------:R-:W-:Y:S01]  /*31c0*/  @!P1 IMAD.MOV.U32 R3, RZ, RZ, c[0x0][0x190] ;  /* 0x00006400ff039624 */ /* 0x000fe200078e00ff */
[----:B------:R1:W-:Y:S01]  /*31d0*/  @P1 STS [R217+0x1000], RZ ;  /* 0x001000ffd9001388 */ /* 0x0003e20000000800 */
[----:B------:R-:W-:-:S03]  /*31e0*/  @!P1 IMAD.MOV.U32 R5, RZ, RZ, c[0x0][0x194] ;  /* 0x00006500ff059624 */ /* 0x000fc600078e00ff */
[----:B------:R1:W-:Y:S04]  /*31f0*/  @P1 STS [R217+0x1004], RZ ;  /* 0x001004ffd9001388 */ /* 0x0003e80000000800 */
[----:B------:R1:W-:Y:S04]  /*3200*/  @P1 STS [R217+0x1008], RZ ;  /* 0x001008ffd9001388 */ /* 0x0003e80000000800 */
[----:B------:R1:W-:Y:S01]  /*3210*/  @P1 STS [R217+0x100c], RZ ;  /* 0x00100cffd9001388 */ /* 0x0003e20000000800 */
[----:B-----5:R-:W-:Y:S02]  /*3220*/  ISETP.GE.AND P0, PT, R4, c[0x0][0x220], PT ;  /* 0x0000880004007a0c */ /* 0x020fe40003f06270 */
[----:B------:R-:W-:-:S04]  /*3230*/  @!P1 LEA R4, P3, R3, R228, 0x6 ;  /* 0x000000e403049211 */ /* 0x000fc800078630ff */
[----:B------:R-:W-:-:S05]  /*3240*/  @!P1 LEA.HI.X R5, R3, R229, R5, 0x6, P3 ;  /* 0x000000e503059211 */ /* 0x000fca00018f3405 */
        /* <DEDUP_REMOVED lines=17> */
.L_x_745:
[----:B------:R-:W-:Y:S05]  /*3360*/  BSYNC B0 ;  /* 0x0000000000007941 */ /* 0x000fea0003800000 */
.L_x_743:
[----:B------:R-:W5:Y:S01]  /*3370*/  LDL R19, [R1+0x58] ;  /* 0x0000580001137983 */ /* 0x000f620000100800 */
[----:B------:R-:W-:Y:S01]  /*3380*/  IMAD.MOV.U32 R12, RZ, RZ, 0x7f800000 ;  /* 0x7f800000ff0c7424 */ /* 0x000fe200078e00ff */
[----:B------:R-:W-:Y:S01]  /*3390*/  ULDC.64 UR16, c[0x0][0x198] ;  /* 0x0000660000107ab9 */ /* 0x000fe20000000a00 */
[----:B------:R-:W-:Y:S02]  /*33a0*/  IMAD.MOV.U32 R10, RZ, RZ, 0x7f800000 ;  /* 0x7f800000ff0a7424 */ /* 0x000fe400078e00ff */
[----:B------:R-:W-:Y:S02]  /*33b0*/  IMAD.MOV.U32 R9, RZ, RZ, 0x7f800000 ;  /* 0x7f800000ff097424 */ /* 0x000fe400078e00ff */
[----:B------:R-:W-:Y:S01]  /*33c0*/  IMAD.MOV.U32 R20, RZ, RZ, 0x7f800000 ;  /* 0x7f800000ff147424 */ /* 0x000fe200078e00ff */
[C---:B-----5:R-:W-:Y:S02]  /*33d0*/  IADD3 R3, R19.reuse, 0x28, RZ ;  /* 0x0000002813037810 */ /* 0x060fe40007ffe0ff */
[----:B-1----:R-:W-:-:S02]  /*33e0*/  IADD3 R4, R19, 0x8, RZ ;  /* 0x0000000813047810 */ /* 0x002fc40007ffe0ff */
[----:B------:R-:W-:Y:S02]  /*33f0*/  ISETP.GE.AND P3, PT, R3, UR7, PT ;  /* 0x0000000703007c0c */ /* 0x000fe4000bf66270 */
[C---:B------:R-:W-:Y:S02]  /*3400*/  IADD3 R5, R19.reuse, 0x20, RZ ;  /* 0x0000002013057810 */ /* 0x040fe40007ffe0ff */
[----:B------:R-:W-:Y:S01]  /*3410*/  ISETP.GE.AND P5, PT, R4, UR7, PT ;  /* 0x0000000704007c0c */ /* 0x000fe2000bfa6270 */
[----:B------:R-:W-:Y:S01]  /*3420*/  IMAD.SHL.U32 R4, R19, 0x4, RZ ;  /* 0x0000000413047824 */ /* 0x000fe200078e00ff */
[----:B------:R-:W-:Y:S02]  /*3430*/  SHF.R.S32.HI R15, RZ, 0x1f, R19 ;  /* 0x0000001fff0f7819 */ /* 0x000fe40000011413 */
[----:B------:R-:W-:Y:S02]  /*3440*/  ISETP.GE.AND P4, PT, R5, UR7, PT ;  /* 0x0000000705007c0c */ /* 0x000fe4000bf86270 */
[----:B------:R-:W-:-:S02]  /*3450*/  ISETP.GE.AND P6, PT, R19, UR7, PT ;  /* 0x0000000713007c0c */ /* 0x000fc4000bfc6270 */
[----:B------:R-:W-:Y:S02]  /*3460*/  SHF.R.S32.HI R5, RZ, 0x1f, R3 ;  /* 0x0000001fff057819 */ /* 0x000fe40000011403 */
[----:B------:R-:W-:Y:S02]  /*3470*/  @!P3 LEA R6, P0, R3, UR10, 0x2 ;  /* 0x0000000a0306bc11 */ /* 0x000fe4000f8010ff */
[----:B------:R-:W-:Y:S02]  /*3480*/  IADD3 R4, P1, R4, UR10, RZ ;  /* 0x0000000a04047c10 */ /* 0x000fe4000ff3e0ff */
[----:B------:R-:W-:Y:S02]  /*3490*/  SHF.L.U64.HI R8, R19, 0x2, R15 ;  /* 0x0000000213087819 */ /* 0x000fe4000001020f */
[----:B------:R-:W-:Y:S02]  /*34a0*/  @!P3 LEA.HI.X R7, R3, UR9, R5, 0x2, P0 ;  /* 0x000000090307bc11 */ /* 0x000fe400080f1405 */
[----:B------:R-:W-:-:S03]  /*34b0*/  IADD3.X R5, R8, UR9, RZ, P1, !PT ;  /* 0x0000000908057c10 */ /* 0x000fc60008ffe4ff */
[----:B------:R-:W5:Y:S04]  /*34c0*/  @!P3 LDG.E R9, [R6.64] ;  /* 0x000000040609b981 */ /* 0x000f68000c1e1900 */
[----:B--2---:R-:W2:Y:S04]  /*34d0*/  @!P5 LDG.E R12, [R4.64+0x20] ;  /* 0x00002004040cd981 */ /* 0x004ea8000c1e1900 */
[----:B---3--:R-:W3:Y:S04]  /*34e0*/  @!P4 LDG.E R10, [R4.64+0x80] ;  /* 0x00008004040ac981 */ /* 0x008ee8000c1e1900 */
[----:B----4-:R-:W4:Y:S01]  /*34f0*/  @!P6 LDG.E R20, [R4.64] ;  /* 0x000000040414e981 */ /* 0x010f22000c1e1900 */
[----:B------:R-:W-:-:S06]  /*3500*/  UIMAD UR7, UR18, -0x80, UR14 ;  /* 0xffffff80120778a4 */ /* 0x000fcc000f8e020e */
[----:B------:R-:W-:Y:S01]  /*3510*/  ISETP.GE.AND P6, PT, R2, UR7, PT ;  /* 0x0000000702007c0c */ /* 0x000fe2000bfc6270 */
[----:B------:R-:W-:-:S04]  /*3520*/  UIMAD UR8, UR20, UR16, URZ ;  /* 0x00000010140872a4 */ /* 0x000fc8000f8e023f */
[----:B------:R-:W-:-:S08]  /*3530*/  UIMAD UR8, UR24, UR17, UR8 ;  /* 0x00000011180872a4 */ /* 0x000fd0000f8e0208 */
[----:B------:R-:W-:Y:S04]  /*3540*/  @P6 STS.128 [R0+0xc000], RZ ;  /* 0x00c000ff00006388 */ /* 0x000fe80000000c00 */
[----:B------:R-:W-:Y:S01]  /*3550*/  @P6 STS.128 [R0+0x10000], RZ ;  /* 0x010000ff00006388 */ /* 0x000fe20000000c00 */
[----:B------:R-:W-:Y:S01]  /*3560*/  IMAD.U32 R3, RZ, RZ, UR8 ;  /* 0x00000008ff037e24 */ /* 0x000fe2000f8e00ff */
[----:B------:R-:W-:Y:S02]  /*3570*/  BSSY B0, `(.L_x_746) ;  /* 0x0000026000007945 */ /* 0x000fe40003800000 */
[----:B--2---:R1:W-:Y:S04]  /*3580*/  STL [R1+0x10], R12 ;  /* 0x0000100c01007387 */ /* 0x0043e80000100800 */
[----:B---3--:R2:W-:Y:S04]  /*3590*/  STL [R1+0x4], R10 ;  /* 0x0000040a01007387 */ /* 0x0085e80000100800 */
[----:B-----5:R3:W-:Y:S04]  /*35a0*/  STL [R1+0x8], R9 ;  /* 0x0000080901007387 */ /* 0x0207e80000100800 */
[----:B----4-:R3:W-:Y:S01]  /*35b0*/  STL [R1+0xc], R20 ;  /* 0x00000c1401007387 */ /* 0x0107e20000100800 */
[----:B-1----:R-:W-:-:S04]  /*35c0*/  IMAD.U32 R12, RZ, RZ, UR24 ;  /* 0x00000018ff0c7e24 */ /* 0x002fc8000f8e00ff */
[----:B------:R-:W-:-:S05]  /*35d0*/  IMAD.WIDE.U32 R4, R12, c[0x0][0x198], R230 ;  /* 0x000066000c047a25 */ /* 0x000fca00078e00e6 */
[----:B------:R-:W-:-:S04]  /*35e0*/  IADD3 R6, P0, R4, UR22, RZ ;  /* 0x0000001604067c10 */ /* 0x000fc8000ff1e0ff */
[----:B------:R-:W-:Y:S01]  /*35f0*/  IADD3.X R7, R5, UR28, R3, P0, !PT ;  /* 0x0000001c05077c10 */ /* 0x000fe200087fe403 */
[----:B------:R-:W-:-:S04]  /*3600*/  IMAD R3, R13, c[0x0][0x1b0], RZ ;  /* 0x00006c000d037a24 */ /* 0x000fc800078e02ff */
[C---:B------:R-:W-:Y:S02]  /*3610*/  IMAD R3, R11.reuse, c[0x0][0x1b4], R3 ;  /* 0x00006d000b037a24 */ /* 0x040fe400078e0203 */
[----:B------:R-:W-:-:S04]  /*3620*/  IMAD.WIDE.U32 R6, R11, c[0x0][0x1b0], R6 ;  /* 0x00006c000b067a25 */ /* 0x000fc800078e0006 */
[----:B--2---:R-:W-:Y:S01]  /*3630*/  IMAD.IADD R10, R7, 0x1, R3 ;  /* 0x00000001070a7824 */ /* 0x004fe200078e0203 */
[----:B------:R-:W-:Y:S05]  /*3640*/  @P6 BRA `(.L_x_747) ;  /* 0x0000018000006947 */ /* 0x000fea0003800000 */
[----:B---3--:R-:W2:Y:S01]  /*3650*/  LDL R9, [R1] ;  /* 0x0000000001097983 */ /* 0x008ea20000100800 */
[----:B------:R-:W-:Y:S01]  /*3660*/  ISETP.GE.AND P1, PT, R230, c[0x0][0x220], PT ;  /* 0x00008800e6007a0c */ /* 0x000fe20003f26270 */
[----:B------:R-:W-:Y:S01]  /*3670*/  IMAD R3, R16, c[0x0][0x198], RZ ;  /* 0x0000660010037a24 */ /* 0x000fe200078e02ff */
[----:B------:R-:W-:Y:S01]  /*3680*/  MOV R5, R10 ;  /* 0x0000000a00057202 */ /* 0x000fe20000000f00 */
[----:B------:R-:W-:Y:S02]  /*3690*/  IMAD.MOV.U32 R4, RZ, RZ, R6 ;  /* 0x000000ffff047224 */ /* 0x000fe400078e0006 */
[C---:B------:R-:W-:Y:S02]  /*36a0*/  IMAD R3, R2.reuse, c[0x0][0x19c], R3 ;  /* 0x0000670002037a24 */ /* 0x040fe400078e0203 */
[----:B------:R-:W-:-:S04]  /*36b0*/  IMAD.WIDE.U32 R4, R2, c[0x0][0x198], R4 ;  /* 0x0000660002047a25 */ /* 0x000fc800078e0004 */
[----:B------:R-:W-:Y:S02]  /*36c0*/  IMAD.IADD R3, R5, 0x1, R3 ;  /* 0x0000000105037824 */ /* 0x000fe400078e0203 */
[C---:B------:R-:W-:Y:S01]  /*36d0*/  @!P1 LEA R8, P3, R4.reuse, c[0x0][0x168], 0x1 ;  /* 0x00005a0004089a11 */ /* 0x040fe200078608ff */
[----:B------:R1:W-:Y:S01]  /*36e0*/  @P1 STS.128 [R0+0xc000], RZ ;  /* 0x00c000ff00001388 */ /* 0x0003e20000000c00 */
[----:B--2---:R-:W-:Y:S02]  /*36f0*/  ISETP.GE.AND P0, PT, R9, c[0x0][0x220], PT ;  /* 0x0000880009007a0c */ /* 0x004fe40003f06270 */
[----:B------:R-:W-:-:S05]  /*3700*/  @!P1 LEA.HI.X R9, R4, c[0x0][0x16c], R3, 0x1, P3 ;  /* 0x00005b0004099a11 */ /* 0x000fca00018f0c03 */
[----:B------:R-:W-:Y:S01]  /*3710*/  @!PT LDS RZ, [RZ] ;  /* 0x00000000fffff984 */ /* 0x000fe20000000800 */
[----:B------:R-:W-:Y:S01]  /*3720*/  @!PT LDS RZ, [RZ] ;  /* 0x00000000fffff984 */ /* 0x000fe20000000800 */
[----:B------:R-:W-:Y:S01]  /*3730*/  @!PT LDS RZ, [RZ] ;  /* 0x00000000fffff984 */ /* 0x000fe20000000800 */
[----:B------:R1:W-:Y:S06]  /*3740*/  @!P1 LDGSTS.E.BYPASS.LTC128B.128 [R0+0xc000], [R8.64] ;  /* 0x0c00000008009fae */ /* 0x0003ec000b901d44 */
        /* <DEDUP_REMOVED lines=8> */
.L_x_747:
[----:B---3--:R-:W-:Y:S05]  /*37d0*/  BSYNC B0 ;  /* 0x0000000000007941 */ /* 0x008fea0003800000 */
.L_x_746:
[----:B------:R-:W-:Y:S01]  /*37e0*/  ISETP.GE.AND P5, PT, R14, UR7, PT ;  /* 0x000000070e007c0c */ /* 0x000fe2000bfa6270 */
[----:B------:R-:W-:-:S12]  /*37f0*/  BSSY B0, `(.L_x_748) ;  /* 0x000001e000007945 */ /* 0x000fd80003800000 */
[----:B------:R2:W-:Y:S04]  /*3800*/  @P5 STS.128 [R0+0xd000], RZ ;  /* 0x00d000ff00005388 */ /* 0x0005e80000000c00 */
[----:B------:R2:W-:Y:S01]  /*3810*/  @P5 STS.128 [R0+0x11000], RZ ;  /* 0x011000ff00005388 */ /* 0x0005e20000000c00 */
[----:B------:R-:W-:Y:S05]  /*3820*/  @P5 BRA `(.L_x_749) ;  /* 0x000001a000005947 */ /* 0x000fea0003800000 */
[----:B-1----:R-:W3:Y:S01]  /*3830*/  LDL R9, [R1] ;  /* 0x0000000001097983 */ /* 0x002ee20000100800 */
[----:B------:R-:W-:Y:S02]  /*3840*/  IADD3 R3, P0, R2, 0x20, RZ ;  /* 0x0000002002037810 */ /* 0x000fe40007f1e0ff */
[----:B------:R-:W-:Y:S02]  /*3850*/  ISETP.GE.AND P1, PT, R230, c[0x0][0x220], PT ;  /* 0x00008800e6007a0c */ /* 0x000fe40003f26270 */
[----:B------:R-:W-:Y:S01]  /*3860*/  MOV R5, R10 ;  /* 0x0000000a00057202 */ /* 0x000fe20000000f00 */
[----:B------:R-:W-:-:S04]  /*3870*/  IMAD.X R4, RZ, RZ, R16, P0 ;  /* 0x000000ffff047224 */ /* 0x000fc800000e0610 */
[----:B------:R-:W-:Y:S02]  /*3880*/  IMAD R8, R4, c[0x0][0x198], RZ ;  /* 0x0000660004087a24 */ /* 0x000fe400078e02ff */
[----:B------:R-:W-:-:S04]  /*3890*/  IMAD.MOV.U32 R4, RZ, RZ, R6 ;  /* 0x000000ffff047224 */ /* 0x000fc800078e0006 */
[C---:B------:R-:W-:Y:S01]  /*38a0*/  IMAD.WIDE.U32 R4, R3.reuse, c[0x0][0x198], R4 ;  /* 0x0000660003047a25 */ /* 0x040fe200078e0004 */
[----:B------:R1:W-:Y:S03]  /*38b0*/  @P1 STS.128 [R0+0xd000], RZ ;  /* 0x00d000ff00001388 */ /* 0x0003e60000000c00 */
[----:B------:R-:W-:Y:S01]  /*38c0*/  IMAD R3, R3, c[0x0][0x19c], R8 ;  /* 0x0000670003037a24 */ /* 0x000fe200078e0208 */
[----:B------:R-:W-:-:S03]  /*38d0*/  @!P1 LEA R8, P3, R4, c[0x0][0x168], 0x1 ;  /* 0x00005a0004089a11 */ /* 0x000fc600078608ff */
[----:B------:R-:W-:Y:S01]  /*38e0*/  IMAD.IADD R3, R5, 0x1, R3 ;  /* 0x0000000105037824 */ /* 0x000fe200078e0203 */
[----:B---3--:R-:W-:-:S04]  /*38f0*/  ISETP.GE.AND P0, PT, R9, c[0x0][0x220], PT ;  /* 0x0000880009007a0c */ /* 0x008fc80003f06270 */
        /* <DEDUP_REMOVED lines=13> */
.L_x_749:
[----:B------:R-:W-:Y:S05]  /*39d0*/  BSYNC B0 ;  /* 0x0000000000007941 */ /* 0x000fea0003800000 */
.L_x_748:
[----:B------:R-:W-:Y:S01]  /*39e0*/  IADD3 R3, R2, 0x40, RZ ;  /* 0x0000004002037810 */ /* 0x000fe20007ffe0ff */
[----:B------:R-:W-:Y:S03]  /*39f0*/  BSSY B0, `(.L_x_750) ;  /* 0x000001f000007945 */ /* 0x000fe60003800000 */
[----:B------:R-:W-:-:S13]  /*3a00*/  ISETP.GE.AND P4, PT, R3, UR7, PT ;  /* 0x0000000703007c0c */ /* 0x000fda000bf86270 */
[----:B------:R3:W-:Y:S04]  /*3a10*/  @P4 STS.128 [R0+0xe000], RZ ;  /* 0x00e000ff00004388 */ /* 0x0007e80000000c00 */
[----:B------:R3:W-:Y:S01]  /*3a20*/  @P4 STS.128 [R0+0x12000], RZ ;  /* 0x012000ff00004388 */ /* 0x0007e20000000c00 */
[----:B------:R-:W-:Y:S05]  /*3a30*/  @P4 BRA `(.L_x_751) ;  /* 0x000001a000004947 */ /* 0x000fea0003800000 */
[----:B-1----:R-:W4:Y:S01]  /*3a40*/  LDL R9, [R1] ;  /* 0x0000000001097983 */ /* 0x002f220000100800 */
        /* <DEDUP_REMOVED lines=11> */
[----:B----4-:R-:W-:-:S04]  /*3b00*/  ISETP.GE.AND P0, PT, R9, c[0x0][0x220], PT ;  /* 0x0000880009007a0c */ /* 0x010fc80003f06270 */
        /* <DEDUP_REMOVED lines=13> */
.L_x_751:
[----:B------:R-:W-:Y:S05]  /*3be0*/  BSYNC B0 ;  /* 0x0000000000007941 */ /* 0x000fea0003800000 */
.L_x_750:
[----:B------:R-:W-:Y:S01]  /*3bf0*/  IADD3 R3, R2, 0x60, RZ ;  /* 0x0000006002037810 */ /* 0x000fe20007ffe0ff */
[----:B------:R-:W-:Y:S03]  /*3c00*/  BSSY B0, `(.L_x_752) ;  /* 0x000001e000007945 */ /* 0x000fe60003800000 */
[----:B------:R-:W-:-:S13]  /*3c10*/  ISETP.GE.AND P3, PT, R3, UR7, PT ;  /* 0x0000000703007c0c */ /* 0x000fda000bf66270 */
[----:B------:R4:W-:Y:S04]  /*3c20*/  @P3 STS.128 [R0+0xf000], RZ ;  /* 0x00f000ff00003388 */ /* 0x0009e80000000c00 */
[----:B------:R4:W-:Y:S01]  /*3c30*/  @P3 STS.128 [R0+0x13000], RZ ;  /* 0x013000ff00003388 */ /* 0x0009e20000000c00 */
[----:B------:R-:W-:Y:S05]  /*3c40*/  @P3 BRA `(.L_x_753) ;  /* 0x0000019000003947 */ /* 0x000fea0003800000 */
[----:B-1----:R-:W5:Y:S01]  /*3c50*/  LDL R8, [R1] ;  /* 0x0000000001087983 */ /* 0x002f620000100800 */
        /* <DEDUP_REMOVED lines=14> */
[----:B------:R1:W-:Y:S01]  /*3d40*/  @!P1 LDGSTS.E.BYPASS.LTC128B.128 [R0+0xf000], [R4.64] ;  /* 0x0f00000004009fae */ /* 0x0003e2000b901d44 */
[----:B-----5:R-:W-:-:S13]  /*3d50*/  ISETP.GE.AND P0, PT, R8, c[0x0][0x220], PT ;  /* 0x0000880008007a0c */ /* 0x020fda0003f06270 */
        /* <DEDUP_REMOVED lines=8> */
.L_x_753:
[----:B------:R-:W-:Y:S05]  /*3de0*/  BSYNC B0 ;  /* 0x0000000000007941 */ /* 0x000fea0003800000 */
.L_x_752:
        /* <DEDUP_REMOVED lines=15> */
[----:B-1----:R-:W5:Y:S01]  /*3ee0*/  LDL R8, [R1] ;  /* 0x0000000001087983 */ /* 0x002f620000100800 */
[----:B------:R-:W-:Y:S01]  /*3ef0*/  ISETP.GE.AND P1, PT, R230, c[0x0][0x220], PT ;  /* 0x00008800e6007a0c */ /* 0x000fe20003f26270 */
[----:B------:R-:W-:Y:S01]  /*3f00*/  IMAD R3, R16, c[0x0][0x1a0], RZ ;  /* 0x0000680010037a24 */ /* 0x000fe200078e02ff */
[----:B------:R-:W-:Y:S01]  /*3f10*/  MOV R5, R10 ;  /* 0x0000000a00057202 */ /* 0x000fe20000000f00 */
[----:B------:R-:W-:Y:S02]  /*3f20*/  IMAD.MOV.U32 R4, RZ, RZ, R6 ;  /* 0x000000ffff047224 */ /* 0x000fe400078e0006 */
[C---:B------:R-:W-:Y:S02]  /*3f30*/  IMAD R3, R2.reuse, c[0x0][0x1a4], R3 ;  /* 0x0000690002037a24 */ /* 0x040fe400078e0203 */
[----:B------:R-:W-:-:S04]  /*3f40*/  IMAD.WIDE.U32 R4, R2, c[0x0][0x1a0], R4 ;  /* 0x0000680002047a25 */ /* 0x000fc800078e0004 */
[----:B------:R-:W-:Y:S02]  /*3f50*/  IMAD.IADD R3, R5, 0x1, R3 ;  /* 0x0000000105037824 */ /* 0x000fe400078e0203 */
[----:B------:R1:W-:Y:S01]  /*3f60*/  @P1 STS.128 [R0+0x14000], RZ ;  /* 0x014000ff00001388 */ /* 0x0003e20000000c00 */
[----:B-----5:R-:W-:Y:S02]  /*3f70*/  ISETP.GE.AND P0, PT, R8, c[0x0][0x220], PT ;  /* 0x0000880008007a0c */ /* 0x020fe40003f06270 */
        /* <DEDUP_REMOVED lines=14> */
.L_x_755:
[----:B-1----:R-:W-:Y:S05]  /*4060*/  BSYNC B0 ;  /* 0x0000000000007941 */ /* 0x002fea0003800000 */
.L_x_754:
[----:B------:R1:W-:Y:S01]  /*4070*/  @P5 STS.128 [R0+0x15000], RZ ;  /* 0x015000ff00005388 */ /* 0x0003e20000000c00 */
[----:B------:R-:W-:Y:S03]  /*4080*/  BSSY B0, `(.L_x_756) ;  /* 0x000001d000007945 */ /* 0x000fe60003800000 */
[----:B------:R1:W-:Y:S01]  /*4090*/  @P5 STS.128 [R0+0x19000], RZ ;  /* 0x019000ff00005388 */ /* 0x0003e20000000c00 */
[----:B------:R-:W-:Y:S05]  /*40a0*/  @P5 BRA `(.L_x_757) ;  /* 0x000001a000005947 */ /* 0x000fea0003800000 */
[----:B------:R-:W5:Y:S01]  /*40b0*/  LDL R9, [R1] ;  /* 0x0000000001097983 */ /* 0x000f620000100800 */
        /* <DEDUP_REMOVED lines=11> */
[----:B-----5:R-:W-:-:S04]  /*4170*/  ISETP.GE.AND P0, PT, R9, c[0x0][0x220], PT ;  /* 0x0000880009007a0c */ /* 0x020fc80003f06270 */
        /* <DEDUP_REMOVED lines=13> */
.L_x_757:
[----:B------:R-:W-:Y:S05]  /*4250*/  BSYNC B0 ;  /* 0x0000000000007941 */ /* 0x000fea0003800000 */
.L_x_756:
[----:B------:R1:W-:Y:S01]  /*4260*/  @P4 STS.128 [R0+0x16000], RZ ;  /* 0x016000ff00004388 */ /* 0x0003e20000000c00 */
[----:B------:R-:W-:Y:S03]  /*4270*/  BSSY B0, `(.L_x_758) ;  /* 0x000001d000007945 */ /* 0x000fe60003800000 */
        /* <DEDUP_REMOVED lines=28> */
.L_x_759:
[----:B------:R-:W-:Y:S05]  /*4440*/  BSYNC B0 ;  /* 0x0000000000007941 */ /* 0x000fea0003800000 */
.L_x_758:
        /* <DEDUP_REMOVED lines=29> */
.L_x_761:
[----:B------:R-:W-:Y:S05]  /*4620*/  BSYNC B0 ;  /* 0x0000000000007941 */ /* 0x000fea0003800000 */
.L_x_760:
        /* <DEDUP_REMOVED lines=8> */
[----:B------:R-:W-:Y:S01]  /*46b0*/  MOV R224, R217 ;  /* 0x000000d900e07202 */ /* 0x000fe20000000f00 */
[----:B------:R-:W-:Y:S01]  /*46c0*/  IMAD.IADD R0, R17, 0x1, -R0 ;  /* 0x0000000111007824 */ /* 0x000fe200078e0a00 */
[----:B------:R-:W-:Y:S01]  /*46d0*/  CS2R R158, SRZ ;  /* 0x00000000009e7805 */ /* 0x000fe2000001ff00 */
[----:B------:R-:W-:Y:S01]  /*46e0*/  CS2R R156, SRZ ;  /* 0x00000000009c7805 */ /* 0x000fe2000001ff00 */
        /* <DEDUP_REMOVED lines=17> */
[----:B------:R-:W-:Y:S01]  /*4800*/  CS2R R134, SRZ ;  /* 0x0000000000867805 */ /* 0x000fe2000001ff00 */
[----:B------:R-:W-:Y:S01]  /*4810*/  SHF.L.U32 R3, R19, 0x2, RZ ;  /* 0x0000000213037819 */ /* 0x000fe200000006ff */
        /* <DEDUP_REMOVED lines=16> */
[----:B------:R-:W-:Y:S01]  /*4920*/  IMAD.MOV.U32 R0, RZ, RZ, c[0x0][0x22c] ;  /* 0x00008b00ff007624 */ /* 0x000fe200078e00ff */
[----:B------:R-:W-:Y:S01]  /*4930*/  CS2R R110, SRZ ;  /* 0x00000000006e7805 */ /* 0x000fe2000001ff00 */
[----:B------:R-:W-:Y:S01]  /*4940*/  CS2R R108, SRZ ;  /* 0x00000000006c7805 */ /* 0x000fe2000001ff00 */
[----:B------:R-:W-:Y:S01]  /*4950*/  CS2R R114, SRZ ;  /* 0x0000000000727805 */ /* 0x000fe2000001ff00 */
[----:B------:R-:W-:Y:S01]  /*4960*/  IMAD R0, R0, c[0x0][0x1c0], RZ ;  /* 0x0000700000007a24 */ /* 0x000fe200078e02ff */
[----:B------:R-:W-:Y:S01]  /*4970*/  CS2R R112, SRZ ;  /* 0x0000000000707805 */ /* 0x000fe2000001ff00 */
[----:B------:R-:W-:Y:S01]  /*4980*/  CS2R R106, SRZ ;  /* 0x00000000006a7805 */ /* 0x000fe2000001ff00 */
[----:B------:R-:W-:Y:S01]  /*4990*/  CS2R R104, SRZ ;  /* 0x0000000000687805 */ /* 0x000fe2000001ff00 */
[----:B------:R-:W-:Y:S01]  /*49a0*/  IMAD.SHL.U32 R245, R0, 0x8, RZ ;  /* 0x0000000800f57824 */ /* 0x000fe200078e00ff */
        /* <DEDUP_REMOVED lines=12> */
[----:B------:R-:W-:Y:S01]  /*4a70*/  SHF.L.U64.HI R2, R19, 0x2, R15 ;  /* 0x0000000213027819 */ /* 0x000fe2000001020f */
        /* <DEDUP_REMOVED lines=29> */
[----:B------:R-:W-:Y:S01]  /*4c50*/  UIADD3 UR15, UR15, -UR14, URZ ;  /* 0x8000000e0f0f7290 */ /* 0x000fe2000fffe03f */
[----:B-1----:R-:W-:-:S05]  /*4c60*/  IMAD.SHL.U32 R2, R0, 0x10, RZ ;  /* 0x0000001000027824 */ /* 0x002fca00078e00ff */
[C---:B------:R-:W-:Y:S02]  /*4c70*/  IADD3 R4, R2.reuse, 0x20, RZ ;  /* 0x0000002002047810 */ /* 0x040fe40007ffe0ff */
[C---:B--2---:R-:W-:Y:S02]  /*4c80*/  IADD3 R3, R2.reuse, 0x40, RZ ;  /* 0x0000004002037810 */ /* 0x044fe40007ffe0ff */
[C---:B------:R-:W-:Y:S02]  /*4c90*/  IADD3 R4, R245.reuse, R4, RZ ;  /* 0x00000004f5047210 */ /* 0x040fe40007ffe0ff */
[----:B------:R-:W-:Y:S01]  /*4ca0*/  IADD3 R2, R2, 0x60, RZ ;  /* 0x0000006002027810 */ /* 0x000fe20007ffe0ff */
[C---:B------:R-:W-:Y:S02]  /*4cb0*/  IMAD.IADD R3, R245.reuse, 0x1, R3 ;  /* 0x00000001f5037824 */ /* 0x040fe400078e0203 */
[C---:B------:R-:W-:Y:S02]  /*4cc0*/  IMAD.IADD R4, R245.reuse, 0x1, R4 ;  /* 0x00000001f5047824 */ /* 0x040fe400078e0204 */
[C---:B------:R-:W-:Y:S01]  /*4cd0*/  IMAD.IADD R2, R245.reuse, 0x1, R2 ;  /* 0x00000001f5027824 */ /* 0x040fe200078e0202 */
[C---:B------:R-:W-:Y:S01]  /*4ce0*/  IADD3 R3, R245.reuse, R3, RZ ;  /* 0x00000003f5037210 */ /* 0x040fe20007ffe0ff */
[----:B------:R-:W-:-:S02]  /*4cf0*/  IMAD.IADD R4, R245, 0x1, R4 ;  /* 0x00000001f5047824 */ /* 0x000fc400078e0204 */
[C---:B------:R-:W-:Y:S02]  /*4d00*/  IMAD.IADD R2, R245.reuse, 0x1, R2 ;  /* 0x00000001f5027824 */ /* 0x040fe400078e0202 */
[C---:B------:R-:W-:Y:S02]  /*4d10*/  IMAD.IADD R3, R245.reuse, 0x1, R3 ;  /* 0x00000001f5037824 */ /* 0x040fe400078e0203 */
[C---:B------:R-:W-:Y:S01]  /*4d20*/  IMAD.IADD R4, R245.reuse, 0x1, R4 ;  /* 0x00000001f5047824 */ /* 0x040fe200078e0204 */
[C---:B------:R-:W-:Y:S01]  /*4d30*/  IADD3 R2, R245.reuse, R2, RZ ;  /* 0x00000002f5027210 */ /* 0x040fe20007ffe0ff */
[----:B------:R-:W-:-:S03]  /*4d40*/  IMAD.IADD R3, R245, 0x1, R3 ;  /* 0x00000001f5037824 */ /* 0x000fc600078e0203 */
[C---:B------:R-:W-:Y:S01]  /*4d50*/  IADD3 R0, R245.reuse, R4, RZ ;  /* 0x00000004f5007210 */ /* 0x040fe20007ffe0ff */
[C---:B------:R-:W-:Y:S01]  /*4d60*/  IMAD.IADD R2, R245.reuse, 0x1, R2 ;  /* 0x00000001f5027824 */ /* 0x040fe200078e0202 */
[----:B------:R-:W-:Y:S04]  /*4d70*/  STL [R1+0x1c], R4 ;  /* 0x00001c0401007387 */ /* 0x000fe80000100800 */
[----:B------:R1:W-:Y:S04]  /*4d80*/  STL [R1+0x18], R3 ;  /* 0x0000180301007387 */ /* 0x0003e80000100800 */
[----:B------:R2:W-:Y:S04]  /*4d90*/  STL [R1+0x28], R0 ;  /* 0x0000280001007387 */ /* 0x0005e80000100800 */
[----:B------:R3:W-:Y:S01]  /*4da0*/  STL [R1+0x14], R2 ;  /* 0x0000140201007387 */ /* 0x0007e20000100800 */
[----:B-1----:R-:W-:-:S02]  /*4db0*/  IMAD.IADD R3, R245, 0x1, R3 ;  /* 0x00000001f5037824 */ /* 0x002fc400078e0203 */
[----:B--2---:R-:W-:-:S03]  /*4dc0*/  IMAD.IADD R0, R245, 0x1, R2 ;  /* 0x00000001f5007824 */ /* 0x004fc600078e0202 */
[----:B------:R3:W-:Y:S04]  /*4dd0*/  STL [R1+0x24], R3 ;  /* 0x0000240301007387 */ /* 0x0007e80000100800 */
[----:B------:R3:W-:Y:S02]  /*4de0*/  STL [R1+0x20], R0 ;  /* 0x0000200001007387 */ /* 0x0007e40000100800 */
.L_x_764:
[----:B------:R-:W0:Y:S01]  /*4df0*/  LDGDEPBAR ;  /* 0x00000000000079af */ /* 0x000e220000000000 */
[C---:B---3--:R-:W-:Y:S01]  /*4e00*/  IADD3 R0, R209.reuse, R215, RZ ;  /* 0x000000d7d1007210 */ /* 0x048fe20007ffe0ff */
[----:B------:R-:W-:Y:S01]  /*4e10*/  USHF.L.U32 UR7, UR6, 0x6, URZ ;  /* 0x0000000606077899 */ /* 0x000fe2000800063f */
[-C--:B------:R-:W-:Y:S01]  /*4e20*/  IADD3 R3, R209, R192.reuse, RZ ;  /* 0x000000c0d1037210 */ /* 0x080fe20007ffe0ff */
[----:B------:R-:W-:Y:S01]  /*4e30*/  USHF.L.U32 UR8, UR18, 0x7, URZ ;  /* 0x0000000712087899 */ /* 0x000fe2000800063f */
[----:B------:R-:W-:Y:S01]  /*4e40*/  IADD3 R2, R0, R192, RZ ;  /* 0x000000c000027210 */ /* 0x000fe20007ffe0ff */
[----:B------:R-:W-:Y:S02]  /*4e50*/  UISETP.GE.AND UP0, UPT, UR7, UR15, UPT ;  /* 0x0000000f0700728c */ /* 0x000fe4000bf06270 */
[----:B------:R-:W2:Y:S01]  /*4e60*/  LDL R235, [R1+0x38] ;  /* 0x0000380001eb7983 */ /* 0x000ea20000100800 */
[----:B------:R-:W-:Y:S02]  /*4e70*/  UIADD3 UR8, UR8, 0x80, URZ ;  /* 0x0000008008087890 */ /* 0x000fe4000fffe03f */
[----:B------:R-:W-:Y:S01]  /*4e80*/  UISETP.GT.AND UP3, UPT, UR6, UR13, UPT ;  /* 0x0000000d0600728c */ /* 0x000fe2000bf64270 */
[----:B------:R-:W3:Y:S01]  /*4e90*/  LDL R234, [R1+0x4c] ;  /* 0x00004c0001ea7983 */ /* 0x000ee20000100800 */
[----:B------:R-:W-:Y:S03]  /*4ea0*/  UISETP.LT.AND UP0, UPT, UR8, UR14, UP0 ;  /* 0x0000000e0800728c */ /* 0x000fe60008701270 */
[----:B------:R-:W4:Y:S03]  /*4eb0*/  LDL R233, [R1+0xc] ;  /* 0x00000c0001e97983 */ /* 0x000f260000100800 */
[----:B------:R-:W-:Y:S01]  /*4ec0*/  PLOP3.LUT P0, PT, PT, PT, UP0, 0x80, 0x0 ;  /* 0x000000000000781c */ /* 0x000fe20003f0f008 */
[----:B------:R-:W2:Y:S04]  /*4ed0*/  LDL R232, [R1+0x10] ;  /* 0x0000100001e87983 */ /* 0x000ea80000100800 */
[----:B------:R-:W-:Y:S04]  /*4ee0*/  STL [R1+0xb0], R55 ;  /* 0x0000b03701007387 */ /* 0x000fe80000100800 */
        /* <DEDUP_REMOVED lines=18> */
[----:B------:R-:W-:Y:S01]  /*5010*/  STL [R1+0x64], R36 ;  /* 0x0000642401007387 */ /* 0x000fe20000100800 */
[----:B------:R-:W-:Y:S04]  /*5020*/  DEPBAR.LE SB0, 0x0 ;  /* 0x000080000000791a */ /* 0x000fe80000000000 */
[----:B------:R-:W-:Y:S08]  /*5030*/  BAR.SYNC.DEFER_BLOCKING 0x0 ;  /* 0x0000000000007b1d */ /* 0x000ff00000010000 */
[----:B------:R-:W-:Y:S08]  /*5040*/  LDSM.16.M88.4 R32, [R209] ;  /* 0x00000000d120783b */ /* 0x000ff00000000200 */
[----:B------:R-:W1:Y:S08]  /*5050*/  LDSM.16.M88.4 R16, [R210+0xc000] ;  /* 0x00c00000d210783b */ /* 0x000e700000000200 */
[----:B------:R-:W1:Y:S08]  /*5060*/  LDSM.16.M88.4 R28, [R209+0x1000] ;  /* 0x00100000d11c783b */ /* 0x000e700000000200 */
[----:B------:R-:W1:Y:S08]  /*5070*/  LDSM.16.M88.4 R164, [R210+0xc800] ;  /* 0x00c80000d2a4783b */ /* 0x000e700000000200 */
[----:B------:R-:W-:Y:S08]  /*5080*/  LDSM.16.M88.4 R168, [R0] ;  /* 0x0000000000a8783b */ /* 0x000ff00000000200 */
[----:B------:R-:W1:Y:S02]  /*5090*/  LDSM.16.M88.4 R172, [R211+0xc000] ;  /* 0x00c00000d3ac783b */ /* 0x000e640000000200 */
[-C--:B-1----:R-:W-:Y:S06]  /*50a0*/  HMMA.16816.F32 R4, R32, R16.reuse, RZ ;  /* 0x000000102004723c */ /* 0x082fec00000018ff */
[----:B------:R-:W1:Y:S02]  /*50b0*/  LDSM.16.M88.4 R176, [R0+0x1000] ;  /* 0x0010000000b0783b */ /* 0x000e640000000200 */
[C---:B------:R-:W-:Y:S06]  /*50c0*/  HMMA.16816.F32 R8, R28.reuse, R16, RZ ;  /* 0x000000101c08723c */ /* 0x040fec00000018ff */
[----:B------:R-:W1:Y:S02]  /*50d0*/  LDSM.16.M88.4 R180, [R211+0xc800] ;  /* 0x00c80000d3b4783b */ /* 0x000e640000000200 */
[-C--:B------:R-:W-:Y:S06]  /*50e0*/  HMMA.16816.F32 R12, R28, R18.reuse, RZ ;  /* 0x000000121c0c723c */ /* 0x080fec00000018ff */
[----:B------:R-:W-:Y:S02]  /*50f0*/  LDSM.16.M88.4 R184, [R3] ;  /* 0x0000000003b8783b */ /* 0x000fe40000000200 */
[C---:B------:R-:W-:Y:S06]  /*5100*/  HMMA.16816.F32 R16, R32.reuse, R18, RZ ;  /* 0x000000122010723c */ /* 0x040fec00000018ff */
[----:B------:R-:W1:Y:S02]  /*5110*/  LDSM.16.M88.4 R188, [R213+0xc000] ;  /* 0x00c00000d5bc783b */ /* 0x000e640000000200 */
[-C--:B------:R-:W-:Y:S06]  /*5120*/  HMMA.16816.F32 R20, R32, R164.reuse, RZ ;  /* 0x000000a42014723c */ /* 0x080fec00000018ff */
[----:B------:R-:W-:Y:S02]  /*5130*/  LDSM.16.M88.4 R192, [R213+0xc800] ;  /* 0x00c80000d5c0783b */ /* 0x000fe40000000200 */
[C---:B------:R-:W-:Y:S06]  /*5140*/  HMMA.16816.F32 R24, R28.reuse, R164, RZ ;  /* 0x000000a41c18723c */ /* 0x040fec00000018ff */
[----:B------:R-:W-:Y:S02]  /*5150*/  LDSM.16.M88.4 R196, [R2] ;  /* 0x0000000002c4783b */ /* 0x000fe40000000200 */
[-C--:B------:R-:W-:Y:S06]  /*5160*/  HMMA.16816.F32 R28, R28, R166.reuse, RZ ;  /* 0x000000a61c1c723c */ /* 0x080fec00000018ff */
[----:B------:R-:W-:Y:S02]  /*5170*/  LDSM.16.M88.4 R200, [R212+0xc000] ;  /* 0x00c00000d4c8783b */ /* 0x000fe40000000200 */
[----:B------:R-:W-:Y:S06]  /*5180*/  HMMA.16816.F32 R32, R32, R166, RZ ;  /* 0x000000a62020723c */ /* 0x000fec00000018ff */
[----:B------:R-:W3:Y:S02]  /*5190*/  LDSM.16.M88.4 R164, [R3+0x1000] ;  /* 0x0010000003a4783b */ /* 0x000ee40000000200 */
[-C--:B------:R-:W-:Y:S08]  /*51a0*/  HMMA.16816.F32 R4, R168, R172.reuse, R4 ;  /* 0x000000aca804723c */ /* 0x080ff00000001804 */
[C---:B-1----:R-:W-:Y:S08]  /*51b0*/  HMMA.16816.F32 R8, R176.reuse, R172, R8 ;  /* 0x000000acb008723c */ /* 0x042ff00000001808 */
        /* <DEDUP_REMOVED lines=9> */
[-C--:B------:R-:W-:Y:S01]  /*5250*/  HMMA.16816.F32 R4, R184, R188.reuse, R4 ;  /* 0x000000bcb804723c */ /* 0x080fe20000001804 */
[----:B------:R-:W1:Y:S07]  /*5260*/  LDSM.16.M88.4 R180, [R210+0x10000] ;  /* 0x01000000d2b4783b */ /* 0x000e6e0000000200 */
[C---:B---3--:R-:W-:Y:S04]  /*5270*/  HMMA.16816.F32 R8, R164.reuse, R188, R8 ;  /* 0x000000bca408723c */ /* 0x048fe80000001808 */
[----:B----4-:R-:W-:Y:S04]  /*5280*/  FSETP.NEU.FTZ.AND P2, PT, R233, -INF , PT ;  /* 0xff800000e900780b */ /* 0x010fe80003f5d000 */
[-C--:B------:R-:W-:Y:S08]  /*5290*/  HMMA.16816.F32 R12, R164, R190.reuse, R12 ;  /* 0x000000bea40c723c */ /* 0x080ff0000000180c */
[C---:B------:R-:W-:Y:S01]  /*52a0*/  HMMA.16816.F32 R16, R184.reuse, R190, R16 ;  /* 0x000000beb810723c */ /* 0x040fe20000001810 */
[----:B------:R-:W-:Y:S07]  /*52b0*/  LDSM.16.M88.4 R188, [R0+0x2000] ;  /* 0x0020000000bc783b */ /* 0x000fee0000000200 */
[-C--:B------:R-:W-:Y:S08]  /*52c0*/  HMMA.16816.F32 R20, R184, R192.reuse, R20 ;  /* 0x000000c0b814723c */ /* 0x080ff00000001814 */
[C---:B------:R-:W-:Y:S08]  /*52d0*/  HMMA.16816.F32 R24, R164.reuse, R192, R24 ;  /* 0x000000c0a418723c */ /* 0x040ff00000001818 */
[-C--:B------:R-:W-:Y:S01]  /*52e0*/  HMMA.16816.F32 R28, R164, R194.reuse, R28 ;  /* 0x000000c2a41c723c */ /* 0x080fe2000000181c */
[----:B------:R-:W3:Y:S07]  /*52f0*/  LDSM.16.M88.4 R164, [R209+0x3000] ;  /* 0x00300000d1a4783b */ /* 0x000eee0000000200 */
[----:B------:R-:W-:Y:S01]  /*5300*/  HMMA.16816.F32 R32, R184, R194, R32 ;  /* 0x000000c2b820723c */ /* 0x000fe20000001820 */
[----:B------:R-:W4:Y:S07]  /*5310*/  LDSM.16.M88.4 R184, [R210+0x10800] ;  /* 0x01080000d2b8783b */ /* 0x000f2e0000000200 */
[-C--:B------:R-:W-:Y:S01]  /*5320*/  HMMA.16816.F32 R4, R196, R200.reuse, R4 ;  /* 0x000000c8c404723c */ /* 0x080fe20000001804 */
[----:B------:R-:W2:Y:S07]  /*5330*/  LDSM.16.M88.4 R192, [R211+0x10000] ;  /* 0x01000000d3c0783b */ /* 0x000eae0000000200 */
[C---:B-1----:R-:W-:Y:S08]  /*5340*/  HMMA.16816.F32 R8, R168.reuse, R200, R8 ;  /* 0x000000c8a808723c */ /* 0x042ff00000001808 */
[-C--:B------:R-:W-:Y:S08]  /*5350*/  HMMA.16816.F32 R12, R168, R202.reuse, R12 ;  /* 0x000000caa80c723c */ /* 0x080ff0000000180c */
[C---:B------:R-:W-:Y:S01]  /*5360*/  HMMA.16816.F32 R16, R196.reuse, R202, R16 ;  /* 0x000000cac410723c */ /* 0x040fe20000001810 */
[----:B------:R-:W-:Y:S07]  /*5370*/  LDSM.16.M88.4 R200, [R213+0x10000] ;  /* 0x01000000d5c8783b */ /* 0x000fee0000000200 */
[-C--:B------:R-:W-:Y:S08]  /*5380*/  HMMA.16816.F32 R20, R196, R172.reuse, R20 ;  /* 0x000000acc414723c */ /* 0x080ff00000001814 */
[C---:B------:R-:W-:Y:S08]  /*5390*/  HMMA.16816.F32 R24, R168.reuse, R172, R24 ;  /* 0x000000aca818723c */ /* 0x040ff00000001818 */
[-C--:B------:R-:W-:Y:S01]  /*53a0*/  HMMA.16816.F32 R28, R168, R174.reuse, R28 ;  /* 0x000000aea81c723c */ /* 0x080fe2000000181c */
[----:B------:R1:W2:Y:S07]  /*53b0*/  LDSM.16.M88.4 R168, [R0+0x3000] ;  /* 0x0030000000a8783b */ /* 0x0002ae0000000200 */
[----:B------:R-:W-:Y:S01]  /*53c0*/  HMMA.16816.F32 R32, R196, R174, R32 ;  /* 0x000000aec420723c */ /* 0x000fe20000001820 */
[----:B------:R-:W2:Y:S07]  /*53d0*/  LDSM.16.M88.4 R172, [R211+0x10800] ;  /* 0x01080000d3ac783b */ /* 0x000eae0000000200 */
[-C--:B------:R-:W-:Y:S01]  /*53e0*/  HMMA.16816.F32 R4, R176, R180.reuse, R4 ;  /* 0x000000b4b004723c */ /* 0x080fe20000001804 */
[----:B------:R-:W2:Y:S07]  /*53f0*/  LDSM.16.M88.4 R196, [R3+0x2000] ;  /* 0x0020000003c4783b */ /* 0x000eae0000000200 */
[C---:B---3--:R-:W-:Y:S01]  /*5400*/  HMMA.16816.F32 R8, R164.reuse, R180, R8 ;  /* 0x000000b4a408723c */ /* 0x048fe20000001808 */
[----:B-1----:R-:W-:Y:S04]  /*5410*/  MOV R0, UR18 ;  /* 0x0000001200007c02 */ /* 0x002fe80008000f00 */
[----:B------:R-:W-:Y:S03]  /*5420*/  @!P0 LEA R0, R0, R234, 0x7 ;  /* 0x000000ea00008211 */ /* 0x000fe600078e38ff */
        /* <DEDUP_REMOVED lines=8> */
[----:B------:R-:W3:Y:S07]  /*54b0*/  LDSM.16.M88.4 R176, [R213+0x10800] ;  /* 0x01080000d5b0783b */ /* 0x000eee0000000200 */
[-C--:B--2---:R-:W-:Y:S01]  /*54c0*/  HMMA.16816.F32 R4, R188, R192.reuse, R4 ;  /* 0x000000c0bc04723c */ /* 0x084fe20000001804 */
[----:B------:R-:W2:Y:S07]  /*54d0*/  LDSM.16.M88.4 R184, [R212+0x10000] ;  /* 0x01000000d4b8783b */ /* 0x000eae0000000200 */
[C---:B------:R-:W-:Y:S08]  /*54e0*/  HMMA.16816.F32 R8, R168.reuse, R192, R8 ;  /* 0x000000c0a808723c */ /* 0x040ff00000001808 */
[-C--:B------:R-:W-:Y:S08]  /*54f0*/  HMMA.16816.F32 R12, R168, R194.reuse, R12 ;  /* 0x000000c2a80c723c */ /* 0x080ff0000000180c */
[C---:B------:R-:W-:Y:S08]  /*5500*/  HMMA.16816.F32 R16, R188.reuse, R194, R16 ;  /* 0x000000c2bc10723c */ /* 0x040ff00000001810 */
[-C--:B------:R-:W-:Y:S08]  /*5510*/  HMMA.16816.F32 R20, R188, R172.reuse, R20 ;  /* 0x000000acbc14723c */ /* 0x080ff00000001814 */
[C---:B------:R-:W-:Y:S08]  /*5520*/  HMMA.16816.F32 R24, R168.reuse, R172, R24 ;  /* 0x000000aca818723c */ /* 0x040ff00000001818 */
[-C--:B------:R-:W-:Y:S01]  /*5530*/  HMMA.16816.F32 R28, R168, R174.reuse, R28 ;  /* 0x000000aea81c723c */ /* 0x080fe2000000181c */
[----:B------:R4:W2:Y:S07]  /*5540*/  LDSM.16.M88.4 R168, [R2+0x3000] ;  /* 0x0030000002a8783b */ /* 0x0008ae0000000200 */
[----:B------:R-:W-:Y:S08]  /*5550*/  HMMA.16816.F32 R32, R188, R174, R32 ;  /* 0x000000aebc20723c */ /* 0x000ff00000001820 */
[-C--:B------:R-:W-:Y:S08]  /*5560*/  HMMA.16816.F32 R4, R196, R200.reuse, R4 ;  /* 0x000000c8c404723c */ /* 0x080ff00000001804 */
[C---:B-1----:R-:W-:Y:S04]  /*5570*/  HMMA.16816.F32 R8, R164.reuse, R200, R8 ;  /* 0x000000c8a408723c */ /* 0x042fe80000001808 */
[----:B----4-:R-:W-:Y:S04]  /*5580*/  @!P0 IADD3 R2, R235, UR7, RZ ;  /* 0x00000007eb028c10 */ /* 0x010fe8000fffe0ff */
[-C--:B------:R-:W-:Y:S08]  /*5590*/  HMMA.16816.F32 R12, R164, R202.reuse, R12 ;  /* 0x000000caa40c723c */ /* 0x080ff0000000180c */
[C---:B------:R-:W-:Y:S08]  /*55a0*/  HMMA.16816.F32 R16, R196.reuse, R202, R16 ;  /* 0x000000cac410723c */ /* 0x040ff00000001810 */
[-C--:B---3--:R-:W-:Y:S08]  /*55b0*/  HMMA.16816.F32 R20, R196, R176.reuse, R20 ;  /* 0x000000b0c414723c */ /* 0x088ff00000001814 */
[C---:B------:R-:W-:Y:S08]  /*55c0*/  HMMA.16816.F32 R24, R164.reuse, R176, R24 ;  /* 0x000000b0a418723c */ /* 0x040ff00000001818 */
[-C--:B------:R-:W-:Y:S08]  /*55d0*/  HMMA.16816.F32 R28, R164, R178.reuse, R28 ;  /* 0x000000b2a41c723c */ /* 0x080ff0000000181c */
[----:B------:R-:W-:Y:S08]  /*55e0*/  HMMA.16816.F32 R32, R196, R178, R32 ;  /* 0x000000b2c420723c */ /* 0x000ff00000001820 */
[-C--:B--2---:R-:W-:Y:S08]  /*55f0*/  HMMA.16816.F32 R4, R180, R184.reuse, R4 ;  /* 0x000000b8b404723c */ /* 0x084ff00000001804 */
[C---:B------:R-:W-:Y:S07]  /*5600*/  HMMA.16816.F32 R8, R168.reuse, R184, R8 ;  /* 0x000000b8a808723c */ /* 0x040fee0000001808 */
[----:B------:R-:W-:Y:S01]  /*5610*/  MOV R184, 0x40 ;  /* 0x0000004000b87802 */ /* 0x000fe20000000f00 */
[-C--:B------:R-:W-:Y:S04]  /*5620*/  HMMA.16816.F32 R12, R168, R186.reuse, R12 ;  /* 0x000000baa80c723c */ /* 0x080fe8000000180c */
[----:B------:R-:W-:Y:S04]  /*5630*/  SEL R192, R184, 0xffffffc0, !P1 ;  /* 0xffffffc0b8c07807 */ /* 0x000fe80004800000 */
[----:B------:R-:W-:Y:S01]  /*5640*/  FMUL.FTZ R4, R4, c[0x0][0x2ec] ;  /* 0x0000bb0004047a20 */ /* 0x000fe20000410000 */
[----:B------:R-:W-:Y:S01]  /*5650*/  IADD3 R184, R192, R207, RZ ;  /* 0x000000cfc0b87210 */ /* 0x000fe20007ffe0ff */
[C---:B------:R-:W-:Y:S02]  /*5660*/  HMMA.16816.F32 R16, R180.reuse, R186, R16 ;  /* 0x000000bab410723c */ /* 0x040fe40000001810 */
[----:B------:R-:W1:Y:S02]  /*5670*/  MUFU.TANH R188, R4 ;  /* 0x0000000400bc7308 */ /* 0x000e640000002400 */
[----:B------:R-:W-:Y:S02]  /*5680*/  FMUL.FTZ R5, R5, c[0x0][0x2ec] ;  /* 0x0000bb0005057a20 */ /* 0x000fe40000410000 */
[----:B------:R-:W-:Y:S02]  /*5690*/  FMUL.FTZ R6, R6, c[0x0][0x2ec] ;  /* 0x0000bb0006067a20 */ /* 0x000fe40000410000 */
[----:B------:R-:W-:Y:S04]  /*56a0*/  FMUL.FTZ R7, R7, c[0x0][0x2ec] ;  /* 0x0000bb0007077a20 */ /* 0x000fe80000410000 */
[----:B------:R-:W2:Y:S01]  /*56b0*/  MUFU.TANH R191, R5 ;  /* 0x0000000500bf7308 */ /* 0x000ea20000002400 */
[----:B------:R-:W-:Y:S02]  /*56c0*/  FMUL.FTZ R11, R11, c[0x0][0x2ec] ;  /* 0x0000bb000b0b7a20 */ /* 0x000fe40000410000 */
[----:B------:R-:W-:Y:S02]  /*56d0*/  FMUL.FTZ R13, R13, c[0x0][0x2ec] ;  /* 0x0000bb000d0d7a20 */ /* 0x000fe40000410000 */
[----:B------:R-:W-:Y:S02]  /*56e0*/  FMUL.FTZ R15, R15, c[0x0][0x2ec] ;  /* 0x0000bb000f0f7a20 */ /* 0x000fe40000410000 */
[----:B------:R-:W-:Y:S02]  /*56f0*/  FMUL.FTZ R10, R10, c[0x0][0x2ec] ;  /* 0x0000bb000a0a7a20 */ /* 0x000fe40000410000 */
[----:B------:R-:W-:Y:S01]  /*5700*/  FMUL.FTZ R14, R14, c[0x0][0x2ec] ;  /* 0x0000bb000e0e7a20 */ /* 0x000fe20000410000 */
[----:B------:R3:W-:Y:S01]  /*5710*/  MUFU.TANH R240, R13 ;  /* 0x0000000d00f07308 */ /* 0x0007e20000002400 */
[----:B------:R-:W-:Y:S02]  /*5720*/  FMUL.FTZ R9, R9, c[0x0][0x2ec] ;  /* 0x0000bb0009097a20 */ /* 0x000fe40000410000 */
[----:B------:R-:W-:Y:S01]  /*5730*/  FMUL.FTZ R17, R17, c[0x0][0x2ec] ;  /* 0x0000bb0011117a20 */ /* 0x000fe20000410000 */
[----:B-1----:R-:W-:Y:S01]  /*5740*/  MOV R3, R188 ;  /* 0x000000bc00037202 */ /* 0x002fe20000000f00 */
[----:B------:R-:W-:Y:S02]  /*5750*/  FMUL.FTZ R18, R18, c[0x0][0x2ec] ;  /* 0x0000bb0012127a20 */ /* 0x000fe40000410000 */
[----:B------:R-:W-:Y:S02]  /*5760*/  FMUL.FTZ R19, R19, c[0x0][0x2ec] ;  /* 0x0000bb0013137a20 */ /* 0x000fe40000410000 */
[----:B------:R-:W-:Y:S01]  /*5770*/  FMUL.FTZ R16, R16, c[0x0][0x2ec] ;  /* 0x0000bb0010107a20 */ /* 0x000fe20000410000 */
[----:B------:R-:W1:Y:S01]  /*5780*/  MUFU.TANH R225, R6 ;  /* 0x0000000600e17308 */ /* 0x000e620000002400 */
[----:B------:R-:W-:Y:S02]  /*5790*/  FMUL.FTZ R12, R12, c[0x0][0x2ec] ;  /* 0x0000bb000c0c7a20 */ /* 0x000fe40000410000 */
[----:B------:R-:W-:Y:S07]  /*57a0*/  FMUL.FTZ R8, R8, c[0x0][0x2ec] ;  /* 0x0000bb0008087a20 */ /* 0x000fee0000410000 */
[----:B------:R4:W-:Y:S01]  /*57b0*/  MUFU.TANH R39, R15 ;  /* 0x0000000f00277308 */ /* 0x0009e20000002400 */
[----:B---3--:R-:W3:Y:S09]  /*57c0*/  LDL R13, [R1+0x4] ;  /* 0x00000400010d7983 */ /* 0x008ef20000100800 */
[----:B------:R1:W-:Y:S10]  /*57d0*/  MUFU.TANH R203, R7 ;  /* 0x0000000700cb7308 */ /* 0x0003f40000002400 */
[----:B------:R2:W-:Y:S01]  /*57e0*/  MUFU.TANH R41, R11 ;  /* 0x0000000b00297308 */ /* 0x0005e20000002400 */
[----:B----4-:R-:W4:Y:S09]  /*57f0*/  LDL R15, [R1+0x8] ;  /* 0x00000800010f7983 */ /* 0x010f320000100800 */
[----:B------:R-:W-:Y:S01]  /*5800*/  MUFU.TANH R190, R16 ;  /* 0x0000001000be7308 */ /* 0x000fe20000002400 */
[----:B-1----:R-:W1:Y:S09]  /*5810*/  LDSM.16.M88.4 R4, [R212+0x10800] ;  /* 0x01080000d404783b */ /* 0x002e720000000200 */
[----:B------:R1:W1:Y:S01]  /*5820*/  MUFU.TANH R244, R9 ;  /* 0x0000000900f47308 */ /* 0x0002620000002400 */
[----:B--2---:R-:W-:Y:S04]  /*5830*/  @!P0 IMNMX R11, R2, UR14, PT ;  /* 0x0000000e020b8c17 */ /* 0x004fe8000b800200 */
[-C--:B------:R-:W-:Y:S05]  /*5840*/  @!P0 ISETP.GE.AND P3, PT, R0, R11.reuse, PT ;  /* 0x0000000b0000820c */ /* 0x080fea0003f66270 */
[----:B------:R-:W-:Y:S01]  /*5850*/  MUFU.TANH R186, R17 ;  /* 0x0000001100ba7308 */ /* 0x000fe20000002400 */
[----:B------:R-:W-:Y:S09]  /*5860*/  @!P0 FSEL R3, R188, -INF , !P3 ;  /* 0xff800000bc038808 */ /* 0x000ff20005800000 */
[----:B------:R2:W-:Y:S01]  /*5870*/  MUFU.TANH R241, R12 ;  /* 0x0000000c00f17308 */ /* 0x0005e20000002400 */
[----:B-1----:R-:W-:Y:S05]  /*5880*/  FMUL.FTZ R9, R233, 1.4426950216293334961 ;  /* 0x3fb8aa3be9097820 */ /* 0x002fea0000410000 */
[----:B------:R-:W-:Y:S04]  /*5890*/  FSEL R9, R9, RZ, P2 ;  /* 0x000000ff09097208 */ /* 0x000fe80001000000 */
[----:B------:R1:W-:Y:S01]  /*58a0*/  MUFU.TANH R247, R8 ;  /* 0x0000000800f77308 */ /* 0x0003e20000002400 */
[-C--:B------:R-:W-:Y:S09]  /*58b0*/  HMMA.16816.F32 R20, R180, R4.reuse, R20 ;  /* 0x00000004b414723c */ /* 0x080ff20000001814 */
[----:B------:R1:W-:Y:S01]  /*58c0*/  MUFU.TANH R42, R10 ;  /* 0x0000000a002a7308 */ /* 0x0003e20000002400 */
[C---:B------:R-:W-:Y:S04]  /*58d0*/  HMMA.16816.F32 R24, R168.reuse, R4, R24 ;  /* 0x00000004a818723c */ /* 0x040fe80000001818 */
[----:B--2---:R-:W-:Y:S03]  /*58e0*/  @!P0 IADD3 R12, R0, 0x1, RZ ;  /* 0x00000001000c8810 */ /* 0x004fe60007ffe0ff */
[----:B------:R-:W-:Y:S01]  /*58f0*/  @!P0 IADD3 R5, R2, 0x20, RZ ;  /* 0x0000002002058810 */ /* 0x000fe20007ffe0ff */
[-C--:B------:R-:W-:Y:S01]  /*5900*/  HMMA.16816.F32 R28, R168, R6.reuse, R28 ;  /* 0x00000006a81c723c */ /* 0x080fe2000000181c */
[----:B------:R2:W2:Y:S02]  /*5910*/  MUFU.TANH R40, R14 ;  /* 0x0000000e00287308 */ /* 0x0004a40000002400 */
[----:B------:R-:W-:Y:S01]  /*5920*/  @!P0 ISETP.GE.AND P2, PT, R12, R11, PT ;  /* 0x0000000b0c00820c */ /* 0x000fe20003f46270 */
[--C-:B-1----:R-:W-:Y:S01]  /*5930*/  FFMA.FTZ R8, R3, c[0x0][0x23c], -R9.reuse ;  /* 0x00008f0003087a23 */ /* 0x102fe20000010809 */
[----:B------:R-:W-:Y:S02]  /*5940*/  MOV R3, R191 ;  /* 0x000000bf00037202 */ /* 0x000fe40000000f00 */
[----:B------:R-:W-:Y:S01]  /*5950*/  @!P0 FSEL R3, R191, -INF , !P2 ;  /* 0xff800000bf038808 */ /* 0x000fe20005000000 */
[----:B------:R-:W-:Y:S03]  /*5960*/  HMMA.16816.F32 R32, R180, R6, R32 ;  /* 0x00000006b420723c */ /* 0x000fe60000001820 */
[----:B------:R1:W-:Y:S01]  /*5970*/  MUFU.EX2 R248, R8 ;  /* 0x0000000800f87308 */ /* 0x0003e20000000800 */
[----:B------:R-:W-:Y:S01]  /*5980*/  FFMA.FTZ R4, R3, c[0x0][0x23c], -R9 ;  /* 0x00008f0003047a23 */ /* 0x000fe20000010809 */
[----:B------:R-:W-:Y:S01]  /*5990*/  FSETP.NEU.FTZ.AND P2, PT, R232, -INF , PT ;  /* 0xff800000e800780b */ /* 0x000fe20003f5d000 */
[----:B------:R-:W-:Y:S01]  /*59a0*/  FMUL.FTZ R20, R20, c[0x0][0x2ec] ;  /* 0x0000bb0014147a20 */ /* 0x000fe20000410000 */
[----:B------:R-:W-:Y:S01]  /*59b0*/  @!P0 IADD3 R10, R2, 0x8, RZ ;  /* 0x00000008020a8810 */ /* 0x000fe20007ffe0ff */
[----:B------:R-:W-:Y:S01]  /*59c0*/  FMUL.FTZ R21, R21, c[0x0][0x2ec] ;  /* 0x0000bb0015157a20 */ /* 0x000fe20000410000 */
[----:B------:R-:W-:Y:S03]  /*59d0*/  MOV R3, R225 ;  /* 0x000000e100037202 */ /* 0x000fe60000000f00 */
[----:B------:R-:W-:Y:S01]  /*59e0*/  @!P0 IMNMX R10, R10, UR14, PT ;  /* 0x0000000e0a0a8c17 */ /* 0x000fe2000b800200 */
[----:B------:R1:W-:Y:S01]  /*59f0*/  MUFU.EX2 R246, R4 ;  /* 0x0000000400f67308 */ /* 0x0003e20000000800 */
[----:B------:R-:W-:Y:S01]  /*5a00*/  @!P0 IMNMX R5, R5, UR14, PT ;  /* 0x0000000e05058c17 */ /* 0x000fe2000b800200 */
[----:B------:R-:W-:Y:S01]  /*5a10*/  FMUL.FTZ R22, R22, c[0x0][0x2ec] ;  /* 0x0000bb0016167a20 */ /* 0x000fe20000410000 */
[----:B------:R-:W-:Y:S01]  /*5a20*/  @!P0 ISETP.GE.AND P3, PT, R0, R10, PT ;  /* 0x0000000a0000820c */ /* 0x000fe20003f66270 */
[----:B------:R-:W-:Y:S01]  /*5a30*/  FMUL.FTZ R23, R23, c[0x0][0x2ec] ;  /* 0x0000bb0017177a20 */ /* 0x000fe20000410000 */
[----:B--2---:R-:W-:Y:S01]  /*5a40*/  @!P0 IADD3 R14, R2, 0x28, RZ ;  /* 0x00000028020e8810 */ /* 0x004fe20007ffe0ff */
[----:B------:R-:W-:Y:S01]  /*5a50*/  FMUL.FTZ R24, R24, c[0x0][0x2ec] ;  /* 0x0000bb0018187a20 */ /* 0x000fe20000410000 */
[----:B------:R-:W-:Y:S01]  /*5a60*/  @!P0 FSEL R3, R225, -INF , !P3 ;  /* 0xff800000e1038808 */ /* 0x000fe20005800000 */
[----:B------:R-:W-:Y:S01]  /*5a70*/  FMUL.FTZ R25, R25, c[0x0][0x2ec] ;  /* 0x0000bb0019197a20 */ /* 0x000fe20000410000 */
[----:B------:R-:W-:Y:S01]  /*5a80*/  @!P0 ISETP.GE.AND P3, PT, R0, R5, PT ;  /* 0x000000050000820c */ /* 0x000fe20003f66270 */
[----:B------:R-:W-:Y:S01]  /*5a90*/  MUFU.TANH R197, R18 ;  /* 0x0000001200c57308 */ /* 0x000fe20000002400 */
[----:B------:R-:W-:Y:S01]  /*5aa0*/  MOV R2, R244 ;  /* 0x000000f400027202 */ /* 0x000fe20000000f00 */
[----:B------:R-:W-:Y:S01]  /*5ab0*/  FMUL.FTZ R26, R26, c[0x0][0x2ec] ;  /* 0x0000bb001a1a7a20 */ /* 0x000fe20000410000 */
[----:B------:R-:W-:Y:S01]  /*5ac0*/  MOV R6, R40 ;  /* 0x0000002800067202 */ /* 0x000fe20000000f00 */
[----:B-1----:R-:W-:Y:S02]  /*5ad0*/  FMUL.FTZ R8, R232, 1.4426950216293334961 ;  /* 0x3fb8aa3be8087820 */ /* 0x002fe40000410000 */
[----:B------:R-:W-:Y:S02]  /*5ae0*/  FMUL.FTZ R27, R27, c[0x0][0x2ec] ;  /* 0x0000bb001b1b7a20 */ /* 0x000fe40000410000 */
[----:B------:R-:W-:Y:S01]  /*5af0*/  FMUL.FTZ R28, R28, c[0x0][0x2ec] ;  /* 0x0000bb001c1c7a20 */ /* 0x000fe20000410000 */
[----:B------:R-:W-:Y:S01]  /*5b00*/  FSEL R8, R8, RZ, P2 ;  /* 0x000000ff08087208 */ /* 0x000fe20001000000 */
[----:B------:R-:W-:Y:S01]  /*5b10*/  MUFU.TANH R196, R19 ;  /* 0x0000001300c47308 */ /* 0x000fe20000002400 */
[----:B------:R-:W-:Y:S01]  /*5b20*/  @!P0 ISETP.GE.AND P2, PT, R12, R10, PT ;  /* 0x0000000a0c00820c */ /* 0x000fe20003f46270 */
[----:B------:R-:W-:Y:S02]  /*5b30*/  FMUL.FTZ R29, R29, c[0x0][0x2ec] ;  /* 0x0000bb001d1d7a20 */ /* 0x000fe40000410000 */
[--C-:B------:R-:W-:Y:S01]  /*5b40*/  FFMA.FTZ R4, R3, c[0x0][0x23c], -R8.reuse ;  /* 0x00008f0003047a23 */ /* 0x100fe20000010808 */
[----:B------:R-:W-:Y:S01]  /*5b50*/  MOV R3, R203 ;  /* 0x000000cb00037202 */ /* 0x000fe20000000f00 */
[----:B------:R-:W-:Y:S01]  /*5b60*/  FMUL.FTZ R30, R30, c[0x0][0x2ec] ;  /* 0x0000bb001e1e7a20 */ /* 0x000fe20000410000 */
[----:B------:R-:W-:Y:S01]  /*5b70*/  @!P0 FSEL R3, R203, -INF , !P2 ;  /* 0xff800000cb038808 */ /* 0x000fe20005000000 */
[----:B------:R-:W-:Y:S02]  /*5b80*/  FMUL.FTZ R32, R32, c[0x0][0x2ec] ;  /* 0x0000bb0020207a20 */ /* 0x000fe40000410000 */
[----:B------:R1:W2:Y:S01]  /*5b90*/  MUFU.EX2 R16, R4 ;  /* 0x0000000400107308 */ /* 0x0002a20000000800 */
[----:B------:R-:W-:Y:S02]  /*5ba0*/  FMUL.FTZ R33, R33, c[0x0][0x2ec] ;  /* 0x0000bb0021217a20 */ /* 0x000fe40000410000 */
[----:B------:R-:W-:Y:S02]  /*5bb0*/  FFMA.FTZ R3, R3, c[0x0][0x23c], -R8 ;  /* 0x00008f0003037a23 */ /* 0x000fe40000010808 */
[----:B------:R-:W-:Y:S02]  /*5bc0*/  FMUL.FTZ R34, R34, c[0x0][0x2ec] ;  /* 0x0000bb0022227a20 */ /* 0x000fe40000410000 */
[----:B------:R-:W-:Y:S02]  /*5bd0*/  FMUL.FTZ R35, R35, c[0x0][0x2ec] ;  /* 0x0000bb0023237a20 */ /* 0x000fe40000410000 */
[----:B------:R-:W-:Y:S01]  /*5be0*/  FMUL.FTZ R31, R31, c[0x0][0x2ec] ;  /* 0x0000bb001f1f7a20 */ /* 0x000fe20000410000 */
[----:B------:R3:W-:Y:S10]  /*5bf0*/  MUFU.EX2 R55, R3 ;  /* 0x0000000300377308 */ /* 0x0007f40000000800 */
[----:B------:R-:W3:Y:S01]  /*5c00*/  MUFU.TANH R189, R20 ;  /* 0x0000001400bd7308 */ /* 0x000ee20000002400 */
[----:B-1----:R-:W-:Y:S02]  /*5c10*/  MOV R4, R247 ;  /* 0x000000f700047202 */ /* 0x002fe40000000f00 */
[----:B------:R-:W-:Y:S02]  /*5c20*/  @!P0 FSEL R4, R247, -INF , !P3 ;  /* 0xff800000f7048808 */ /* 0x000fe40005800000 */
[----:B--2---:R-:W-:Y:S05]  /*5c30*/  MOV R180, R16 ;  /* 0x0000001000b47202 */ /* 0x004fea0000000f00 */
[----:B------:R-:W1:Y:S10]  /*5c40*/  MUFU.TANH R187, R21 ;  /* 0x0000001500bb7308 */ /* 0x000e740000002400 */
[----:B------:R-:W2:Y:S10]  /*5c50*/  MUFU.TANH R200, R22 ;  /* 0x0000001600c87308 */ /* 0x000eb40000002400 */
[----:B------:R-:W1:Y:S10]  /*5c60*/  MUFU.TANH R198, R23 ;  /* 0x0000001700c67308 */ /* 0x000e740000002400 */
[----:B------:R-:W1:Y:S10]  /*5c70*/  MUFU.TANH R202, R24 ;  /* 0x0000001800ca7308 */ /* 0x000e740000002400 */
[----:B------:R-:W1:Y:S10]  /*5c80*/  MUFU.TANH R201, R25 ;  /* 0x0000001900c97308 */ /* 0x000e740000002400 */
[----:B------:R-:W1:Y:S10]  /*5c90*/  MUFU.TANH R243, R26 ;  /* 0x0000001a00f37308 */ /* 0x000e740000002400 */
[----:B------:R-:W1:Y:S10]  /*5ca0*/  MUFU.TANH R242, R27 ;  /* 0x0000001b00f27308 */ /* 0x000e740000002400 */
[----:B------:R-:W-:Y:S10]  /*5cb0*/  MUFU.TANH R194, R28 ;  /* 0x0000001c00c27308 */ /* 0x000ff40000002400 */
[----:B------:R-:W1:Y:S10]  /*5cc0*/  MUFU.TANH R193, R29 ;  /* 0x0000001d00c17308 */ /* 0x000e740000002400 */
[----:B------:R-:W1:Y:S10]  /*5cd0*/  MUFU.TANH R235, R30 ;  /* 0x0000001e00eb7308 */ /* 0x000e740000002400 */
[----:B------:R-:W1:Y:S10]  /*5ce0*/  MUFU.TANH R182, R32 ;  /* 0x0000002000b67308 */ /* 0x000e740000002400 */
[----:B------:R-:W1:Y:S10]  /*5cf0*/  MUFU.TANH R181, R33 ;  /* 0x0000002100b57308 */ /* 0x000e740000002400 */
[----:B------:R-:W1:Y:S10]  /*5d00*/  MUFU.TANH R185, R34 ;  /* 0x0000002200b97308 */ /* 0x000e740000002400 */
[----:B------:R-:W1:Y:S01]  /*5d10*/  MUFU.TANH R183, R35 ;  /* 0x0000002300b77308 */ /* 0x000e620000002400 */
[C---:B---3--:R-:W-:Y:S01]  /*5d20*/  FMUL.FTZ R3, R13.reuse, 1.4426950216293334961 ;  /* 0x3fb8aa3b0d037820 */ /* 0x048fe20000410000 */
[----:B------:R-:W-:Y:S04]  /*5d30*/  FSETP.NEU.FTZ.AND P2, PT, R13, -INF , PT ;  /* 0xff8000000d00780b */ /* 0x000fe80003f5d000 */
[----:B------:R-:W-:Y:S02]  /*5d40*/  FSEL R3, R3, RZ, P2 ;  /* 0x000000ff03037208 */ /* 0x000fe40001000000 */
[----:B------:R-:W-:Y:S02]  /*5d50*/  @!P0 ISETP.GE.AND P2, PT, R12, R5, PT ;  /* 0x000000050c00820c */ /* 0x000fe40003f46270 */
[----:B------:R-:W3:Y:S01]  /*5d60*/  MUFU.TANH R233, R31 ;  /* 0x0000001f00e97308 */ /* 0x000ee20000002400 */
[--C-:B------:R-:W-:Y:S01]  /*5d70*/  FFMA.FTZ R13, R4, c[0x0][0x23c], -R3.reuse ;  /* 0x00008f00040d7a23 */ /* 0x100fe20000010803 */
[----:B------:R-:W-:Y:S02]  /*5d80*/  @!P0 IMNMX R4, R14, UR14, PT ;  /* 0x0000000e0e048c17 */ /* 0x000fe4000b800200 */
[----:B------:R-:W-:Y:S02]  /*5d90*/  @!P0 FSEL R2, R244, -INF , !P2 ;  /* 0xff800000f4028808 */ /* 0x000fe40005000000 */
[-C--:B------:R-:W-:Y:S04]  /*5da0*/  @!P0 ISETP.GE.AND P3, PT, R0, R4.reuse, PT ;  /* 0x000000040000820c */ /* 0x080fe80003f66270 */
[----:B------:R1:W-:Y:S01]  /*5db0*/  MUFU.EX2 R54, R13 ;  /* 0x0000000d00367308 */ /* 0x0003e20000000800 */
[C---:B----4-:R-:W-:Y:S01]  /*5dc0*/  FMUL.FTZ R14, R15.reuse, 1.4426950216293334961 ;  /* 0x3fb8aa3b0f0e7820 */ /* 0x050fe20000410000 */
[----:B------:R-:W-:Y:S01]  /*5dd0*/  FSETP.NEU.FTZ.AND P2, PT, R15, -INF , PT ;  /* 0xff8000000f00780b */ /* 0x000fe20003f5d000 */
[--C-:B------:R-:W-:Y:S03]  /*5de0*/  FFMA.FTZ R15, R2, c[0x0][0x23c], -R3.reuse ;  /* 0x00008f00020f7a23 */ /* 0x100fe60000010803 */
[----:B------:R-:W-:Y:S02]  /*5df0*/  FSEL R2, R14, RZ, P2 ;  /* 0x000000ff0e027208 */ /* 0x000fe40001000000 */
[----:B------:R-:W-:Y:S02]  /*5e00*/  @!P0 ISETP.GE.AND P2, PT, R12, R4, PT ;  /* 0x000000040c00820c */ /* 0x000fe40003f46270 */
[----:B------:R-:W4:Y:S01]  /*5e10*/  MUFU.EX2 R53, R15 ;  /* 0x0000000f00357308 */ /* 0x000f220000000800 */
[----:B------:R-:W-:Y:S02]  /*5e20*/  MOV R12, R41 ;  /* 0x00000029000c7202 */ /* 0x000fe40000000f00 */
[----:B------:R-:W-:Y:S02]  /*5e30*/  @!P0 FSEL R12, R41, -INF , !P2 ;  /* 0xff800000290c8808 */ /* 0x000fe40005000000 */
[----:B------:R-:W-:Y:S03]  /*5e40*/  MOV R14, R241 ;  /* 0x000000f1000e7202 */ /* 0x000fe60000000f00 */
[--C-:B------:R-:W-:Y:S04]  /*5e50*/  FFMA.FTZ R12, R12, c[0x0][0x23c], -R2.reuse ;  /* 0x00008f000c0c7a23 */ /* 0x100fe80000010802 */
[----:B------:R2:W-:Y:S01]  /*5e60*/  MUFU.EX2 R45, R12 ;  /* 0x0000000c002d7308 */ /* 0x0005e20000000800 */
[----:B-1----:R-:W-:Y:S02]  /*5e70*/  MOV R13, R42 ;  /* 0x0000002a000d7202 */ /* 0x002fe40000000f00 */
[----:B------:R-:W-:Y:S05]  /*5e80*/  @!P0 FSEL R13, R42, -INF , !P3 ;  /* 0xff8000002a0d8808 */ /* 0x000fea0005800000 */
[--C-:B------:R-:W-:Y:S04]  /*5e90*/  FFMA.FTZ R13, R13, c[0x0][0x23c], -R2.reuse ;  /* 0x00008f000d0d7a23 */ /* 0x100fe80000010802 */
[----:B------:R1:W1:Y:S01]  /*5ea0*/  MUFU.EX2 R46, R13 ;  /* 0x0000000d002e7308 */ /* 0x0002620000000800 */
[C---:B--2---:R-:W-:Y:S02]  /*5eb0*/  @!P0 IADD3 R12, R0.reuse, 0x9, RZ ;  /* 0x00000009000c8810 */ /* 0x044fe40007ffe0ff */
[----:B-1----:R-:W-:Y:S04]  /*5ec0*/  @!P0 IADD3 R13, R0, 0x8, RZ ;  /* 0x00000008000d8810 */ /* 0x002fe80007ffe0ff */
[-C--:B------:R-:W-:Y:S04]  /*5ed0*/  @!P0 ISETP.GE.AND P2, PT, R13, R5.reuse, PT ;  /* 0x000000050d00820c */ /* 0x080fe80003f46270 */
[----:B------:R-:W-:Y:S02]  /*5ee0*/  @!P0 FSEL R14, R241, -INF , !P2 ;  /* 0xff800000f10e8808 */ /* 0x000fe40005000000 */
[----:B------:R-:W-:Y:S03]  /*5ef0*/  @!P0 ISETP.GE.AND P2, PT, R12, R5, PT ;  /* 0x000000050c00820c */ /* 0x000fe60003f46270 */
[--C-:B------:R-:W-:Y:S01]  /*5f00*/  FFMA.FTZ R15, R14, c[0x0][0x23c], -R3.reuse ;  /* 0x00008f000e0f7a23 */ /* 0x100fe20000010803 */
[----:B------:R-:W-:Y:S02]  /*5f10*/  MOV R14, R240 ;  /* 0x000000f0000e7202 */ /* 0x000fe40000000f00 */
[----:B------:R-:W-:Y:S01]  /*5f20*/  @!P0 FSEL R14, R240, -INF , !P2 ;  /* 0xff800000f00e8808 */ /* 0x000fe20005000000 */
[----:B------:R-:W-:Y:S01]  /*5f30*/  MUFU.EX2 R52, R15 ;  /* 0x0000000f00347308 */ /* 0x000fe20000000800 */
[-C--:B------:R-:W-:Y:S03]  /*5f40*/  @!P0 ISETP.GE.AND P2, PT, R13, R4.reuse, PT ;  /* 0x000000040d00820c */ /* 0x080fe60003f46270 */
[----:B------:R-:W-:Y:S01]  /*5f50*/  FFMA.FTZ R7, R14, c[0x0][0x23c], -R3 ;  /* 0x00008f000e077a23 */ /* 0x000fe20000010803 */
[----:B------:R-:W-:Y:S02]  /*5f60*/  @!P0 FSEL R6, R40, -INF , !P2 ;  /* 0xff80000028068808 */ /* 0x000fe40005000000 */
[----:B------:R-:W-:Y:S03]  /*5f70*/  @!P0 ISETP.GE.AND P2, PT, R12, R4, PT ;  /* 0x000000040c00820c */ /* 0x000fe60003f46270 */
[----:B------:R1:W-:Y:S02]  /*5f80*/  MUFU.EX2 R51, R7 ;  /* 0x0000000700337308 */ /* 0x0003e40000000800 */
[--C-:B-1----:R-:W-:Y:S01]  /*5f90*/  FFMA.FTZ R7, R6, c[0x0][0x23c], -R2.reuse ;  /* 0x00008f0006077a23 */ /* 0x102fe20000010802 */
[----:B------:R-:W-:Y:S02]  /*5fa0*/  MOV R6, R39 ;  /* 0x0000002700067202 */ /* 0x000fe40000000f00 */
[----:B------:R-:W-:Y:S05]  /*5fb0*/  @!P0 FSEL R6, R39, -INF , !P2 ;  /* 0xff80000027068808 */ /* 0x000fea0005000000 */
[----:B------:R-:W-:Y:S01]  /*5fc0*/  MUFU.EX2 R44, R7 ;  /* 0x00000007002c7308 */ /* 0x000fe20000000800 */
[CC--:B------:R-:W-:Y:S01]  /*5fd0*/  @!P0 ISETP.GE.AND P2, PT, R13.reuse, R11.reuse, PT ;  /* 0x0000000b0d00820c */ /* 0x0c0fe20003f46270 */
[----:B------:R-:W-:Y:S08]  /*5fe0*/  FFMA.FTZ R6, R6, c[0x0][0x23c], -R2 ;  /* 0x00008f0006067a23 */ /* 0x000ff00000010802 */
[----:B------:R1:W-:Y:S02]  /*5ff0*/  MUFU.EX2 R43, R6 ;  /* 0x00000006002b7308 */ /* 0x0003e40000000800 */
[----:B-1----:R-:W-:Y:S02]  /*6000*/  MOV R6, R190 ;  /* 0x000000be00067202 */ /* 0x002fe40000000f00 */
[----:B------:R-:W-:Y:S02]  /*6010*/  @!P0 FSEL R6, R190, -INF , !P2 ;  /* 0xff800000be068808 */ /* 0x000fe40005000000 */
[----:B------:R-:W-:Y:S03]  /*6020*/  @!P0 ISETP.GE.AND P2, PT, R12, R11, PT ;  /* 0x0000000b0c00820c */ /* 0x000fe60003f46270 */
[--C-:B------:R-:W-:Y:S01]  /*6030*/  FFMA.FTZ R7, R6, c[0x0][0x23c], -R9.reuse ;  /* 0x00008f0006077a23 */ /* 0x100fe20000010809 */
[----:B------:R-:W-:Y:S02]  /*6040*/  MOV R6, R186 ;  /* 0x000000ba00067202 */ /* 0x000fe40000000f00 */
[----:B------:R-:W-:Y:S01]  /*6050*/  @!P0 FSEL R6, R186, -INF , !P2 ;  /* 0xff800000ba068808 */ /* 0x000fe20005000000 */
[----:B------:R1:W-:Y:S01]  /*6060*/  MUFU.EX2 R237, R7 ;  /* 0x0000000700ed7308 */ /* 0x0003e20000000800 */
[-C--:B------:R-:W-:Y:S03]  /*6070*/  @!P0 ISETP.GE.AND P2, PT, R13, R10.reuse, PT ;  /* 0x0000000a0d00820c */ /* 0x080fe60003f46270 */
[--C-:B-1----:R-:W-:Y:S01]  /*6080*/  FFMA.FTZ R7, R6, c[0x0][0x23c], -R9.reuse ;  /* 0x00008f0006077a23 */ /* 0x102fe20000010809 */
[----:B------:R-:W-:Y:S02]  /*6090*/  MOV R6, R197 ;  /* 0x000000c500067202 */ /* 0x000fe40000000f00 */
[----:B------:R-:W-:Y:S03]  /*60a0*/  @!P0 FSEL R6, R197, -INF , !P2 ;  /* 0xff800000c5068808 */ /* 0x000fe60005000000 */
[----:B------:R1:W-:Y:S01]  /*60b0*/  MUFU.EX2 R236, R7 ;  /* 0x0000000700ec7308 */ /* 0x0003e20000000800 */
[----:B------:R-:W-:Y:S01]  /*60c0*/  @!P0 ISETP.GE.AND P2, PT, R12, R10, PT ;  /* 0x0000000a0c00820c */ /* 0x000fe20003f46270 */
[--C-:B------:R-:W-:Y:S01]  /*60d0*/  FFMA.FTZ R12, R6, c[0x0][0x23c], -R8.reuse ;  /* 0x00008f00060c7a23 */ /* 0x100fe20000010808 */
[----:B------:R-:W-:Y:S02]  /*60e0*/  MOV R6, R196 ;  /* 0x000000c400067202 */ /* 0x000fe40000000f00 */
[----:B------:R-:W-:Y:S05]  /*60f0*/  @!P0 FSEL R6, R196, -INF , !P2 ;  /* 0xff800000c4068808 */ /* 0x000fea0005000000 */
[----:B------:R2:W-:Y:S01]  /*6100*/  MUFU.EX2 R252, R12 ;  /* 0x0000000c00fc7308 */ /* 0x0005e20000000800 */
[--C-:B------:R-:W-:Y:S01]  /*6110*/  FFMA.FTZ R13, R6, c[0x0][0x23c], -R8.reuse ;  /* 0x00008f00060d7a23 */ /* 0x100fe20000010808 */
[C---:B------:R-:W-:Y:S08]  /*6120*/  @!P0 IADD3 R6, R0.reuse, 0x11, RZ ;  /* 0x0000001100068810 */ /* 0x040ff00007ffe0ff */
[----:B------:R3:W3:Y:S01]  /*6130*/  MUFU.EX2 R251, R13 ;  /* 0x0000000d00fb7308 */ /* 0x0006e20000000800 */
[----:B-1----:R-:W-:Y:S04]  /*6140*/  @!P0 IADD3 R7, R0, 0x10, RZ ;  /* 0x0000001000078810 */ /* 0x002fe80007ffe0ff */
[----:B------:R-:W-:Y:S02]  /*6150*/  @!P0 ISETP.GE.AND P2, PT, R7, R11, PT ;  /* 0x0000000b0700820c */ /* 0x000fe40003f46270 */
[----:B--2---:R-:W-:Y:S02]  /*6160*/  MOV R12, R189 ;  /* 0x000000bd000c7202 */ /* 0x004fe40000000f00 */
[----:B------:R-:W-:Y:S02]  /*6170*/  @!P0 FSEL R12, R189, -INF , !P2 ;  /* 0xff800000bd0c8808 */ /* 0x000fe40005000000 */
[----:B------:R-:W-:Y:S03]  /*6180*/  @!P0 ISETP.GE.AND P2, PT, R6, R11, PT ;  /* 0x0000000b0600820c */ /* 0x000fe60003f46270 */
[--C-:B---3--:R-:W-:Y:S01]  /*6190*/  FFMA.FTZ R13, R12, c[0x0][0x23c], -R9.reuse ;  /* 0x00008f000c0d7a23 */ /* 0x108fe20000010809 */
[----:B------:R-:W-:Y:S02]  /*61a0*/  MOV R12, R187 ;  /* 0x000000bb000c7202 */ /* 0x000fe40000000f00 */
[----:B------:R-:W-:Y:S01]  /*61b0*/  @!P0 FSEL R12, R187, -INF , !P2 ;  /* 0xff800000bb0c8808 */ /* 0x000fe20005000000 */
[----:B------:R1:W-:Y:S01]  /*61c0*/  MUFU.EX2 R234, R13 ;  /* 0x0000000d00ea7308 */ /* 0x0003e20000000800 */
[C---:B------:R-:W-:Y:S03]  /*61d0*/  @!P0 ISETP.GE.AND P2, PT, R7.reuse, R10, PT ;  /* 0x0000000a0700820c */ /* 0x040fe60003f46270 */
[----:B-1----:R-:W-:Y:S01]  /*61e0*/  FFMA.FTZ R13, R12, c[0x0][0x23c], -R9 ;  /* 0x00008f000c0d7a23 */ /* 0x002fe20000010809 */
[----:B------:R-:W-:Y:S02]  /*61f0*/  MOV R12, R200 ;  /* 0x000000c8000c7202 */ /* 0x000fe40000000f00 */
[----:B------:R-:W-:Y:S03]  /*6200*/  @!P0 FSEL R12, R200, -INF , !P2 ;  /* 0xff800000c80c8808 */ /* 0x000fe60005000000 */
[----:B------:R1:W-:Y:S01]  /*6210*/  MUFU.EX2 R232, R13 ;  /* 0x0000000d00e87308 */ /* 0x0003e20000000800 */
[----:B------:R-:W-:Y:S01]  /*6220*/  @!P0 ISETP.GE.AND P2, PT, R6, R10, PT ;  /* 0x0000000a0600820c */ /* 0x000fe20003f46270 */
[--C-:B-1----:R-:W-:Y:S01]  /*6230*/  FFMA.FTZ R13, R12, c[0x0][0x23c], -R8.reuse ;  /* 0x00008f000c0d7a23 */ /* 0x102fe20000010808 */
[----:B------:R-:W-:Y:S02]  /*6240*/  MOV R12, R198 ;  /* 0x000000c6000c7202 */ /* 0x000fe40000000f00 */
[----:B------:R-:W-:Y:S05]  /*6250*/  @!P0 FSEL R12, R198, -INF , !P2 ;  /* 0xff800000c60c8808 */ /* 0x000fea0005000000 */
[----:B------:R1:W-:Y:S01]  /*6260*/  MUFU.EX2 R250, R13 ;  /* 0x0000000d00fa7308 */ /* 0x0003e20000000800 */
[-C--:B------:R-:W-:Y:S01]  /*6270*/  @!P0 ISETP.GE.AND P2, PT, R7, R5.reuse, PT ;  /* 0x000000050700820c */ /* 0x080fe20003f46270 */
[----:B-1----:R-:W-:Y:S01]  /*6280*/  FFMA.FTZ R13, R12, c[0x0][0x23c], -R8 ;  /* 0x00008f000c0d7a23 */ /* 0x002fe20000010808 */
[----:B------:R-:W-:Y:S02]  /*6290*/  MOV R12, R202 ;  /* 0x000000ca000c7202 */ /* 0x000fe40000000f00 */
[----:B------:R-:W-:Y:S05]  /*62a0*/  @!P0 FSEL R12, R202, -INF , !P2 ;  /* 0xff800000ca0c8808 */ /* 0x000fea0005000000 */
[----:B------:R1:W-:Y:S01]  /*62b0*/  MUFU.EX2 R249, R13 ;  /* 0x0000000d00f97308 */ /* 0x0003e20000000800 */
[----:B------:R-:W-:Y:S01]  /*62c0*/  @!P0 ISETP.GE.AND P2, PT, R6, R5, PT ;  /* 0x000000050600820c */ /* 0x000fe20003f46270 */
[--C-:B-1----:R-:W-:Y:S01]  /*62d0*/  FFMA.FTZ R13, R12, c[0x0][0x23c], -R3.reuse ;  /* 0x00008f000c0d7a23 */ /* 0x102fe20000010803 */
[----:B------:R-:W-:Y:S02]  /*62e0*/  MOV R12, R201 ;  /* 0x000000c9000c7202 */ /* 0x000fe40000000f00 */
[----:B------:R-:W-:Y:S05]  /*62f0*/  @!P0 FSEL R12, R201, -INF , !P2 ;  /* 0xff800000c90c8808 */ /* 0x000fea0005000000 */
[----:B------:R-:W-:Y:S01]  /*6300*/  MUFU.EX2 R50, R13 ;  /* 0x0000000d00327308 */ /* 0x000fe20000000800 */
[-C--:B------:R-:W-:Y:S02]  /*6310*/  @!P0 ISETP.GE.AND P2, PT, R7, R4.reuse, PT ;  /* 0x000000040700820c */ /* 0x080fe40003f46270 */
[----:B------:R-:W-:Y:S01]  /*6320*/  MOV R7, R243 ;  /* 0x000000f300077202 */ /* 0x000fe20000000f00 */
[--C-:B------:R-:W-:Y:S01]  /*6330*/  FFMA.FTZ R12, R12, c[0x0][0x23c], -R3.reuse ;  /* 0x00008f000c0c7a23 */ /* 0x100fe20000010803 */
[----:B------:R-:W-:Y:S02]  /*6340*/  @!P0 FSEL R7, R243, -INF , !P2 ;  /* 0xff800000f3078808 */ /* 0x000fe40005000000 */
[----:B------:R-:W-:Y:S02]  /*6350*/  @!P0 ISETP.GE.AND P2, PT, R6, R4, PT ;  /* 0x000000040600820c */ /* 0x000fe40003f46270 */
[C---:B------:R-:W-:Y:S01]  /*6360*/  @!P0 IADD3 R6, R0.reuse, 0x18, RZ ;  /* 0x0000001800068810 */ /* 0x040fe20007ffe0ff */
[----:B------:R1:W-:Y:S01]  /*6370*/  MUFU.EX2 R49, R12 ;  /* 0x0000000c00317308 */ /* 0x0003e20000000800 */
[----:B------:R-:W-:Y:S02]  /*6380*/  @!P0 IADD3 R0, R0, 0x19, RZ ;  /* 0x0000001900008810 */ /* 0x000fe40007ffe0ff */
[-C--:B------:R-:W-:Y:S01]  /*6390*/  @!P0 ISETP.GE.AND P3, PT, R6, R5.reuse, PT ;  /* 0x000000050600820c */ /* 0x080fe20003f66270 */
[--C-:B-1----:R-:W-:Y:S01]  /*63a0*/  FFMA.FTZ R12, R7, c[0x0][0x23c], -R2.reuse ;  /* 0x00008f00070c7a23 */ /* 0x102fe20000010802 */
[----:B------:R-:W-:Y:S02]  /*63b0*/  MOV R7, R242 ;  /* 0x000000f200077202 */ /* 0x000fe40000000f00 */
[----:B------:R-:W-:Y:S03]  /*63c0*/  @!P0 FSEL R7, R242, -INF , !P2 ;  /* 0xff800000f2078808 */ /* 0x000fe60005000000 */
[----:B------:R1:W-:Y:S01]  /*63d0*/  MUFU.EX2 R38, R12 ;  /* 0x0000000c00267308 */ /* 0x0003e20000000800 */
[----:B------:R-:W-:Y:S02]  /*63e0*/  @!P0 ISETP.GE.AND P2, PT, R0, R5, PT ;  /* 0x000000050000820c */ /* 0x000fe40003f46270 */
[----:B------:R-:W-:Y:S02]  /*63f0*/  MOV R5, R193 ;  /* 0x000000c100057202 */ /* 0x000fe40000000f00 */
[----:B------:R-:W-:Y:S02]  /*6400*/  @!P0 FSEL R5, R193, -INF , !P2 ;  /* 0xff800000c1058808 */ /* 0x000fe40005000000 */
[----:B------:R-:W-:Y:S01]  /*6410*/  @!P0 ISETP.GE.AND P2, PT, R6, R4, PT ;  /* 0x000000040600820c */ /* 0x000fe20003f46270 */
[--C-:B-1----:R-:W-:Y:S01]  /*6420*/  FFMA.FTZ R12, R7, c[0x0][0x23c], -R2.reuse ;  /* 0x00008f00070c7a23 */ /* 0x102fe20000010802 */
[----:B------:R-:W-:Y:S02]  /*6430*/  MOV R7, R194 ;  /* 0x000000c200077202 */ /* 0x000fe40000000f00 */
[----:B------:R-:W-:Y:S01]  /*6440*/  @!P0 FSEL R7, R194, -INF , !P3 ;  /* 0xff800000c2078808 */ /* 0x000fe20005800000 */
[----:B------:R-:W-:Y:S04]  /*6450*/  MUFU.EX2 R37, R12 ;  /* 0x0000000c00257308 */ /* 0x000fe80000000800 */
[--C-:B------:R-:W-:Y:S02]  /*6460*/  FFMA.FTZ R7, R7, c[0x0][0x23c], -R3.reuse ;  /* 0x00008f0007077a23 */ /* 0x100fe40000010803 */
[----:B------:R-:W-:Y:S01]  /*6470*/  FFMA.FTZ R3, R5, c[0x0][0x23c], -R3 ;  /* 0x00008f0005037a23 */ /* 0x000fe20000010803 */
[----:B------:R-:W-:Y:S02]  /*6480*/  MOV R5, R235 ;  /* 0x000000eb00057202 */ /* 0x000fe40000000f00 */
[----:B------:R-:W-:Y:S01]  /*6490*/  @!P0 FSEL R5, R235, -INF , !P2 ;  /* 0xff800000eb058808 */ /* 0x000fe20005000000 */
[----:B------:R1:W-:Y:S01]  /*64a0*/  MUFU.EX2 R47, R3 ;  /* 0x00000003002f7308 */ /* 0x0003e20000000800 */
[-C--:B------:R-:W-:Y:S03]  /*64b0*/  @!P0 ISETP.GE.AND P2, PT, R6, R11.reuse, PT ;  /* 0x0000000b0600820c */ /* 0x080fe60003f46270 */
[----:B------:R-:W-:Y:S06]  /*64c0*/  FFMA.FTZ R5, R5, c[0x0][0x23c], -R2 ;  /* 0x00008f0005057a23 */ /* 0x000fec0000010802 */
[----:B------:R2:W-:Y:S10]  /*64d0*/  MUFU.EX2 R36, R5 ;  /* 0x0000000500247308 */ /* 0x0005f40000000800 */
[----:B------:R-:W-:Y:S01]  /*64e0*/  MUFU.EX2 R48, R7 ;  /* 0x0000000700307308 */ /* 0x000fe20000000800 */
[----:B-1----:R-:W-:Y:S02]  /*64f0*/  MOV R3, R182 ;  /* 0x000000b600037202 */ /* 0x002fe40000000f00 */
[----:B------:R-:W-:Y:S02]  /*6500*/  @!P0 FSEL R3, R182, -INF , !P2 ;  /* 0xff800000b6038808 */ /* 0x000fe40005000000 */
[----:B------:R-:W-:Y:S03]  /*6510*/  @!P0 ISETP.GE.AND P2, PT, R0, R11, PT ;  /* 0x0000000b0000820c */ /* 0x000fe60003f46270 */
[--C-:B--2---:R-:W-:Y:S01]  /*6520*/  FFMA.FTZ R5, R3, c[0x0][0x23c], -R9.reuse ;  /* 0x00008f0003057a23 */ /* 0x104fe20000010809 */
[----:B------:R-:W-:Y:S02]  /*6530*/  MOV R3, R181 ;  /* 0x000000b500037202 */ /* 0x000fe40000000f00 */
[----:B------:R-:W-:Y:S01]  /*6540*/  @!P0 FSEL R3, R181, -INF , !P2 ;  /* 0xff800000b5038808 */ /* 0x000fe20005000000 */
[----:B------:R1:W-:Y:S01]  /*6550*/  MUFU.EX2 R199, R5 ;  /* 0x0000000500c77308 */ /* 0x0003e20000000800 */
[-C--:B------:R-:W-:Y:S03]  /*6560*/  @!P0 ISETP.GE.AND P2, PT, R6, R10.reuse, PT ;  /* 0x0000000a0600820c */ /* 0x080fe60003f46270 */
[----:B------:R-:W-:Y:S01]  /*6570*/  FFMA.FTZ R9, R3, c[0x0][0x23c], -R9 ;  /* 0x00008f0003097a23 */ /* 0x000fe20000010809 */
[----:B------:R-:W-:Y:S02]  /*6580*/  MOV R3, R185 ;  /* 0x000000b900037202 */ /* 0x000fe40000000f00 */
[----:B------:R-:W-:Y:S02]  /*6590*/  @!P0 FSEL R3, R185, -INF , !P2 ;  /* 0xff800000b9038808 */ /* 0x000fe40005000000 */
[C---:B------:R-:W-:Y:S01]  /*65a0*/  @!P0 ISETP.GE.AND P2, PT, R0.reuse, R10, PT ;  /* 0x0000000a0000820c */ /* 0x040fe20003f46270 */
[----:B------:R-:W2:Y:S02]  /*65b0*/  MUFU.EX2 R195, R9 ;  /* 0x0000000900c37308 */ /* 0x000ea40000000800 */
[--C-:B-1----:R-:W-:Y:S01]  /*65c0*/  FFMA.FTZ R5, R3, c[0x0][0x23c], -R8.reuse ;  /* 0x00008f0003057a23 */ /* 0x102fe20000010808 */
[----:B------:R-:W-:Y:S02]  /*65d0*/  MOV R3, R183 ;  /* 0x000000b700037202 */ /* 0x000fe40000000f00 */
[----:B------:R-:W-:Y:S05]  /*65e0*/  @!P0 FSEL R3, R183, -INF , !P2 ;  /* 0xff800000b7038808 */ /* 0x000fea0005000000 */
[----:B------:R1:W-:Y:S01]  /*65f0*/  MUFU.EX2 R239, R5 ;  /* 0x0000000500ef7308 */ /* 0x0003e20000000800 */
[----:B------:R-:W-:Y:S02]  /*6600*/  @!P0 ISETP.GE.AND P2, PT, R0, R4, PT ;  /* 0x000000040000820c */ /* 0x000fe40003f46270 */
[----:B------:R-:W-:Y:S01]  /*6610*/  F2FP.PACK_AB R0, R246, R248 ;  /* 0x000000f8f600723e */ /* 0x000fe200000000ff */
[----:B------:R-:W-:Y:S01]  /*6620*/  FFMA.FTZ R8, R3, c[0x0][0x23c], -R8 ;  /* 0x00008f0003087a23 */ /* 0x000fe20000010808 */
[----:B------:R-:W-:Y:S02]  /*6630*/  MOV R3, R233 ;  /* 0x000000e900037202 */ /* 0x000fe40000000f00 */
[----:B------:R-:W-:Y:S01]  /*6640*/  @!P0 FSEL R3, R233, -INF , !P2 ;  /* 0xff800000e9038808 */ /* 0x000fe20005000000 */
[----:B------:R3:W-:Y:S01]  /*6650*/  STS [R218+0x20000], R0 ;  /* 0x02000000da007388 */ /* 0x0007e20000000800 */
[----:B----4-:R-:W-:Y:S01]  /*6660*/  F2FP.PACK_AB R4, R53, R54 ;  /* 0x000000363504723e */ /* 0x010fe200000000ff */
[----:B------:R-:W4:Y:S01]  /*6670*/  MUFU.EX2 R238, R8 ;  /* 0x0000000800ee7308 */ /* 0x000f220000000800 */
[----:B------:R-:W-:Y:S01]  /*6680*/  PLOP3.LUT P2, PT, PT, PT, UP3, 0x80, 0x0 ;  /* 0x000000000000781c */ /* 0x000fe20003f4f038 */
[----:B------:R-:W-:Y:S01]  /*6690*/  FFMA.FTZ R2, R3, c[0x0][0x23c], -R2 ;  /* 0x00008f0003027a23 */ /* 0x000fe20000010802 */
[----:B------:R-:W-:Y:S07]  /*66a0*/  F2FP.PACK_AB R3, R45, R46 ;  /* 0x0000002e2d03723e */ /* 0x000fee00000000ff */
[----:B------:R2:W2:Y:S01]  /*66b0*/  MUFU.EX2 R245, R2 ;  /* 0x0000000200f57308 */ /* 0x0004a20000000800 */
[----:B-1----:R-:W-:Y:S05]  /*66c0*/  F2FP.PACK_AB R5, R55, R180 ;  /* 0x000000b43705723e */ /* 0x002fea00000000ff */
[----:B------:R1:W-:Y:S01]  /*66d0*/  STS [R218+0x20400], R5 ;  /* 0x02040005da007388 */ /* 0x0003e20000000800 */
[----:B---3--:R-:W-:Y:S05]  /*66e0*/  F2FP.PACK_AB R0, R251, R252 ;  /* 0x000000fcfb00723e */ /* 0x008fea00000000ff */
[----:B------:R3:W-:Y:S01]  /*66f0*/  STS [R221+0x20400], R0 ;  /* 0x02040000dd007388 */ /* 0x0007e20000000800 */
[----:B--2---:R-:W-:Y:S05]  /*6700*/  F2FP.PACK_AB R2, R236, R237 ;  /* 0x000000edec02723e */ /* 0x004fea00000000ff */
[----:B------:R2:W-:Y:S04]  /*6710*/  STS [R221+0x20000], R2 ;  /* 0x02000002dd007388 */ /* 0x0005e80000000800 */
[----:B------:R4:W-:Y:S01]  /*6720*/  STS [R218+0x21000], R4 ;  /* 0x02100004da007388 */ /* 0x0009e20000000800 */
[----:B-1----:R-:W-:Y:S03]  /*6730*/  F2FP.PACK_AB R5, R51, R52 ;  /* 0x000000343305723e */ /* 0x002fe600000000ff */
[----:B------:R1:W-:Y:S04]  /*6740*/  STS [R218+0x21400], R3 ;  /* 0x02140003da007388 */ /* 0x0003e80000000800 */
[----:B------:R1:W-:Y:S01]  /*6750*/  STS [R221+0x21000], R5 ;  /* 0x02100005dd007388 */ /* 0x0003e20000000800 */
[----:B---3--:R-:W-:Y:S02]  /*6760*/  F2FP.PACK_AB R0, R195, R199 ;  /* 0x000000c7c300723e */ /* 0x008fe400000000ff */
[----:B--2---:R-:W-:Y:S02]  /*6770*/  F2FP.PACK_AB R2, R249, R250 ;  /* 0x000000faf902723e */ /* 0x004fe400000000ff */
[----:B----4-:R-:W-:Y:S02]  /*6780*/  F2FP.PACK_AB R4, R43, R44 ;  /* 0x0000002c2b04723e */ /* 0x010fe400000000ff */
[----:B-1----:R-:W-:Y:S03]  /*6790*/  F2FP.PACK_AB R3, R232, R234 ;  /* 0x000000eae803723e */ /* 0x002fe600000000ff */
[----:B------:R1:W-:Y:S01]  /*67a0*/  STS [R221+0x21400], R4 ;  /* 0x02140004dd007388 */ /* 0x0003e20000000800 */
[----:B------:R-:W-:Y:S03]  /*67b0*/  F2FP.PACK_AB R5, R49, R50 ;  /* 0x000000323105723e */ /* 0x000fe600000000ff */
[----:B------:R2:W-:Y:S04]  /*67c0*/  STS [R219+0x20000], R3 ;  /* 0x02000003db007388 */ /* 0x0005e80000000800 */
[----:B------:R3:W-:Y:S04]  /*67d0*/  STS [R219+0x20400], R2 ;  /* 0x02040002db007388 */ /* 0x0007e80000000800 */
[----:B------:R4:W-:Y:S01]  /*67e0*/  STS [R220+0x20000], R0 ;  /* 0x02000000dc007388 */ /* 0x0009e20000000800 */
[----:B-1----:R-:W-:Y:S02]  /*67f0*/  F2FP.PACK_AB R4, R37, R38 ;  /* 0x000000262504723e */ /* 0x002fe400000000ff */
[----:B--2---:R-:W-:Y:S02]  /*6800*/  F2FP.PACK_AB R3, R238, R239 ;  /* 0x000000efee03723e */ /* 0x004fe400000000ff */
[----:B---3--:R-:W-:Y:S03]  /*6810*/  F2FP.PACK_AB R2, R47, R48 ;  /* 0x000000302f02723e */ /* 0x008fe600000000ff */
[----:B------:R1:W-:Y:S01]  /*6820*/  STS [R220+0x20400], R3 ;  /* 0x02040003dc007388 */ /* 0x0003e20000000800 */
[----:B----4-:R-:W-:Y:S03]  /*6830*/  F2FP.PACK_AB R0, R245, R36 ;  /* 0x00000024f500723e */ /* 0x010fe600000000ff */
[----:B------:R-:W-:Y:S04]  /*6840*/  STS [R219+0x21000], R5 ;  /* 0x02100005db007388 */ /* 0x000fe80000000800 */
[----:B------:R-:W-:Y:S04]  /*6850*/  STS [R219+0x21400], R4 ;  /* 0x02140004db007388 */ /* 0x000fe80000000800 */
[----:B------:R2:W-:Y:S04]  /*6860*/  STS [R220+0x21000], R2 ;  /* 0x02100002dc007388 */ /* 0x0005e80000000800 */
[----:B------:R3:W-:Y:S04]  /*6870*/  STS [R220+0x21400], R0 ;  /* 0x02140000dc007388 */ /* 0x0007e80000000800 */
[----:B------:R-:W-:Y:S01]  /*6880*/  LDSM.16.M88.4 R32, [R207+0x8000] ;  /* 0x00800000cf20783b */ /* 0x000fe20000000200 */
[----:B-1----:R-:W-:Y:S07]  /*6890*/  IADD3 R3, R192, R208, RZ ;  /* 0x000000d0c0037210 */ /* 0x002fee0007ffe0ff */
        /* <DEDUP_REMOVED lines=46> */
[----:B---3--:R-:W-:Y:S01]  /*6b80*/  IADD3.X R179, R0, UR11, RZ, P0, !PT ;  /* 0x0000000b00b37c10 */ /* 0x008fe200087fe4ff */
[----:B------:R-:W-:Y:S04]  /*6b90*/  FFMA.FTZ R0, -R188, R188, 1 ;  /* 0x3f800000bc007423 */ /* 0x000fe800000101bc */
[----:B------:R-:W-:Y:S01]  /*6ba0*/  FMUL.FTZ R0, R0, c[0x0][0x2ec] ;  /* 0x0000bb0000007a20 */ /* 0x000fe20000410000 */
[----:B------:R-:W2:Y:S01]  /*6bb0*/  LDG.E R176, [R178.64] ;  /* 0x00000004b2b07981 */ /* 0x000ea2000c1e1900 */
[-C--:B-1----:R-:W-:Y:S08]  /*6bc0*/  HMMA.16816.F32 R20, R164, R168.reuse, R20 ;  /* 0x000000a8a414723c */ /* 0x082ff00000001814 */
[C---:B------:R-:W-:Y:S08]  /*6bd0*/  HMMA.16816.F32 R24, R172.reuse, R168, R24 ;  /* 0x000000a8ac18723c */ /* 0x040ff00000001818 */
[-C--:B------:R-:W-:Y:S01]  /*6be0*/  HMMA.16816.F32 R28, R172, R170.reuse, R28 ;  /* 0x000000aaac1c723c */ /* 0x080fe2000000181c */
[----:B------:R-:W-:Y:S07]  /*6bf0*/  LDSM.16.M88.4 R172, [R207+0xa000] ;  /* 0x00a00000cfac783b */ /* 0x000fee0000000200 */
[----:B------:R-:W-:Y:S01]  /*6c00*/  HMMA.16816.F32 R32, R164, R170, R32 ;  /* 0x000000aaa420723c */ /* 0x000fe20000001820 */
[----:B------:R-:W1:Y:S08]  /*6c10*/  LDSM.16.M88.4 R164, [R210+0x18000] ;  /* 0x01800000d2a4783b */ /* 0x000e700000000200 */
[----:B------:R-:W3:Y:S01]  /*6c20*/  LDSM.16.M88.4 R168, [R207+0xb000] ;  /* 0x00b00000cfa8783b */ /* 0x000ee20000000200 */
[-C--:B-1----:R-:W-:Y:S08]  /*6c30*/  HMMA.16816.F32 R4, R172, R164.reuse, R4 ;  /* 0x000000a4ac04723c */ /* 0x082ff00000001804 */
[C---:B---3--:R-:W-:Y:S08]  /*6c40*/  HMMA.16816.F32 R8, R168.reuse, R164, R8 ;  /* 0x000000a4a808723c */ /* 0x048ff00000001808 */
        /* <DEDUP_REMOVED lines=37> */
[----:B--2---:R-:W-:Y:S01]  /*6ea0*/  FADD.FTZ R2, -R176, R4 ;  /* 0x00000004b0027221 */ /* 0x004fe20000010100 */
[C---:B------:R-:W-:Y:S01]  /*6eb0*/  HMMA.16816.F32 R16, R168.reuse, R166, R16 ;  /* 0x000000a6a810723c */ /* 0x040fe20000001810 */
[----:B------:R-:W2:Y:S03]  /*6ec0*/  LDG.E R4, [R178.64+0x20] ;  /* 0x00002004b2047981 */ /* 0x000ea6000c1e1900 */
[----:B------:R-:W-:Y:S01]  /*6ed0*/  FMUL.FTZ R2, R248, R2 ;  /* 0x00000002f8027220 */ /* 0x000fe20000410000 */
[----:B------:R-:W-:Y:S01]  /*6ee0*/  MOV R248, R180 ;  /* 0x000000b400f87202 */ /* 0x000fe20000000f00 */
[----:B------:R-:W-:Y:S01]  /*6ef0*/  FADD.FTZ R5, -R176, R5 ;  /* 0x00000005b0057221 */ /* 0x000fe20000010100 */
[----:B------:R-:W1:Y:S01]  /*6f00*/  LDSM.16.M88.4 R164, [R212+0x18800] ;  /* 0x01880000d4a4783b */ /* 0x000e620000000200 */
[----:B------:R-:W-:Y:S04]  /*6f10*/  FMUL.FTZ R180, R2, R0 ;  /* 0x0000000002b47220 */ /* 0x000fe80000410000 */
[----:B------:R-:W-:Y:S02]  /*6f20*/  FMUL.FTZ R177, R246, R5 ;  /* 0x00000005f6b17220 */ /* 0x000fe40000410000 */
[----:B------:R-:W-:Y:S01]  /*6f30*/  FFMA.FTZ R5, -R191, R191, 1 ;  /* 0x3f800000bf057423 */ /* 0x000fe200000101bf */
[----:B------:R-:W3:Y:S03]  /*6f40*/  LDG.E R2, [R178.64+0x80] ;  /* 0x00008004b2027981 */ /* 0x000ee6000c1e1900 */
[----:B------:R-:W-:Y:S01]  /*6f50*/  FMUL.FTZ R5, R5, c[0x0][0x2ec] ;  /* 0x0000bb0005057a20 */ /* 0x000fe20000410000 */
[----:B------:R-:W4:Y:S03]  /*6f60*/  LDG.E R0, [R178.64+0xa0] ;  /* 0x0000a004b2007981 */ /* 0x000f26000c1e1900 */
[----:B------:R-:W-:Y:S02]  /*6f70*/  FMUL.FTZ R177, R177, R5 ;  /* 0x00000005b1b17220 */ /* 0x000fe40000410000 */
[C---:B------:R-:W-:Y:S02]  /*6f80*/  FADD.FTZ R16, -R176.reuse, R16 ;  /* 0x00000010b0107221 */ /* 0x040fe40000010100 */
[----:B------:R-:W-:Y:S02]  /*6f90*/  FADD.FTZ R17, -R176, R17 ;  /* 0x00000011b0117221 */ /* 0x000fe40000010100 */
[----:B------:R-:W-:Y:S01]  /*6fa0*/  FFMA.FTZ R5, -R186, R186, 1 ;  /* 0x3f800000ba057423 */ /* 0x000fe200000101ba */
[----:B------:R-:W-:Y:S01]  /*6fb0*/  MOV R186, R223 ;  /* 0x000000df00ba7202 */ /* 0x000fe20000000f00 */
[----:B------:R-:W-:Y:S02]  /*6fc0*/  FMUL.FTZ R17, R236, R17 ;  /* 0x00000011ec117220 */ /* 0x000fe40000410000 */
[----:B------:R-:W-:Y:S01]  /*6fd0*/  FMUL.FTZ R5, R5, c[0x0][0x2ec] ;  /* 0x0000bb0005057a20 */ /* 0x000fe20000410000 */
[-C--:B-1----:R-:W-:Y:S08]  /*6fe0*/  HMMA.16816.F32 R20, R168, R164.reuse, R20 ;  /* 0x000000a4a814723c */ /* 0x082ff00000001814 */
[C---:B------:R-:W-:Y:S07]  /*6ff0*/  HMMA.16816.F32 R24, R172.reuse, R164, R24 ;  /* 0x000000a4ac18723c */ /* 0x040fee0000001818 */
[----:B------:R-:W-:Y:S01]  /*7000*/  FMUL.FTZ R164, R237, R16 ;  /* 0x00000010eda47220 */ /* 0x000fe20000410000 */
[-C--:B------:R-:W-:Y:S04]  /*7010*/  HMMA.16816.F32 R28, R172, R166.reuse, R28 ;  /* 0x000000a6ac1c723c */ /* 0x080fe8000000181c */
[----:B------:R-:W-:Y:S03]  /*7020*/  FFMA.FTZ R16, -R190, R190, 1 ;  /* 0x3f800000be107423 */ /* 0x000fe600000101be */
[----:B------:R-:W-:Y:S01]  /*7030*/  FMUL.FTZ R173, R17, R5 ;  /* 0x0000000511ad7220 */ /* 0x000fe20000410000 */
[----:B------:R-:W-:Y:S04]  /*7040*/  HMMA.16816.F32 R32, R168, R166, R32 ;  /* 0x000000a6a820723c */ /* 0x000fe80000001820 */
[----:B------:R-:W-:Y:S02]  /*7050*/  FADD.FTZ R21, -R176, R21 ;  /* 0x00000015b0157221 */ /* 0x000fe40000010100 */
[----:B------:R-:W-:Y:S02]  /*7060*/  FMUL.FTZ R16, R16, c[0x0][0x2ec] ;  /* 0x0000bb0010107a20 */ /* 0x000fe40000410000 */
[----:B------:R-:W-:Y:S04]  /*7070*/  FMUL.FTZ R165, R232, R21 ;  /* 0x00000015e8a57220 */ /* 0x000fe80000410000 */
[----:B------:R-:W-:Y:S02]  /*7080*/  FFMA.FTZ R5, -R181, R181, 1 ;  /* 0x3f800000b5057423 */ /* 0x000fe400000101b5 */
[----:B------:R-:W-:Y:S02]  /*7090*/  FMUL.FTZ R174, R164, R16 ;  /* 0x00000010a4ae7220 */ /* 0x000fe40000410000 */
[----:B------:R-:W-:Y:S02]  /*70a0*/  FFMA.FTZ R16, -R182, R182, 1 ;  /* 0x3f800000b6107423 */ /* 0x000fe400000101b6 */
[----:B------:R-:W-:Y:S02]  /*70b0*/  FMUL.FTZ R5, R5, c[0x0][0x2ec] ;  /* 0x0000bb0005057a20 */ /* 0x000fe40000410000 */
[----:B------:R-:W-:Y:S02]  /*70c0*/  FMUL.FTZ R16, R16, c[0x0][0x2ec] ;  /* 0x0000bb0010107a20 */ /* 0x000fe40000410000 */
[C---:B------:R-:W-:Y:S02]  /*70d0*/  FADD.FTZ R20, -R176.reuse, R20 ;  /* 0x00000014b0147221 */ /* 0x040fe40000010100 */
[C---:B------:R-:W-:Y:S02]  /*70e0*/  FADD.FTZ R21, -R176.reuse, R33 ;  /* 0x00000021b0157221 */ /* 0x040fe40000010100 */
[----:B------:R-:W-:Y:S02]  /*70f0*/  FADD.FTZ R32, -R176, R32 ;  /* 0x00000020b0207221 */ /* 0x000fe40000010100 */
[----:B------:R-:W-:Y:S02]  /*7100*/  FMUL.FTZ R21, R195, R21 ;  /* 0x00000015c3157220 */ /* 0x000fe40000410000 */
[----:B------:R-:W-:Y:S02]  /*7110*/  FMUL.FTZ R32, R199, R32 ;  /* 0x00000020c7207220 */ /* 0x000fe40000410000 */
[----:B------:R-:W-:Y:S02]  /*7120*/  FMUL.FTZ R169, R21, R5 ;  /* 0x0000000515a97220 */ /* 0x000fe40000410000 */
[----:B------:R-:W-:Y:S02]  /*7130*/  FFMA.FTZ R5, -R203, R203, 1 ;  /* 0x3f800000cb057423 */ /* 0x000fe400000101cb */
[----:B------:R-:W-:Y:S02]  /*7140*/  FMUL.FTZ R170, R32, R16 ;  /* 0x0000001020aa7220 */ /* 0x000fe40000410000 */
[----:B------:R-:W-:Y:S02]  /*7150*/  FMUL.FTZ R5, R5, c[0x0][0x2ec] ;  /* 0x0000bb0005057a20 */ /* 0x000fe40000410000 */
[----:B------:R-:W-:Y:S02]  /*7160*/  FMUL.FTZ R166, R234, R20 ;  /* 0x00000014eaa67220 */ /* 0x000fe40000410000 */
[----:B------:R-:W-:Y:S02]  /*7170*/  FFMA.FTZ R20, -R189, R189, 1 ;  /* 0x3f800000bd147423 */ /* 0x000fe400000101bd */
[----:B------:R-:W-:Y:S01]  /*7180*/  FFMA.FTZ R17, -R187, R187, 1 ;  /* 0x3f800000bb117423 */ /* 0x000fe200000101bb */
[----:B------:R-:W-:Y:S01]  /*7190*/  MOV R187, R222 ;  /* 0x000000de00bb7202 */ /* 0x000fe20000000f00 */
[----:B------:R-:W-:Y:S02]  /*71a0*/  FMUL.FTZ R20, R20, c[0x0][0x2ec] ;  /* 0x0000bb0014147a20 */ /* 0x000fe40000410000 */
[----:B------:R-:W-:Y:S02]  /*71b0*/  FMUL.FTZ R17, R17, c[0x0][0x2ec] ;  /* 0x0000bb0011117a20 */ /* 0x000fe40000410000 */
[----:B------:R-:W-:Y:S02]  /*71c0*/  FMUL.FTZ R172, R166, R20 ;  /* 0x00000014a6ac7220 */ /* 0x000fe40000410000 */
[----:B------:R-:W-:Y:S02]  /*71d0*/  FMUL.FTZ R171, R165, R17 ;  /* 0x00000011a5ab7220 */ /* 0x000fe40000410000 */
[----:B------:R-:W-:Y:S02]  /*71e0*/  FFMA.FTZ R17, -R244, R244, 1 ;  /* 0x3f800000f4117423 */ /* 0x000fe400000101f4 */
[----:B------:R-:W-:Y:S02]  /*71f0*/  FFMA.FTZ R32, -R241, R241, 1 ;  /* 0x3f800000f1207423 */ /* 0x000fe400000101f1 */
[----:B------:R-:W-:Y:S02]  /*7200*/  FMUL.FTZ R17, R17, c[0x0][0x2ec] ;  /* 0x0000bb0011117a20 */ /* 0x000fe40000410000 */
[----:B------:R-:W-:Y:S02]  /*7210*/  FMUL.FTZ R32, R32, c[0x0][0x2ec] ;  /* 0x0000bb0020207a20 */ /* 0x000fe40000410000 */
[----:B------:R-:W-:Y:S02]  /*7220*/  FFMA.FTZ R21, -R235, R235, 1 ;  /* 0x3f800000eb157423 */ /* 0x000fe400000101eb */
[----:B------:R-:W-:Y:S02]  /*7230*/  FFMA.FTZ R20, -R233, R233, 1 ;  /* 0x3f800000e9147423 */ /* 0x000fe400000101e9 */
[----:B------:R-:W-:Y:S02]  /*7240*/  FMUL.FTZ R21, R21, c[0x0][0x2ec] ;  /* 0x0000bb0015157a20 */ /* 0x000fe40000410000 */
[----:B------:R-:W-:Y:S02]  /*7250*/  FMUL.FTZ R20, R20, c[0x0][0x2ec] ;  /* 0x0000bb0014147a20 */ /* 0x000fe40000410000 */
[C---:B--2---:R-:W-:Y:S02]  /*7260*/  FADD.FTZ R7, -R4.reuse, R7 ;  /* 0x0000000704077221 */ /* 0x044fe40000010100 */
[----:B------:R-:W-:Y:S02]  /*7270*/  FADD.FTZ R16, -R4, R6 ;  /* 0x0000000604107221 */ /* 0x000fe40000010100 */
[----:B------:R-:W-:Y:S02]  /*7280*/  FFMA.FTZ R6, -R225, R225, 1 ;  /* 0x3f800000e1067423 */ /* 0x000fe400000101e1 */
[----:B------:R-:W-:Y:S02]  /*7290*/  FMUL.FTZ R7, R55, R7 ;  /* 0x0000000737077220 */ /* 0x000fe40000410000 */
[----:B------:R-:W-:Y:S01]  /*72a0*/  FMUL.FTZ R16, R248, R16 ;  /* 0x00000010f8107220 */ /* 0x000fe20000410000 */
[----:B------:R1:W5:Y:S01]  /*72b0*/  LDL.LU R55, [R1+0xb0] ;  /* 0x0000b00001377983 */ /* 0x0003620000300800 */
[----:B------:R-:W-:Y:S02]  /*72c0*/  FMUL.FTZ R6, R6, c[0x0][0x2ec] ;  /* 0x0000bb0006067a20 */ /* 0x000fe40000410000 */
[----:B------:R-:W-:Y:S02]  /*72d0*/  FADD.FTZ R19, -R4, R19 ;  /* 0x0000001304137221 */ /* 0x000fe40000010100 */
[----:B------:R-:W-:Y:S02]  /*72e0*/  FMUL.FTZ R167, R7, R5 ;  /* 0x0000000507a77220 */ /* 0x000fe40000410000 */
[----:B------:R-:W-:Y:S02]  /*72f0*/  FFMA.FTZ R5, -R196, R196, 1 ;  /* 0x3f800000c4057423 */ /* 0x000fe400000101c4 */
[----:B------:R-:W-:Y:S02]  /*7300*/  FADD.FTZ R18, -R4, R18 ;  /* 0x0000001204127221 */ /* 0x000fe40000010100 */
[----:B------:R-:W-:Y:S02]  /*7310*/  FMUL.FTZ R168, R16, R6 ;  /* 0x0000000610a87220 */ /* 0x000fe40000410000 */
[----:B------:R-:W-:Y:S02]  /*7320*/  FMUL.FTZ R33, R251, R19 ;  /* 0x00000013fb217220 */ /* 0x000fe40000410000 */
[C---:B------:R-:W-:Y:S02]  /*7330*/  FADD.FTZ R22, -R4.reuse, R22 ;  /* 0x0000001604167221 */ /* 0x040fe40000010100 */
[C---:B------:R-:W-:Y:S02]  /*7340*/  FADD.FTZ R16, -R4.reuse, R23 ;  /* 0x0000001704107221 */ /* 0x040fe40000010100 */
[----:B------:R-:W-:Y:S02]  /*7350*/  FFMA.FTZ R6, -R197, R197, 1 ;  /* 0x3f800000c5067423 */ /* 0x000fe400000101c5 */
[----:B------:R-:W-:Y:S02]  /*7360*/  FMUL.FTZ R5, R5, c[0x0][0x2ec] ;  /* 0x0000bb0005057a20 */ /* 0x000fe40000410000 */
[C---:B------:R-:W-:Y:S02]  /*7370*/  FADD.FTZ R164, -R4.reuse, R34 ;  /* 0x0000002204a47221 */ /* 0x040fe40000010100 */
[----:B------:R-:W-:Y:S02]  /*7380*/  FADD.FTZ R34, -R4, R35 ;  /* 0x0000002304227221 */ /* 0x000fe40000010100 */
[----:B------:R-:W-:Y:S02]  /*7390*/  FFMA.FTZ R4, -R183, R183, 1 ;  /* 0x3f800000b7047423 */ /* 0x000fe400000101b7 */
[----:B------:R-:W-:Y:S02]  /*73a0*/  FMUL.FTZ R166, R252, R18 ;  /* 0x00000012fca67220 */ /* 0x000fe40000410000 */
[----:B------:R-:W-:Y:S02]  /*73b0*/  FMUL.FTZ R6, R6, c[0x0][0x2ec] ;  /* 0x0000bb0006067a20 */ /* 0x000fe40000410000 */
[----:B------:R-:W-:Y:S02]  /*73c0*/  FMUL.FTZ R33, R33, R5 ;  /* 0x0000000521217220 */ /* 0x000fe40000410000 */
[----:B------:R-:W-:Y:S02]  /*73d0*/  FMUL.FTZ R34, R238, R34 ;  /* 0x00000022ee227220 */ /* 0x000fe40000410000 */
[----:B------:R-:W-:Y:S02]  /*73e0*/  FFMA.FTZ R5, -R185, R185, 1 ;  /* 0x3f800000b9057423 */ /* 0x000fe400000101b9 */
[----:B------:R-:W-:Y:S02]  /*73f0*/  FMUL.FTZ R4, R4, c[0x0][0x2ec] ;  /* 0x0000bb0004047a20 */ /* 0x000fe40000410000 */
[----:B------:R-:W-:Y:S02]  /*7400*/  FMUL.FTZ R166, R166, R6 ;  /* 0x00000006a6a67220 */ /* 0x000fe40000410000 */
[----:B------:R-:W-:Y:S02]  /*7410*/  FMUL.FTZ R164, R239, R164 ;  /* 0x000000a4efa47220 */ /* 0x000fe40000410000 */
[----:B------:R-:W-:Y:S02]  /*7420*/  FFMA.FTZ R6, -R198, R198, 1 ;  /* 0x3f800000c6067423 */ /* 0x000fe400000101c6 */
[----:B------:R-:W-:Y:S02]  /*7430*/  FMUL.FTZ R5, R5, c[0x0][0x2ec] ;  /* 0x0000bb0005057a20 */ /* 0x000fe40000410000 */
[----:B------:R-:W-:Y:S02]  /*7440*/  FMUL.FTZ R34, R34, R4 ;  /* 0x0000000422227220 */ /* 0x000fe40000410000 */
[----:B---3--:R-:W-:Y:S02]  /*7450*/  FADD.FTZ R4, -R2, R8 ;  /* 0x0000000802047221 */ /* 0x008fe40000010100 */
[----:B------:R-:W-:Y:S02]  /*7460*/  FMUL.FTZ R16, R249, R16 ;  /* 0x00000010f9107220 */ /* 0x000fe40000410000 */
[----:B------:R-:W-:Y:S02]  /*7470*/  FFMA.FTZ R7, -R200, R200, 1 ;  /* 0x3f800000c8077423 */ /* 0x000fe400000101c8 */
[----:B------:R-:W-:Y:S02]  /*7480*/  FMUL.FTZ R6, R6, c[0x0][0x2ec] ;  /* 0x0000bb0006067a20 */ /* 0x000fe40000410000 */
[----:B------:R-:W-:Y:S02]  /*7490*/  FMUL.FTZ R164, R164, R5 ;  /* 0x00000005a4a47220 */ /* 0x000fe40000410000 */
[----:B------:R-:W-:Y:S02]  /*74a0*/  FADD.FTZ R5, -R2, R9 ;  /* 0x0000000902057221 */ /* 0x000fe40000010100 */
[----:B------:R-:W-:Y:S02]  /*74b0*/  FMUL.FTZ R4, R54, R4 ;  /* 0x0000000436047220 */ /* 0x000fe40000410000 */
[----:B------:R-:W-:Y:S01]  /*74c0*/  FMUL.FTZ R165, R250, R22 ;  /* 0x00000016faa57220 */ /* 0x000fe20000410000 */
[----:B------:R1:W5:Y:S01]  /*74d0*/  LDL.LU R54, [R1+0xac] ;  /* 0x0000ac0001367983 */ /* 0x0003620000300800 */
[----:B------:R-:W-:Y:S02]  /*74e0*/  FMUL.FTZ R7, R7, c[0x0][0x2ec] ;  /* 0x0000bb0007077a20 */ /* 0x000fe40000410000 */
[----:B------:R-:W-:Y:S02]  /*74f0*/  FMUL.FTZ R35, R16, R6 ;  /* 0x0000000610237220 */ /* 0x000fe40000410000 */
[C---:B------:R-:W-:Y:S02]  /*7500*/  FADD.FTZ R6, -R2.reuse, R12 ;  /* 0x0000000c02067221 */ /* 0x040fe40000010100 */
[----:B------:R-:W-:Y:S02]  /*7510*/  FMUL.FTZ R5, R53, R5 ;  /* 0x0000000535057220 */ /* 0x000fe40000410000 */
[----:B------:R-:W-:Y:S01]  /*7520*/  FMUL.FTZ R165, R165, R7 ;  /* 0x00000007a5a57220 */ /* 0x000fe20000410000 */
[----:B------:R1:W5:Y:S01]  /*7530*/  LDL.LU R53, [R1+0xa8] ;  /* 0x0000a80001357983 */ /* 0x0003620000300800 */
[----:B------:R-:W-:Y:S02]  /*7540*/  FADD.FTZ R7, -R2, R13 ;  /* 0x0000000d02077221 */ /* 0x000fe40000010100 */
[----:B------:R-:W-:Y:S02]  /*7550*/  FMUL.FTZ R6, R52, R6 ;  /* 0x0000000634067220 */ /* 0x000fe40000410000 */
[----:B------:R-:W-:Y:S01]  /*7560*/  FFMA.FTZ R22, -R247, R247, 1 ;  /* 0x3f800000f7167423 */ /* 0x000fe200000101f7 */
[----:B------:R1:W5:Y:S01]  /*7570*/  LDL.LU R52, [R1+0xa4] ;  /* 0x0000a40001347983 */ /* 0x0003620000300800 */
[----:B------:R-:W-:Y:S02]  /*7580*/  FMUL.FTZ R7, R51, R7 ;  /* 0x0000000733077220 */ /* 0x000fe40000410000 */
[----:B------:R-:W-:Y:S01]  /*7590*/  FMUL.FTZ R22, R22, c[0x0][0x2ec] ;  /* 0x0000bb0016167a20 */ /* 0x000fe20000410000 */
[----:B------:R1:W5:Y:S01]  /*75a0*/  LDL.LU R51, [R1+0xa0] ;  /* 0x0000a00001337983 */ /* 0x0003620000300800 */
        /* <DEDUP_REMOVED lines=8> */
[----:B------:R-:W-:Y:S01]  /*7630*/  FMUL.FTZ R4, R49, R4 ;  /* 0x0000000431047220 */ /* 0x000fe20000410000 */
[----:B------:R1:W5:Y:S01]  /*7640*/  LDL.LU R50, [R1+0x9c] ;  /* 0x00009c0001327983 */ /* 0x0003620000300800 */
[----:B------:R-:W-:Y:S02]  /*7650*/  FFMA.FTZ R25, -R202, R202, 1 ;  /* 0x3f800000ca197423 */ /* 0x000fe400000101ca */
[----:B------:R-:W-:Y:S01]  /*7660*/  FMUL.FTZ R5, R48, R5 ;  /* 0x0000000530057220 */ /* 0x000fe20000410000 */
[----:B------:R1:W5:Y:S01]  /*7670*/  LDL.LU R49, [R1+0x98] ;  /* 0x0000980001317983 */ /* 0x0003620000300800 */
[----:B------:R-:W-:Y:S02]  /*7680*/  FFMA.FTZ R24, -R201, R201, 1 ;  /* 0x3f800000c9187423 */ /* 0x000fe400000101c9 */
[----:B------:R-:W-:Y:S01]  /*7690*/  FMUL.FTZ R25, R25, c[0x0][0x2ec] ;  /* 0x0000bb0019197a20 */ /* 0x000fe20000410000 */
[----:B------:R1:W5:Y:S01]  /*76a0*/  LDL.LU R48, [R1+0x94] ;  /* 0x0000940001307983 */ /* 0x0003620000300800 */
[----:B------:R-:W-:Y:S02]  /*76b0*/  FMUL.FTZ R6, R47, R6 ;  /* 0x000000062f067220 */ /* 0x000fe40000410000 */
[----:B------:R-:W-:Y:S01]  /*76c0*/  FFMA.FTZ R29, -R194, R194, 1 ;  /* 0x3f800000c21d7423 */ /* 0x000fe200000101c2 */
[----:B------:R1:W5:Y:S01]  /*76d0*/  LDL.LU R47, [R1+0x90] ;  /* 0x00009000012f7983 */ /* 0x0003620000300800 */
[----:B------:R-:W-:Y:S02]  /*76e0*/  FMUL.FTZ R24, R24, c[0x0][0x2ec] ;  /* 0x0000bb0018187a20 */ /* 0x000fe40000410000 */
[----:B------:R-:W-:Y:S02]  /*76f0*/  FMUL.FTZ R25, R2, R25 ;  /* 0x0000001902197220 */ /* 0x000fe40000410000 */
[----:B----4-:R-:W-:Y:S02]  /*7700*/  FADD.FTZ R2, -R0, R10 ;  /* 0x0000000a00027221 */ /* 0x010fe40000010100 */
[----:B------:R-:W-:Y:S02]  /*7710*/  FFMA.FTZ R28, -R193, R193, 1 ;  /* 0x3f800000c11c7423 */ /* 0x000fe400000101c1 */
[----:B------:R-:W-:Y:S02]  /*7720*/  FMUL.FTZ R29, R29, c[0x0][0x2ec] ;  /* 0x0000bb001d1d7a20 */ /* 0x000fe40000410000 */
[----:B------:R-:W-:Y:S02]  /*7730*/  FMUL.FTZ R24, R4, R24 ;  /* 0x0000001804187220 */ /* 0x000fe40000410000 */
[----:B------:R-:W-:Y:S02]  /*7740*/  FADD.FTZ R4, -R0, R11 ;  /* 0x0000000b00047221 */ /* 0x000fe40000010100 */
[----:B------:R-:W-:Y:S02]  /*7750*/  FMUL.FTZ R2, R46, R2 ;  /* 0x000000022e027220 */ /* 0x000fe40000410000 */
[----:B------:R-:W-:Y:S01]  /*7760*/  FMUL.FTZ R28, R28, c[0x0][0x2ec] ;  /* 0x0000bb001c1c7a20 */ /* 0x000fe20000410000 */
[----:B------:R1:W5:Y:S01]  /*7770*/  LDL.LU R46, [R1+0x8c] ;  /* 0x00008c00012e7983 */ /* 0x0003620000300800 */
[----:B------:R-:W-:Y:S02]  /*7780*/  FMUL.FTZ R29, R5, R29 ;  /* 0x0000001d051d7220 */ /* 0x000fe40000410000 */
[----:B------:R-:W-:Y:S02]  /*7790*/  FADD.FTZ R5, -R0, R14 ;  /* 0x0000000e00057221 */ /* 0x000fe40000010100 */
[----:B------:R-:W-:Y:S02]  /*77a0*/  FMUL.FTZ R4, R45, R4 ;  /* 0x000000042d047220 */ /* 0x000fe40000410000 */
[----:B------:R-:W-:Y:S01]  /*77b0*/  FMUL.FTZ R28, R6, R28 ;  /* 0x0000001c061c7220 */ /* 0x000fe20000410000 */
[----:B------:R1:W5:Y:S01]  /*77c0*/  LDL.LU R45, [R1+0x88] ;  /* 0x00008800012d7983 */ /* 0x0003620000300800 */
[----:B------:R-:W-:Y:S02]  /*77d0*/  FADD.FTZ R6, -R0, R15 ;  /* 0x0000000f00067221 */ /* 0x000fe40000010100 */
[----:B------:R-:W-:Y:S02]  /*77e0*/  FMUL.FTZ R5, R44, R5 ;  /* 0x000000052c057220 */ /* 0x000fe40000410000 */
[----:B------:R-:W-:Y:S01]  /*77f0*/  FMUL.FTZ R6, R43, R6 ;  /* 0x000000062b067220 */ /* 0x000fe20000410000 */
[----:B------:R1:W5:Y:S01]  /*7800*/  LDL.LU R44, [R1+0x84] ;  /* 0x00008400012c7983 */ /* 0x0003620000300800 */
[----:B------:R-:W-:Y:S02]  /*7810*/  FFMA.FTZ R14, -R42, R42, 1 ;  /* 0x3f8000002a0e7423 */ /* 0x000fe4000001012a */
[----:B------:R-:W-:Y:S01]  /*7820*/  FFMA.FTZ R13, -R41, R41, 1 ;  /* 0x3f800000290d7423 */ /* 0x000fe20000010129 */
[----:B------:R1:W5:Y:S01]  /*7830*/  LDL.LU R43, [R1+0x80] ;  /* 0x00008000012b7983 */ /* 0x0003620000300800 */
[----:B------:R-:W-:Y:S02]  /*7840*/  FFMA.FTZ R16, -R40, R40, 1 ;  /* 0x3f80000028107423 */ /* 0x000fe40000010128 */
[----:B------:R-:W-:Y:S01]  /*7850*/  FFMA.FTZ R15, -R39, R39, 1 ;  /* 0x3f800000270f7423 */ /* 0x000fe20000010127 */
[----:B------:R1:W5:Y:S01]  /*7860*/  LDL.LU R42, [R1+0x7c] ;  /* 0x00007c00012a7983 */ /* 0x0003620000300800 */
[----:B------:R-:W-:Y:S02]  /*7870*/  FMUL.FTZ R14, R14, c[0x0][0x2ec] ;  /* 0x0000bb000e0e7a20 */ /* 0x000fe40000410000 */
[----:B------:R-:W-:Y:S01]  /*7880*/  FMUL.FTZ R13, R13, c[0x0][0x2ec] ;  /* 0x0000bb000d0d7a20 */ /* 0x000fe20000410000 */
[----:B------:R1:W5:Y:S01]  /*7890*/  LDL.LU R41, [R1+0x78] ;  /* 0x0000780001297983 */ /* 0x0003620000300800 */
[----:B------:R-:W-:Y:S02]  /*78a0*/  FMUL.FTZ R16, R16, c[0x0][0x2ec] ;  /* 0x0000bb0010107a20 */ /* 0x000fe40000410000 */
[----:B------:R-:W-:Y:S01]  /*78b0*/  FADD.FTZ R26, -R0, R26 ;  /* 0x0000001a001a7221 */ /* 0x000fe20000010100 */
[----:B------:R1:W5:Y:S01]  /*78c0*/  LDL.LU R40, [R1+0x74] ;  /* 0x0000740001287983 */ /* 0x0003620000300800 */
[----:B------:R-:W-:Y:S02]  /*78d0*/  FMUL.FTZ R14, R2, R14 ;  /* 0x0000000e020e7220 */ /* 0x000fe40000410000 */
[----:B------:R-:W-:Y:S01]  /*78e0*/  FMUL.FTZ R13, R4, R13 ;  /* 0x0000000d040d7220 */ /* 0x000fe20000410000 */
[----:B------:R1:W5:Y:S01]  /*78f0*/  LDL.LU R39, [R1+0x70] ;  /* 0x0000700001277983 */ /* 0x0003620000300800 */
[----:B------:R-:W-:Y:S02]  /*7900*/  FMUL.FTZ R16, R5, R16 ;  /* 0x0000001005107220 */ /* 0x000fe40000410000 */
[C---:B------:R-:W-:Y:S02]  /*7910*/  FADD.FTZ R2, -R0.reuse, R27 ;  /* 0x0000001b00027221 */ /* 0x040fe40000010100 */
[C---:B------:R-:W-:Y:S02]  /*7920*/  FADD.FTZ R4, -R0.reuse, R30 ;  /* 0x0000001e00047221 */ /* 0x040fe40000010100 */
[----:B------:R-:W-:Y:S02]  /*7930*/  FADD.FTZ R5, -R0, R31 ;  /* 0x0000001f00057221 */ /* 0x000fe40000010100 */
[----:B------:R-:W-:Y:S02]  /*7940*/  FMUL.FTZ R0, R38, R26 ;  /* 0x0000001a26007220 */ /* 0x000fe40000410000 */
[----:B------:R-:W-:Y:S01]  /*7950*/  FMUL.FTZ R2, R37, R2 ;  /* 0x0000000225027220 */ /* 0x000fe20000410000 */
[----:B------:R1:W5:Y:S01]  /*7960*/  LDL.LU R38, [R1+0x6c] ;  /* 0x00006c0001267983 */ /* 0x0003620000300800 */
[----:B------:R-:W-:Y:S02]  /*7970*/  FMUL.FTZ R4, R36, R4 ;  /* 0x0000000424047220 */ /* 0x000fe40000410000 */
[----:B------:R-:W-:Y:S01]  /*7980*/  FMUL.FTZ R5, R245, R5 ;  /* 0x00000005f5057220 */ /* 0x000fe20000410000 */
[----:B------:R1:W5:Y:S01]  /*7990*/  LDL.LU R37, [R1+0x68] ;  /* 0x0000680001257983 */ /* 0x0003620000300800 */
[----:B------:R-:W-:Y:S01]  /*79a0*/  FFMA.FTZ R23, -R240, R240, 1 ;  /* 0x3f800000f0177423 */ /* 0x000fe200000101f0 */
[----:B------:R-:W-:Y:S01]  /*79b0*/  MOV R245, c[0x0][0x22c] ;  /* 0x00008b0000f57a02 */ /* 0x000fe20000000f00 */
[----:B------:R-:W-:Y:S01]  /*79c0*/  FFMA.FTZ R19, -R243, R243, 1 ;  /* 0x3f800000f3137423 */ /* 0x000fe200000101f3 */
[----:B------:R1:W5:Y:S01]  /*79d0*/  LDL.LU R36, [R1+0x64] ;  /* 0x0000640001247983 */ /* 0x0003620000300800 */
[----:B------:R-:W-:Y:S02]  /*79e0*/  FFMA.FTZ R18, -R242, R242, 1 ;  /* 0x3f800000f2127423 */ /* 0x000fe400000101f2 */
[----:B------:R-:W-:Y:S01]  /*79f0*/  IMAD R245, R245, c[0x0][0x1c0], RZ ;  /* 0x00007000f5f57a24 */ /* 0x000fe200078e02ff */
[----:B------:R1:W5:Y:S01]  /*7a00*/  LDL R185, [R1] ;  /* 0x0000000001b97983 */ /* 0x0003620000100800 */
[----:B------:R-:W-:Y:S02]  /*7a10*/  FMUL.FTZ R23, R23, c[0x0][0x2ec] ;  /* 0x0000bb0017177a20 */ /* 0x000fe40000410000 */
[----:B------:R-:W-:Y:S01]  /*7a20*/  FMUL.FTZ R15, R15, c[0x0][0x2ec] ;  /* 0x0000bb000f0f7a20 */ /* 0x000fe20000410000 */
[----:B------:R-:W-:Y:S01]  /*7a30*/  SHF.L.U32 R245, R245, 0x3, RZ ;  /* 0x00000003f5f57819 */ /* 0x000fe200000006ff */
        /* <DEDUP_REMOVED lines=11> */
[----:B-----5:R-:W-:Y:S01]  /*7af0*/  ISETP.GE.AND P3, PT, R185, c[0x0][0x220], PT ;  /* 0x00008800b9007a0c */ /* 0x020fe20003f66270 */
        /* <DEDUP_REMOVED lines=52> */
.L_x_762:
[----:B------:R-:W-:Y:S01]  /*7e40*/  F2FP.PACK_AB R12, R177, R180 ;  /* 0x000000b4b10c723e */ /* 0x000fe200000000ff */
[----:B------:R3:W5:Y:S01]  /*7e50*/  LDL R188, [R1+0x2c] ;  /* 0x00002c0001bc7983 */ /* 0x0007620000100800 */
[----:B------:R-:W-:Y:S02]  /*7e60*/  F2FP.PACK_AB R11, R167, R168 ;  /* 0x000000a8a70b723e */ /* 0x000fe400000000ff */
[----:B--2---:R-:W-:Y:S02]  /*7e70*/  F2FP.PACK_AB R8, R173, R174 ;  /* 0x000000aead08723e */ /* 0x004fe400000000ff */
        /* <DEDUP_REMOVED lines=29> */
[----:B--2---:R-:W-:Y:S04]  /*8050*/  IMAD.SHL.U32 R0, R214, 0x2, RZ ;  /* 0x00000002d6007824 */ /* 0x004fe800078e00ff */
[----:B------:R-:W-:Y:S01]  /*8060*/  BAR.SYNC.DEFER_BLOCKING 0x0 ;  /* 0x0000000000007b1d */ /* 0x000fe20000010000 */
[C---:B------:R-:W-:Y:S02]  /*8070*/  IADD3 R2, R0.reuse, 0x8040, RZ ;  /* 0x0000804000027810 */ /* 0x040fe40007ffe0ff */
[----:B----4-:R-:W-:Y:S04]  /*8080*/  IADD3 R16, R0, 0x8000, RZ ;  /* 0x0000800000107810 */ /* 0x010fe80007ffe0ff */
[----:B------:R-:W-:Y:S01]  /*8090*/  @P1 IADD3 R2, R16, -0x40, RZ ;  /* 0xffffffc010021810 */ /* 0x000fe20007ffe0ff */
[----:B------:R-:W-:Y:S05]  /*80a0*/  LDSM.16.MT88.4 R4, [R205+0x20000] ;  /* 0x02000000cd04783b */ /* 0x000fea0000004200 */
[----:B------:R-:W2:Y:S05]  /*80b0*/  LDSM.16.MT88.4 R8, [R0+0x8000] ;  /* 0x008000000008783b */ /* 0x000eaa0000004200 */
[----:B------:R-:W4:Y:S05]  /*80c0*/  LDSM.16.MT88.4 R12, [R205+0x22000] ;  /* 0x02200000cd0c783b */ /* 0x000f2a0000004200 */
[----:B------:R-:W1:Y:S05]  /*80d0*/  LDSM.16.MT88.4 R16, [R2] ;  /* 0x000000000210783b */ /* 0x000e6a0000004200 */
[----:B------:R-:W1:Y:S05]  /*80e0*/  LDSM.16.MT88.4 R20, [R0+0xa000] ;  /* 0x00a000000014783b */ /* 0x000e6a0000004200 */
[----:B------:R-:W1:Y:S05]  /*80f0*/  LDSM.16.MT88.4 R24, [R2+0x2000] ;  /* 0x002000000218783b */ /* 0x000e6a0000004200 */
[----:B------:R-:W-:Y:S05]  /*8100*/  LDSM.16.MT88.4 R28, [R0+0x8800] ;  /* 0x00880000001c783b */ /* 0x000fea0000004200 */
[----:B------:R-:W-:Y:S05]  /*8110*/  LDSM.16.MT88.4 R32, [R205+0x22800] ;  /* 0x02280000cd20783b */ /* 0x000fea0000004200 */
[----:B------:R-:W-:Y:S01]  /*8120*/  LDSM.16.MT88.4 R164, [R2+0x800] ;  /* 0x0008000002a4783b */ /* 0x000fe20000004200 */
[-C--:B--2--5:R-:W-:Y:S04]  /*8130*/  HMMA.16816.F32 R36, R4, R8.reuse, R36 ;  /* 0x000000080424723c */ /* 0x0a4fe80000001824 */
[----:B------:R-:W-:Y:S05]  /*8140*/  LDSM.16.MT88.4 R168, [R0+0xa800] ;  /* 0x00a8000000a8783b */ /* 0x000fea0000004200 */
[----:B------:R-:W-:Y:S01]  /*8150*/  LDSM.16.MT88.4 R172, [R2+0x2800] ;  /* 0x0028000002ac783b */ /* 0x000fe20000004200 */
[C---:B----4-:R-:W-:Y:S08]  /*8160*/  HMMA.16816.F32 R40, R12.reuse, R8, R40 ;  /* 0x000000080c28723c */ /* 0x050ff00000001828 */
[-C--:B------:R-:W-:Y:S08]  /*8170*/  HMMA.16816.F32 R44, R12, R10.reuse, R44 ;  /* 0x0000000a0c2c723c */ /* 0x080ff0000000182c */
[C---:B------:R-:W-:Y:S01]  /*8180*/  HMMA.16816.F32 R48, R4.reuse, R10, R48 ;  /* 0x0000000a0430723c */ /* 0x040fe20000001830 */
[----:B------:R-:W2:Y:S07]  /*8190*/  LDSM.16.MT88.4 R8, [R205+0x20800] ;  /* 0x02080000cd08783b */ /* 0x000eae0000004200 */
[-C--:B-1----:R-:W-:Y:S08]  /*81a0*/  HMMA.16816.F32 R52, R4, R16.reuse, R52 ;  /* 0x000000100434723c */ /* 0x082ff00000001834 */
        /* <DEDUP_REMOVED lines=14> */
[----:B------:R-:W1:Y:S05]  /*8290*/  LDSM.16.MT88.4 R4, [R205+0x21000] ;  /* 0x02100000cd04783b */ /* 0x000e6a0000004200 */
[----:B------:R-:W4:Y:S02]  /*82a0*/  LDSM.16.MT88.4 R24, [R0+0xb000] ;  /* 0x00b000000018783b */ /* 0x000f240000004200 */
[-C--:B--2---:R-:W-:Y:S08]  /*82b0*/  HMMA.16816.F32 R36, R8, R28.reuse, R36 ;  /* 0x0000001c0824723c */ /* 0x084ff00000001824 */
[C---:B------:R-:W-:Y:S08]  /*82c0*/  HMMA.16816.F32 R40, R32.reuse, R28, R40 ;  /* 0x0000001c2028723c */ /* 0x040ff00000001828 */
[-C--:B------:R-:W-:Y:S08]  /*82d0*/  HMMA.16816.F32 R44, R32, R30.reuse, R44 ;  /* 0x0000001e202c723c */ /* 0x080ff0000000182c */
[C---:B------:R-:W-:Y:S01]  /*82e0*/  HMMA.16816.F32 R48, R8.reuse, R30, R48 ;  /* 0x0000001e0830723c */ /* 0x040fe20000001830 */
[----:B------:R-:W2:Y:S07]  /*82f0*/  LDSM.16.MT88.4 R28, [R2+0x3000] ;  /* 0x00300000021c783b */ /* 0x000eae0000004200 */
        /* <DEDUP_REMOVED lines=16> */
[----:B------:R-:W2:Y:S02]  /*8400*/  LDSM.16.MT88.4 R172, [R0+0xb800] ;  /* 0x00b8000000ac783b */ /* 0x000ea40000004200 */
[-C--:B-1----:R-:W-:Y:S08]  /*8410*/  HMMA.16816.F32 R36, R4, R12.reuse, R36 ;  /* 0x0000000c0424723c */ /* 0x082ff00000001824 */
[C---:B------:R-:W-:Y:S08]  /*8420*/  HMMA.16816.F32 R40, R16.reuse, R12, R40 ;  /* 0x0000000c1028723c */ /* 0x040ff00000001828 */
[-C--:B------:R-:W-:Y:S08]  /*8430*/  HMMA.16816.F32 R44, R16, R14.reuse, R44 ;  /* 0x0000000e102c723c */ /* 0x080ff0000000182c */
[C---:B------:R-:W-:Y:S01]  /*8440*/  HMMA.16816.F32 R48, R4.reuse, R14, R48 ;  /* 0x0000000e0430723c */ /* 0x040fe20000001830 */
[----:B------:R-:W1:Y:S05]  /*8450*/  LDSM.16.MT88.4 R12, [R2+0x3800] ;  /* 0x00380000020c783b */ /* 0x000e6a0000004200 */
[----:B------:R-:W-:Y:S02]  /*8460*/  BAR.SYNC.DEFER_BLOCKING 0x0 ;  /* 0x0000000000007b1d */ /* 0x000fe40000010000 */
[-C--:B------:R-:W-:Y:S08]  /*8470*/  HMMA.16816.F32 R52, R4, R20.reuse, R52 ;  /* 0x000000140434723c */ /* 0x080ff00000001834 */
[C---:B------:R-:W-:Y:S08]  /*8480*/  HMMA.16816.F32 R56, R16.reuse, R20, R56 ;  /* 0x000000141038723c */ /* 0x040ff00000001838 */
[-C--:B------:R-:W-:Y:S08]  /*8490*/  HMMA.16816.F32 R60, R16, R22.reuse, R60 ;  /* 0x00000016103c723c */ /* 0x080ff0000000183c */
[C---:B------:R-:W-:Y:S08]  /*84a0*/  HMMA.16816.F32 R64, R4.reuse, R22, R64 ;  /* 0x000000160440723c */ /* 0x040ff00000001840 */
[-C--:B----4-:R-:W-:Y:S08]  /*84b0*/  HMMA.16816.F32 R68, R4, R24.reuse, R68 ;  /* 0x000000180444723c */ /* 0x090ff00000001844 */
[C---:B------:R-:W-:Y:S08]  /*84c0*/  HMMA.16816.F32 R72, R16.reuse, R24, R72 ;  /* 0x000000181048723c */ /* 0x040ff00000001848 */
[-C--:B------:R-:W-:Y:S08]  /*84d0*/  HMMA.16816.F32 R76, R16, R26.reuse, R76 ;  /* 0x0000001a104c723c */ /* 0x080ff0000000184c */
[C---:B------:R-:W-:Y:S08]  /*84e0*/  HMMA.16816.F32 R80, R4.reuse, R26, R80 ;  /* 0x0000001a0450723c */ /* 0x040ff00000001850 */
[-C--:B--2---:R-:W-:Y:S08]  /*84f0*/  HMMA.16816.F32 R84, R4, R28.reuse, R84 ;  /* 0x0000001c0454723c */ /* 0x084ff00000001854 */
[C---:B------:R-:W-:Y:S08]  /*8500*/  HMMA.16816.F32 R88, R16.reuse, R28, R88 ;  /* 0x0000001c1058723c */ /* 0x040ff00000001858 */
[-C--:B------:R-:W-:Y:S08]  /*8510*/  HMMA.16816.F32 R92, R16, R30.reuse, R92 ;  /* 0x0000001e105c723c */ /* 0x080ff0000000185c */
[----:B------:R-:W-:Y:S08]  /*8520*/  HMMA.16816.F32 R96, R4, R30, R96 ;  /* 0x0000001e0460723c */ /* 0x000ff00000001860 */
        /* <DEDUP_REMOVED lines=12> */
[-C--:B-1----:R-:W-:Y:S08]  /*85f0*/  HMMA.16816.F32 R84, R8, R12.reuse, R84 ;  /* 0x0000000c0854723c */ /* 0x082ff00000001854 */
[C---:B------:R-:W-:Y:S08]  /*8600*/  HMMA.16816.F32 R88, R164.reuse, R12, R88 ;  /* 0x0000000ca458723c */ /* 0x040ff00000001858 */
[-C--:B------:R-:W-:Y:S08]  /*8610*/  HMMA.16816.F32 R92, R164, R14.reuse, R92 ;  /* 0x0000000ea45c723c */ /* 0x080ff0000000185c */
[----:B------:R-:W-:Y:S01]  /*8620*/  HMMA.16816.F32 R96, R8, R14, R96 ;  /* 0x0000000e0860723c */ /* 0x000fe20000001860 */
[----:B------:R-:W-:-:S07]  /*8630*/  @!P2 BRA `(.L_x_763) ;  /* 0x000002700000a947 */ /* 0x000fce0003800000 */
[----:B---3--:R-:W-:Y:S01]  /*8640*/  ISETP.GE.AND P3, PT, R185, c[0x0][0x220], PT ;  /* 0x00008800b9007a0c */ /* 0x008fe20003f66270 */
        /* <DEDUP_REMOVED lines=8> */
[----:B------:R-:W-:Y:S01]  /*86d0*/  @!P3 LEA R0, P5, R10, R2, 0x5 ;  /* 0x000000020a00b211 */ /* 0x000fe200078a28ff */
        /* <DEDUP_REMOVED lines=29> */
.L_x_763:
[----:B---3--:R-:W-:Y:S01]  /*88b0*/  LDSM.16.M88.4 R32, [R207+0x1c000] ;  /* 0x01c00000cf20783b */ /* 0x008fe20000000200 */
[----:B-1----:R-:W-:Y:S01]  /*88c0*/  IMAD.MOV.U32 R2, RZ, RZ, c[0x0][0x22c] ;  /* 0x00008b00ff027624 */ /* 0x002fe200078e00ff */
[----:B------:R-:W-:Y:S02]  /*88d0*/  ULOP3.LUT UR7, UR6, 0x1, URZ, 0xc0, !UPT ;  /* 0x0000000106077892 */ /* 0x000fe4000f8ec03f */
[----:B------:R-:W-:Y:S01]  /*88e0*/  UISETP.GT.AND UP2, UPT, UR6, UR13, UPT ;  /* 0x0000000d0600728c */ /* 0x000fe2000bf44270 */
[----:B------:R-:W1:Y:S01]  /*88f0*/  LDSM.16.MT88.4 R16, [R204] ;  /* 0x00000000cc10783b */ /* 0x000e620000004200 */
[----:B------:R-:W-:Y:S01]  /*8900*/  IMAD R2, R2, c[0x0][0x1c0], RZ ;  /* 0x0000700002027a24 */ /* 0x000fe200078e02ff */
[----:B------:R-:W-:Y:S02]  /*8910*/  UISETP.NE.U32.AND UP0, UPT, UR7, 0x1, UPT ;  /* 0x000000010700788c */ /* 0x000fe4000bf05070 */
[----:B------:R-:W-:Y:S01]  /*8920*/  UIADD3 UR6, UR6, -0x1, URZ ;  /* 0xffffffff06067890 */ /* 0x000fe2000fffe03f */
[----:B------:R-:W2:Y:S01]  /*8930*/  LDSM.16.M88.4 R28, [R207+0x1d000] ;  /* 0x01d00000cf1c783b */ /* 0x000ea20000000200 */
[----:B------:R-:W-:Y:S04]  /*8940*/  IMAD.U32 R2, R2, -0x40, RZ ;  /* 0xffffffc002027824 */ /* 0x000fe800078e00ff */
[----:B------:R-:W3:Y:S01]  /*8950*/  LDSM.16.MT88.4 R164, [R204+0x4000] ;  /* 0x00400000cca4783b */ /* 0x000ee20000004200 */
[C---:B------:R-:W-:Y:S04]  /*8960*/  LEA R223, P0, R2.reuse, R186, 0x2 ;  /* 0x000000ba02df7211 */ /* 0x040fe800078010ff */
[----:B------:R-:W4:Y:S01]  /*8970*/  LDL R194, [R1+0x44] ;  /* 0x0000440001c27983 */ /* 0x000f220000100800 */
[----:B------:R-:W-:Y:S01]  /*8980*/  LEA.HI.X.SX32 R222, R2, R187, 0x2, P0 ;  /* 0x000000bb02de7211 */ /* 0x000fe200000f16ff */
[----:B------:R-:W-:Y:S03]  /*8990*/  IMAD.MOV.U32 R2, RZ, RZ, R223 ;  /* 0x000000ffff027224 */ /* 0x000fe600078e00df */
[----:B------:R-:W-:Y:S05]  /*89a0*/  LDSM.16.M88.4 R168, [R208+0x1c000] ;  /* 0x01c00000d0a8783b */ /* 0x000fea0000000200 */
[----:B------:R-:W5:Y:S05]  /*89b0*/  LDL R193, [R1+0x48] ;  /* 0x0000480001c17983 */ /* 0x000f6a0000100800 */
[----:B------:R-:W3:Y:S05]  /*89c0*/  LDSM.16.MT88.4 R172, [R204+0x800] ;  /* 0x00080000ccac783b */ /* 0x000eea0000004200 */
[----:B------:R3:W4:Y:S01]  /*89d0*/  LDL R189, [R1+0x10] ;  /* 0x0000100001bd7983 */ /* 0x0007220000100800 */
[-C--:B-1----:R-:W-:Y:S04]  /*89e0*/  HMMA.16816.F32 R4, R32, R16.reuse, RZ ;  /* 0x000000102004723c */ /* 0x082fe800000018ff */
[----:B------:R-:W1:Y:S05]  /*89f0*/  LDSM.16.M88.4 R176, [R208+0x1d000] ;  /* 0x01d00000d0b0783b */ /* 0x000e6a0000000200 */
[----:B------:R1:W4:Y:S01]  /*8a00*/  LDL R0, [R1+0x8] ;  /* 0x0000080001007983 */ /* 0x0003220000100800 */
[C---:B--2---:R-:W-:Y:S04]  /*8a10*/  HMMA.16816.F32 R8, R28.reuse, R16, RZ ;  /* 0x000000101c08723c */ /* 0x044fe800000018ff */
[----:B------:R-:W2:Y:S04]  /*8a20*/  LDSM.16.MT88.4 R180, [R204+0x4800] ;  /* 0x00480000ccb4783b */ /* 0x000ea80000004200 */
[-C--:B------:R-:W-:Y:S01]  /*8a30*/  HMMA.16816.F32 R12, R28, R18.reuse, RZ ;  /* 0x000000121c0c723c */ /* 0x080fe200000018ff */
[----:B------:R1:W4:Y:S05]  /*8a40*/  LDL R190, [R1+0x4] ;  /* 0x0000040001be7983 */ /* 0x00032a0000100800 */
[----:B------:R1:W4:Y:S02]  /*8a50*/  LDL R191, [R1+0xc] ;  /* 0x00000c0001bf7983 */ /* 0x0003240000100800 */
[C---:B------:R-:W-:Y:S08]  /*8a60*/  HMMA.16816.F32 R16, R32.reuse, R18, RZ ;  /* 0x000000122010723c */ /* 0x040ff000000018ff */
[-C--:B---3--:R-:W-:Y:S08]  /*8a70*/  HMMA.16816.F32 R20, R32, R164.reuse, RZ ;  /* 0x000000a42014723c */ /* 0x088ff000000018ff */
[C---:B------:R-:W-:Y:S08]  /*8a80*/  HMMA.16816.F32 R24, R28.reuse, R164, RZ ;  /* 0x000000a41c18723c */ /* 0x040ff000000018ff */
[-C--:B------:R-:W-:Y:S08]  /*8a90*/  HMMA.16816.F32 R28, R28, R166.reuse, RZ ;  /* 0x000000a61c1c723c */ /* 0x080ff000000018ff */
[----:B------:R-:W-:Y:S01]  /*8aa0*/  HMMA.16816.F32 R32, R32, R166, RZ ;  /* 0x000000a62020723c */ /* 0x000fe200000018ff */
[----:B------:R-:W-:Y:S07]  /*8ab0*/  LDSM.16.M88.4 R164, [R184+0x1c000] ;  /* 0x01c00000b8a4783b */ /* 0x000fee0000000200 */
[-C--:B------:R-:W-:Y:S08]  /*8ac0*/  HMMA.16816.F32 R4, R168, R172.reuse, R4 ;  /* 0x000000aca804723c */ /* 0x080ff00000001804 */
[C---:B-1----:R-:W-:Y:S08]  /*8ad0*/  HMMA.16816.F32 R8, R176.reuse, R172, R8 ;  /* 0x000000acb008723c */ /* 0x042ff00000001808 */
        /* <DEDUP_REMOVED lines=56> */
[----:B------:R-:W4:Y:S05]  /*8e60*/  LDSM.16.MT88.4 R164, [R204+0x7000] ;  /* 0x00700000cca4783b */ /* 0x000f2a0000004200 */
[----:B------:R-:W-:Y:S02]  /*8e70*/  LDSM.16.M88.4 R172, [R3+0x1e000] ;  /* 0x01e0000003ac783b */ /* 0x000fe40000000200 */
[-C--:B-1----:R-:W-:Y:S01]  /*8e80*/  HMMA.16816.F32 R4, R168, R176.reuse, R4 ;  /* 0x000000b0a804723c */ /* 0x082fe20000001804 */
[----:B--2---:R-:W-:Y:S04]  /*8e90*/  IMAD.MOV.U32 R184, RZ, RZ, c[0x0][0x22c] ;  /* 0x00008b00ffb87624 */ /* 0x004fe800078e00ff */
[----:B------:R-:W-:Y:S04]  /*8ea0*/  IMAD R184, R184, c[0x0][0x1c0], RZ ;  /* 0x00007000b8b87a24 */ /* 0x000fe800078e02ff */
[----:B------:R-:W-:Y:S01]  /*8eb0*/  IMAD R184, R184, 0x30, RZ ;  /* 0x00000030b8b87824 */ /* 0x000fe200078e02ff */
[C---:B---3--:R-:W-:Y:S08]  /*8ec0*/  HMMA.16816.F32 R8, R180.reuse, R176, R8 ;  /* 0x000000b0b408723c */ /* 0x048ff00000001808 */
[-C--:B------:R-:W-:Y:S08]  /*8ed0*/  HMMA.16816.F32 R12, R180, R178.reuse, R12 ;  /* 0x000000b2b40c723c */ /* 0x080ff0000000180c */
[C---:B------:R-:W-:Y:S01]  /*8ee0*/  HMMA.16816.F32 R16, R168.reuse, R178, R16 ;  /* 0x000000b2a810723c */ /* 0x040fe20000001810 */
[----:B------:R-:W1:Y:S07]  /*8ef0*/  LDSM.16.MT88.4 R176, [R204+0x3800] ;  /* 0x00380000ccb0783b */ /* 0x000e6e0000004200 */
[-C--:B----4-:R-:W-:Y:S08]  /*8f00*/  HMMA.16816.F32 R20, R168, R164.reuse, R20 ;  /* 0x000000a4a814723c */ /* 0x090ff00000001814 */
[C---:B------:R-:W-:Y:S08]  /*8f10*/  HMMA.16816.F32 R24, R180.reuse, R164, R24 ;  /* 0x000000a4b418723c */ /* 0x040ff00000001818 */
[-C--:B------:R-:W-:Y:S01]  /*8f20*/  HMMA.16816.F32 R28, R180, R166.reuse, R28 ;  /* 0x000000a6b41c723c */ /* 0x080fe2000000181c */
[----:B------:R2:W3:Y:S07]  /*8f30*/  LDSM.16.M88.4 R180, [R3+0x1f000] ;  /* 0x01f0000003b4783b */ /* 0x0004ee0000000200 */
[----:B------:R-:W-:Y:S01]  /*8f40*/  HMMA.16816.F32 R32, R168, R166, R32 ;  /* 0x000000a6a820723c */ /* 0x000fe20000001820 */
[----:B------:R-:W4:Y:S06]  /*8f50*/  LDSM.16.MT88.4 R164, [R204+0x7800] ;  /* 0x00780000cca4783b */ /* 0x000f2c0000004200 */
[----:B------:R-:W-:Y:S01]  /*8f60*/  @P2 IADD3 R168, P3, R194, UR10, RZ ;  /* 0x0000000ac2a82c10 */ /* 0x000fe2000ff7e0ff */
[----:B------:R-:W-:Y:S01]  /*8f70*/  @UP3 UIADD3 UR10, UP1, UR10, -0x100, URZ ;  /* 0xffffff000a0a3890 */ /* 0x000fe2000ff3e03f */
[-C--:B-1----:R-:W-:Y:S05]  /*8f80*/  HMMA.16816.F32 R4, R172, R176.reuse, R4 ;  /* 0x000000b0ac04723c */ /* 0x082fea0000001804 */
[----:B-----5:R-:W-:Y:S01]  /*8f90*/  @P2 IADD3.X R169, R193, UR9, RZ, P3, !PT ;  /* 0x00000009c1a92c10 */ /* 0x020fe20009ffe4ff */
[----:B------:R-:W-:Y:S01]  /*8fa0*/  IMAD.MOV.U32 R193, RZ, RZ, c[0x0][0x22c] ;  /* 0x00008b00ffc17624 */ /* 0x000fe200078e00ff */
[----:B------:R-:W-:Y:S01]  /*8fb0*/  @UP3 UIADD3.X UR9, UR9, -0x1, URZ, UP1, !UPT ;  /* 0xffffffff09093890 */ /* 0x000fe20008ffe43f */
[----:B--2---:R-:W-:Y:S02]  /*8fc0*/  IMAD.MOV.U32 R3, RZ, RZ, R222 ;  /* 0x000000ffff037224 */ /* 0x004fe400078e00de */
[----:B------:R-:W2:Y:S02]  /*8fd0*/  @P2 LDG.E R189, [R168.64+0x20] ;  /* 0x00002004a8bd2981 */ /* 0x000ea4000c1e1900 */
[----:B------:R-:W-:Y:S03]  /*8fe0*/  IMAD R193, R193, c[0x0][0x1c0], RZ ;  /* 0x00007000c1c17a24 */ /* 0x000fe600078e02ff */
[----:B------:R-:W5:Y:S01]  /*8ff0*/  @P2 LDG.E R0, [R168.64+0xa0] ;  /* 0x0000a004a8002981 */ /* 0x000f62000c1e1900 */
[----:B------:R-:W-:Y:S04]  /*9000*/  IMAD R193, R193, 0x18, RZ ;  /* 0x00000018c1c17824 */ /* 0x000fe800078e02ff */
[----:B------:R-:W5:Y:S01]  /*9010*/  @P2 LDG.E R190, [R168.64+0x80] ;  /* 0x00008004a8be2981 */ /* 0x000f62000c1e1900 */
[C---:B---3--:R-:W-:Y:S04]  /*9020*/  HMMA.16816.F32 R8, R180.reuse, R176, R8 ;  /* 0x000000b0b408723c */ /* 0x048fe80000001808 */
[----:B------:R-:W3:Y:S05]  /*9030*/  @P2 LDG.E R191, [R168.64] ;  /* 0x00000004a8bf2981 */ /* 0x000eea000c1e1900 */
[----:B------:R-:W-:Y:S01]  /*9040*/  RED.E.ADD.F32.FTZ.RN.STRONG.GPU [R2.64], R4 ;  /* 0x000000040200798e */ /* 0x000fe2000c10e784 */
[-C--:B------:R-:W-:Y:S08]  /*9050*/  HMMA.16816.F32 R12, R180, R178.reuse, R12 ;  /* 0x000000b2b40c723c */ /* 0x080ff0000000180c */
[C---:B------:R-:W-:Y:S07]  /*9060*/  HMMA.16816.F32 R16, R172.reuse, R178, R16 ;  /* 0x000000b2ac10723c */ /* 0x040fee0000001810 */
[----:B------:R-:W-:Y:S01]  /*9070*/  IMAD.MOV.U32 R179, RZ, RZ, c[0x0][0x22c] ;  /* 0x00008b00ffb37624 */ /* 0x000fe200078e00ff */
[-C--:B----4-:R-:W-:Y:S04]  /*9080*/  HMMA.16816.F32 R20, R172, R164.reuse, R20 ;  /* 0x000000a4ac14723c */ /* 0x090fe80000001814 */
[----:B------:R-:W-:Y:S04]  /*9090*/  IMAD R179, R179, c[0x0][0x1c0], RZ ;  /* 0x00007000b3b37a24 */ /* 0x000fe800078e02ff */
[C---:B------:R-:W-:Y:S04]  /*90a0*/  HMMA.16816.F32 R24, R180.reuse, R164, R24 ;  /* 0x000000a4b418723c */ /* 0x040fe80000001818 */
[----:B------:R-:W-:Y:S03]  /*90b0*/  IMAD R179, R179, 0x38, RZ ;  /* 0x00000038b3b37824 */ /* 0x000fe600078e02ff */
[CC--:B------:R-:W-:Y:S01]  /*90c0*/  LEA R164, P3, R245.reuse, R2.reuse, 0x2 ;  /* 0x00000002f5a47211 */ /* 0x0c0fe200078610ff */
[-C--:B------:R-:W-:Y:S04]  /*90d0*/  HMMA.16816.F32 R28, R180, R166.reuse, R28 ;  /* 0x000000a6b41c723c */ /* 0x080fe8000000181c */
[-C--:B------:R-:W-:Y:S04]  /*90e0*/  LEA.HI.X.SX32 R165, R245, R3.reuse, 0x2, P3 ;  /* 0x00000003f5a57211 */ /* 0x080fe800018f16ff */
[----:B------:R-:W-:Y:S01]  /*90f0*/  HMMA.16816.F32 R32, R172, R166, R32 ;  /* 0x000000a6ac20723c */ /* 0x000fe20000001820 */
[----:B------:R-:W-:Y:S05]  /*9100*/  RED.E.ADD.F32.FTZ.RN.STRONG.GPU [R164.64], R5 ;  /* 0x00000005a400798e */ /* 0x000fea000c10e784 */
[----:B--2---:R1:W-:Y:S05]  /*9110*/  @P2 STL [R1+0x10], R189 ;  /* 0x000010bd01002387 */ /* 0x0043ea0000100800 */
[----:B-----5:R2:W-:Y:S05]  /*9120*/  @P2 STL [R1+0x8], R0 ;  /* 0x0000080001002387 */ /* 0x0205ea0000100800 */
[----:B------:R-:W4:Y:S01]  /*9130*/  LDL R178, [R1+0x28] ;  /* 0x0000280001b27983 */ /* 0x000f220000100800 */
[----:B-1----:R-:W-:Y:S04]  /*9140*/  IMAD.MOV.U32 R189, RZ, RZ, c[0x0][0x22c] ;  /* 0x00008b00ffbd7624 */ /* 0x002fe800078e00ff */
[----:B------:R-:W-:Y:S01]  /*9150*/  IMAD R189, R189, c[0x0][0x1c0], RZ ;  /* 0x00007000bdbd7a24 */ /* 0x000fe200078e02ff */
[----:B--2---:R-:W2:Y:S03]  /*9160*/  LDL R0, [R1+0x1c] ;  /* 0x00001c0001007983 */ /* 0x004ea60000100800 */
[----:B------:R-:W-:Y:S02]  /*9170*/  IMAD.SHL.U32 R189, R189, 0x10, RZ ;  /* 0x00000010bdbd7824 */ /* 0x000fe400078e00ff */
[----:B------:R1:W-:Y:S03]  /*9180*/  @P2 STL [R1+0x4], R190 ;  /* 0x000004be01002387 */ /* 0x0003e60000100800 */
[-C--:B------:R-:W-:Y:S02]  /*9190*/  LEA R176, P0, R189, R2.reuse, 0x2 ;  /* 0x00000002bdb07211 */ /* 0x080fe400078010ff */
[----:B---3--:R3:W-:Y:S01]  /*91a0*/  @P2 STL [R1+0xc], R191 ;  /* 0x00000cbf01002387 */ /* 0x0087e20000100800 */
[-C--:B------:R-:W-:Y:S02]  /*91b0*/  LEA R170, P2, R193, R2.reuse, 0x2 ;  /* 0x00000002c1aa7211 */ /* 0x080fe400078410ff */
[-C--:B------:R-:W-:Y:S02]  /*91c0*/  LEA.HI.X.SX32 R177, R189, R3.reuse, 0x2, P0 ;  /* 0x00000003bdb17211 */ /* 0x080fe400000f16ff */
[-C--:B------:R-:W-:Y:S02]  /*91d0*/  LEA.HI.X.SX32 R171, R193, R3.reuse, 0x2, P2 ;  /* 0x00000003c1ab7211 */ /* 0x080fe400010f16ff */
[CC--:B------:R-:W-:Y:S01]  /*91e0*/  LEA R4, P2, R184.reuse, R2.reuse, 0x2 ;  /* 0x00000002b8047211 */ /* 0x0c0fe200078410ff */
[----:B------:R5:W-:Y:S03]  /*91f0*/  RED.E.ADD.F32.FTZ.RN.STRONG.GPU [R176.64], R6 ;  /* 0x00000006b000798e */ /* 0x000be6000c10e784 */
[-C--:B------:R-:W-:Y:S02]  /*9200*/  LEA.HI.X.SX32 R5, R184, R3.reuse, 0x2, P2 ;  /* 0x00000003b8057211 */ /* 0x080fe400010f16ff */
[----:B------:R5:W-:Y:S01]  /*9210*/  RED.E.ADD.F32.FTZ.RN.STRONG.GPU [R170.64], R7 ;  /* 0x00000007aa00798e */ /* 0x000be2000c10e784 */
[----:B-1----:R-:W-:Y:S04]  /*9220*/  IMAD.MOV.U32 R190, RZ, RZ, c[0x0][0x22c] ;  /* 0x00008b00ffbe7624 */ /* 0x002fe800078e00ff */
[----:B------:R-:W-:Y:S02]  /*9230*/  IMAD R190, R190, c[0x0][0x1c0], RZ ;  /* 0x00007000bebe7a24 */ /* 0x000fe400078e02ff */
[----:B---3--:R-:W-:Y:S02]  /*9240*/  IMAD.MOV.U32 R191, RZ, RZ, c[0x0][0x22c] ;  /* 0x00008b00ffbf7624 */ /* 0x008fe400078e00ff */
[----:B------:R-:W-:Y:S02]  /*9250*/  IMAD R190, R190, 0x28, RZ ;  /* 0x00000028bebe7824 */ /* 0x000fe400078e02ff */
[----:B------:R-:W-:Y:S03]  /*9260*/  IMAD R191, R191, c[0x0][0x1c0], RZ ;  /* 0x00007000bfbf7a24 */ /* 0x000fe600078e02ff */
[CC--:B------:R-:W-:Y:S01]  /*9270*/  LEA R166, P3, R190.reuse, R2.reuse, 0x2 ;  /* 0x00000002bea67211 */ /* 0x0c0fe200078610ff */
[----:B------:R-:W-:Y:S03]  /*9280*/  IMAD.SHL.U32 R191, R191, 0x20, RZ ;  /* 0x00000020bfbf7824 */ /* 0x000fe600078e00ff */
[-C--:B------:R-:W-:Y:S01]  /*9290*/  LEA.HI.X.SX32 R167, R190, R3.reuse, 0x2, P3 ;  /* 0x00000003bea77211 */ /* 0x080fe200018f16ff */
[----:B------:R-:W-:Y:S01]  /*92a0*/  IMAD.MOV.U32 R190, RZ, RZ, c[0x0][0x22c] ;  /* 0x00008b00ffbe7624 */ /* 0x000fe200078e00ff */
[CC--:B------:R-:W-:Y:S03]  /*92b0*/  LEA R168, P0, R191.reuse, R2.reuse, 0x2 ;  /* 0x00000002bfa87211 */ /* 0x0c0fe600078010ff */
[----:B------:R-:W-:Y:S01]  /*92c0*/  IMAD R190, R190, c[0x0][0x1c0], RZ ;  /* 0x00007000bebe7a24 */ /* 0x000fe200078e02ff */
[-C--:B------:R-:W-:Y:S01]  /*92d0*/  LEA.HI.X.SX32 R169, R191, R3.reuse, 0x2, P0 ;  /* 0x00000003bfa97211 */ /* 0x080fe200000f16ff */
[----:B------:R-:W-:Y:S01]  /*92e0*/  IMAD.MOV.U32 R191, RZ, RZ, c[0x0][0x22c] ;  /* 0x00008b00ffbf7624 */ /* 0x000fe200078e00ff */
[-C--:B-----5:R-:W-:Y:S01]  /*92f0*/  LEA R6, P0, R179, R2.reuse, 0x2 ;  /* 0x00000002b3067211 */ /* 0x0a0fe200078010ff */
[----:B------:R-:W-:Y:S02]  /*9300*/  IMAD.SHL.U32 R190, R190, 0x10, RZ ;  /* 0x00000010bebe7824 */ /* 0x000fe400078e00ff */
[----:B------:R1:W-:Y:S01]  /*9310*/  RED.E.ADD.F32.FTZ.RN.STRONG.GPU [R168.64], R8 ;  /* 0x00000008a800798e */ /* 0x0003e2000c10e784 */
[----:B------:R-:W-:Y:S01]  /*9320*/  IMAD R191, R191, c[0x0][0x1c0], RZ ;  /* 0x00007000bfbf7a24 */ /* 0x000fe200078e02ff */
[-C--:B------:R-:W-:Y:S02]  /*9330*/  LEA.HI.X.SX32 R7, R179, R3.reuse, 0x2, P0 ;  /* 0x00000003b3077211 */ /* 0x080fe400000f16ff */
[C---:B------:R-:W-:Y:S01]  /*9340*/  IADD3 R181, R190.reuse, 0x20, RZ ;  /* 0x00000020beb57810 */ /* 0x040fe20007ffe0ff */
[----:B------:R3:W-:Y:S01]  /*9350*/  RED.E.ADD.F32.FTZ.RN.STRONG.GPU [R166.64], R9 ;  /* 0x00000009a600798e */ /* 0x0007e2000c10e784 */
[----:B------:R-:W-:Y:S01]  /*9360*/  IMAD.SHL.U32 R191, R191, 0x10, RZ ;  /* 0x00000010bfbf7824 */ /* 0x000fe200078e00ff */
[C---:B------:R-:W-:Y:S02]  /*9370*/  IADD3 R180, R190.reuse, 0x20, RZ ;  /* 0x00000020beb47810 */ /* 0x040fe40007ffe0ff */
[----:B------:R-:W-:Y:S01]  /*9380*/  IMAD.IADD R181, R245, 0x1, R181 ;  /* 0x00000001f5b57824 */ /* 0x000fe200078e02b5 */
[----:B------:R5:W-:Y:S01]  /*9390*/  RED.E.ADD.F32.FTZ.RN.STRONG.GPU [R4.64], R10 ;  /* 0x0000000a0400798e */ /* 0x000be2000c10e784 */
[----:B------:R-:W-:Y:S01]  /*93a0*/  IADD3 R179, R191, 0x20, RZ ;  /* 0x00000020bfb37810 */ /* 0x000fe20007ffe0ff */
[C---:B------:R-:W-:Y:S02]  /*93b0*/  IMAD.IADD R180, R245.reuse, 0x1, R180 ;  /* 0x00000001f5b47824 */ /* 0x040fe400078e02b4 */
[----:B------:R-:W-:Y:S01]  /*93c0*/  IMAD.MOV.U32 R191, RZ, RZ, c[0x0][0x22c] ;  /* 0x00008b00ffbf7624 */ /* 0x000fe200078e00ff */
[----:B------:R5:W-:Y:S01]  /*93d0*/  RED.E.ADD.F32.FTZ.RN.STRONG.GPU [R6.64], R11 ;  /* 0x0000000b0600798e */ /* 0x000be2000c10e784 */
[----:B------:R-:W-:Y:S02]  /*93e0*/  IMAD.IADD R180, R245, 0x1, R180 ;  /* 0x00000001f5b47824 */ /* 0x000fe400078e02b4 */
[----:B------:R-:W-:Y:S02]  /*93f0*/  IMAD R191, R191, c[0x0][0x1c0], RZ ;  /* 0x00007000bfbf7a24 */ /* 0x000fe400078e02ff */
[----:B------:R5:W-:Y:S02]  /*9400*/  RED.E.ADD.F32.FTZ.RN.STRONG.GPU [R2.64+0x80], R16 ;  /* 0x000080100200798e */ /* 0x000be4000c10e784 */
[----:B------:R-:W-:Y:S03]  /*9410*/  IMAD.SHL.U32 R191, R191, 0x10, RZ ;  /* 0x00000010bfbf7824 */ /* 0x000fe600078e00ff */
[----:B------:R5:W-:Y:S02]  /*9420*/  RED.E.ADD.F32.FTZ.RN.STRONG.GPU [R164.64+0x80], R17 ;  /* 0x00008011a400798e */ /* 0x000be4000c10e784 */
[----:B-1----:R-:W-:Y:S03]  /*9430*/  IADD3 R168, R191, 0x40, RZ ;  /* 0x00000040bfa87810 */ /* 0x002fe60007ffe0ff */
[----:B---3--:R-:W3:Y:S01]  /*9440*/  LDL R166, [R1+0x18] ;  /* 0x0000180001a67983 */ /* 0x008ee20000100800 */
[CC--:B-----5:R-:W-:Y:S04]  /*9450*/  LEA R4, P0, R179.reuse, R2.reuse, 0x2 ;  /* 0x00000002b3047211 */ /* 0x0e0fe800078010ff */
[----:B------:R-:W5:Y:S01]  /*9460*/  LDL R167, [R1+0x24] ;  /* 0x0000240001a77983 */ /* 0x000f620000100800 */
[-C--:B------:R-:W-:Y:S02]  /*9470*/  LEA.HI.X.SX32 R5, R179, R3.reuse, 0x2, P0 ;  /* 0x00000003b3057211 */ /* 0x080fe400000f16ff */
[CC--:B------:R-:W-:Y:S02]  /*9480*/  LEA R6, P2, R181.reuse, R2.reuse, 0x2 ;  /* 0x00000002b5067211 */ /* 0x0c0fe400078410ff */
[----:B------:R-:W-:Y:S01]  /*9490*/  IADD3 R179, R190, 0x20, RZ ;  /* 0x00000020beb37810 */ /* 0x000fe20007ffe0ff */
[----:B------:R1:W-:Y:S01]  /*94a0*/  RED.E.ADD.F32.FTZ.RN.STRONG.GPU [R4.64], R18 ;  /* 0x000000120400798e */ /* 0x0003e2000c10e784 */
[-C--:B------:R-:W-:Y:S01]  /*94b0*/  LEA.HI.X.SX32 R7, R181, R3.reuse, 0x2, P2 ;  /* 0x00000003b5077211 */ /* 0x080fe200010f16ff */
[----:B------:R-:W-:Y:S01]  /*94c0*/  IMAD.MOV.U32 R190, RZ, RZ, c[0x0][0x22c] ;  /* 0x00008b00ffbe7624 */ /* 0x000fe200078e00ff */
[-C--:B------:R-:W-:Y:S01]  /*94d0*/  LEA R10, P0, R180, R2.reuse, 0x2 ;  /* 0x00000002b40a7211 */ /* 0x080fe200078010ff */
[C---:B------:R-:W-:Y:S01]  /*94e0*/  IMAD.IADD R179, R245.reuse, 0x1, R179 ;  /* 0x00000001f5b37824 */ /* 0x040fe200078e02b3 */
[----:B------:R-:W5:Y:S01]  /*94f0*/  LDL R16, [R1+0x14] ;  /* 0x0000140001107983 */ /* 0x000f620000100800 */
[----:B------:R-:W-:Y:S01]  /*9500*/  IMAD R190, R190, c[0x0][0x1c0], RZ ;  /* 0x00007000bebe7a24 */ /* 0x000fe200078e02ff */
[-C--:B------:R-:W-:Y:S01]  /*9510*/  LEA.HI.X.SX32 R11, R180, R3.reuse, 0x2, P0 ;  /* 0x00000003b40b7211 */ /* 0x080fe200000f16ff */
[----:B------:R-:W-:Y:S01]  /*9520*/  IMAD.IADD R179, R245, 0x1, R179 ;  /* 0x00000001f5b37824 */ /* 0x000fe200078e02b3 */
[----:B------:R-:W-:Y:S01]  /*9530*/  IADD3 R17, R189, 0x60, RZ ;  /* 0x00000060bd117810 */ /* 0x000fe20007ffe0ff */
[----:B------:R1:W-:Y:S01]  /*9540*/  RED.E.ADD.F32.FTZ.RN.STRONG.GPU [R6.64], R19 ;  /* 0x000000130600798e */ /* 0x0003e2000c10e784 */
[----:B------:R-:W-:Y:S02]  /*9550*/  IMAD.SHL.U32 R190, R190, 0x10, RZ ;  /* 0x00000010bebe7824 */ /* 0x000fe400078e00ff */
[C---:B------:R-:W-:Y:S02]  /*9560*/  IMAD.IADD R179, R245.reuse, 0x1, R179 ;  /* 0x00000001f5b37824 */ /* 0x040fe400078e02b3 */
[----:B------:R2:W-:Y:S01]  /*9570*/  RED.E.ADD.F32.FTZ.RN.STRONG.GPU [R10.64], R12 ;  /* 0x0000000c0a00798e */ /* 0x0005e2000c10e784 */
[C---:B------:R-:W-:Y:S01]  /*9580*/  IADD3 R170, R190.reuse, 0x40, RZ ;  /* 0x00000040beaa7810 */ /* 0x040fe20007ffe0ff */
[----:B------:R-:W-:Y:S01]  /*9590*/  IMAD.IADD R17, R245, 0x1, R17 ;  /* 0x00000001f5117824 */ /* 0x000fe200078e0211 */
[-C--:B------:R-:W-:Y:S02]  /*95a0*/  LEA R8, P3, R179, R2.reuse, 0x2 ;  /* 0x00000002b3087211 */ /* 0x080fe400078610ff */
[----:B------:R-:W-:Y:S01]  /*95b0*/  IADD3 R169, R190, 0x40, RZ ;  /* 0x00000040bea97810 */ /* 0x000fe20007ffe0ff */
[----:B------:R-:W-:Y:S01]  /*95c0*/  IMAD.IADD R170, R245, 0x1, R170 ;  /* 0x00000001f5aa7824 */ /* 0x000fe200078e02aa */
[-C--:B------:R-:W-:Y:S01]  /*95d0*/  LEA.HI.X.SX32 R9, R179, R3.reuse, 0x2, P3 ;  /* 0x00000003b3097211 */ /* 0x080fe200018f16ff */
[C---:B------:R-:W-:Y:S02]  /*95e0*/  IMAD.IADD R17, R245.reuse, 0x1, R17 ;  /* 0x00000001f5117824 */ /* 0x040fe400078e0211 */
[----:B------:R-:W-:Y:S02]  /*95f0*/  IMAD.IADD R169, R245, 0x1, R169 ;  /* 0x00000001f5a97824 */ /* 0x000fe400078e02a9 */
[----:B------:R2:W-:Y:S01]  /*9600*/  RED.E.ADD.F32.FTZ.RN.STRONG.GPU [R8.64], R13 ;  /* 0x0000000d0800798e */ /* 0x0005e2000c10e784 */
[----:B-1----:R-:W-:Y:S01]  /*9610*/  IADD3 R18, R189, 0x60, RZ ;  /* 0x00000060bd127810 */ /* 0x002fe20007ffe0ff */
[C---:B------:R-:W-:Y:S02]  /*9620*/  IMAD.IADD R169, R245.reuse, 0x1, R169 ;  /* 0x00000001f5a97824 */ /* 0x040fe400078e02a9 */
[C---:B------:R-:W-:Y:S02]  /*9630*/  IMAD.IADD R17, R245.reuse, 0x1, R17 ;  /* 0x00000001f5117824 */ /* 0x040fe400078e0211 */
[----:B------:R-:W-:Y:S01]  /*9640*/  IMAD.IADD R18, R245, 0x1, R18 ;  /* 0x00000001f5127824 */ /* 0x000fe200078e0212 */
[----:B------:R-:W-:Y:S03]  /*9650*/  IADD3 R19, R189, 0x60, RZ ;  /* 0x00000060bd137810 */ /* 0x000fe60007ffe0ff */
[C---:B------:R-:W-:Y:S02]  /*9660*/  IMAD.IADD R18, R245.reuse, 0x1, R18 ;  /* 0x00000001f5127824 */ /* 0x040fe400078e0212 */
[----:B------:R-:W-:Y:S01]  /*9670*/  IMAD.IADD R19, R245, 0x1, R19 ;  /* 0x00000001f5137824 */ /* 0x000fe200078e0213 */
[CC--:B----4-:R-:W-:Y:S04]  /*9680*/  LEA R6, P0, R178.reuse, R2.reuse, 0x2 ;  /* 0x00000002b2067211 */ /* 0x0d0fe800078010ff */
[-C--:B------:R-:W-:Y:S02]  /*9690*/  LEA.HI.X.SX32 R7, R178, R3.reuse, 0x2, P0 ;  /* 0x00000003b2077211 */ /* 0x080fe400000f16ff */
[CC--:B--2---:R-:W-:Y:S04]  /*96a0*/  LEA R4, P2, R0.reuse, R2.reuse, 0x2 ;  /* 0x0000000200047211 */ /* 0x0c4fe800078410ff */
[-C--:B------:R-:W-:Y:S02]  /*96b0*/  LEA.HI.X.SX32 R5, R0, R3.reuse, 0x2, P2 ;  /* 0x0000000300057211 */ /* 0x080fe400010f16ff */
[----:B------:R-:W2:Y:S01]  /*96c0*/  LDL R0, [R1+0x20] ;  /* 0x0000200001007983 */ /* 0x000ea20000100800 */
[CC--:B------:R-:W-:Y:S04]  /*96d0*/  LEA R12, P2, R170.reuse, R2.reuse, 0x2 ;  /* 0x00000002aa0c7211 */ /* 0x0c0fe800078410ff */
[----:B------:R1:W-:Y:S01]  /*96e0*/  RED.E.ADD.F32.FTZ.RN.STRONG.GPU [R4.64], R14 ;  /* 0x0000000e0400798e */ /* 0x0003e2000c10e784 */
[-C--:B------:R-:W-:Y:S04]  /*96f0*/  LEA.HI.X.SX32 R13, R170, R3.reuse, 0x2, P2 ;  /* 0x00000003aa0d7211 */ /* 0x080fe800010f16ff */
[----:B------:R-:W-:Y:S05]  /*9700*/  RED.E.ADD.F32.FTZ.RN.STRONG.GPU [R6.64], R15 ;  /* 0x0000000f0600798e */ /* 0x000fea000c10e784 */
[----:B------:R-:W-:Y:S05]  /*9710*/  RED.E.ADD.F32.FTZ.RN.STRONG.GPU [R2.64+0x100], R20 ;  /* 0x000100140200798e */ /* 0x000fea000c10e784 */
[----:B------:R-:W-:Y:S01]  /*9720*/  RED.E.ADD.F32.FTZ.RN.STRONG.GPU [R164.64+0x100], R21 ;  /* 0x00010015a400798e */ /* 0x000fe2000c10e784 */
[CC--:B-1----:R-:W-:Y:S04]  /*9730*/  LEA R4, P0, R168.reuse, R2.reuse, 0x2 ;  /* 0x00000002a8047211 */ /* 0x0c2fe800078010ff */
[-C--:B------:R-:W-:Y:S02]  /*9740*/  LEA.HI.X.SX32 R5, R168, R3.reuse, 0x2, P0 ;  /* 0x00000003a8057211 */ /* 0x080fe400000f16ff */
[----:B------:R-:W-:Y:S02]  /*9750*/  IADD3 R168, R190, 0x40, RZ ;  /* 0x00000040bea87810 */ /* 0x000fe40007ffe0ff */
[-C--:B------:R-:W-:Y:S01]  /*9760*/  LEA R10, P0, R169, R2.reuse, 0x2 ;  /* 0x00000002a90a7211 */ /* 0x080fe200078010ff */
[----:B------:R-:W-:Y:S02]  /*9770*/  RED.E.ADD.F32.FTZ.RN.STRONG.GPU [R4.64], R22 ;  /* 0x000000160400798e */ /* 0x000fe4000c10e784 */
[----:B------:R-:W-:Y:S01]  /*9780*/  IMAD.IADD R168, R245, 0x1, R168 ;  /* 0x00000001f5a87824 */ /* 0x000fe200078e02a8 */
[-C--:B------:R-:W-:Y:S02]  /*9790*/  LEA.HI.X.SX32 R11, R169, R3.reuse, 0x2, P0 ;  /* 0x00000003a90b7211 */ /* 0x080fe400000f16ff */
[----:B------:R1:W-:Y:S01]  /*97a0*/  RED.E.ADD.F32.FTZ.RN.STRONG.GPU [R12.64], R23 ;  /* 0x000000170c00798e */ /* 0x0003e2000c10e784 */
[C---:B------:R-:W-:Y:S04]  /*97b0*/  IMAD.IADD R168, R245.reuse, 0x1, R168 ;  /* 0x00000001f5a87824 */ /* 0x040fe800078e02a8 */
[----:B------:R-:W-:Y:S01]  /*97c0*/  IMAD.IADD R168, R245, 0x1, R168 ;  /* 0x00000001f5a87824 */ /* 0x000fe200078e02a8 */
[----:B------:R4:W-:Y:S04]  /*97d0*/  RED.E.ADD.F32.FTZ.RN.STRONG.GPU [R10.64], R24 ;  /* 0x000000180a00798e */ /* 0x0009e8000c10e784 */
[CC--:B------:R-:W-:Y:S01]  /*97e0*/  LEA R8, P3, R168.reuse, R2.reuse, 0x2 ;  /* 0x00000002a8087211 */ /* 0x0c0fe200078610ff */
[----:B------:R-:W-:Y:S03]  /*97f0*/  LDSM.16.MT88.4 R20, [R206+0x2000] ;  /* 0x00200000ce14783b */ /* 0x000fe60000004200 */
[-C--:B------:R-:W-:Y:S02]  /*9800*/  LEA.HI.X.SX32 R9, R168, R3.reuse, 0x2, P3 ;  /* 0x00000003a8097211 */ /* 0x080fe400018f16ff */
[----:B------:R-:W-:Y:S05]  /*9810*/  LDSM.16.MT88.4 R168, [R206+0x2800] ;  /* 0x00280000cea8783b */ /* 0x000fea0000004200 */
[----:B------:R5:W-:Y:S01]  /*9820*/  RED.E.ADD.F32.FTZ.RN.STRONG.GPU [R8.64], R25 ;  /* 0x000000190800798e */ /* 0x000be2000c10e784 */
[CC--:B-1----:R-:W-:Y:S04]  /*9830*/  LEA R12, P5, R19.reuse, R2.reuse, 0x2 ;  /* 0x00000002130c7211 */ /* 0x0c2fe800078a10ff */
[-C--:B------:R-:W-:Y:S02]  /*9840*/  LEA.HI.X.SX32 R13, R19, R3.reuse, 0x2, P5 ;  /* 0x00000003130d7211 */ /* 0x080fe400028f16ff */
[CC--:B----4-:R-:W-:Y:S04]  /*9850*/  LEA R10, P4, R18.reuse, R2.reuse, 0x2 ;  /* 0x00000002120a7211 */ /* 0x0d0fe800078810ff */
[-C--:B------:R-:W-:Y:S02]  /*9860*/  LEA.HI.X.SX32 R11, R18, R3.reuse, 0x2, P4 ;  /* 0x00000003120b7211 */ /* 0x080fe400020f16ff */
[CC--:B---3--:R-:W-:Y:S04]  /*9870*/  LEA R6, P2, R166.reuse, R2.reuse, 0x2 ;  /* 0x00000002a6067211 */ /* 0x0c8fe800078410ff */
[-C--:B------:R-:W-:Y:S02]  /*9880*/  LEA.HI.X.SX32 R7, R166, R3.reuse, 0x2, P2 ;  /* 0x00000003a6077211 */ /* 0x080fe400010f16ff */
[-C--:B-----5:R-:W-:Y:S02]  /*9890*/  LEA R4, P0, R167, R2.reuse, 0x2 ;  /* 0x00000002a7047211 */ /* 0x0a0fe400078010ff */
[----:B------:R-:W-:Y:S01]  /*98a0*/  IADD3 R166, R189, 0x60, RZ ;  /* 0x00000060bda67810 */ /* 0x000fe20007ffe0ff */
[----:B------:R1:W-:Y:S01]  /*98b0*/  RED.E.ADD.F32.FTZ.RN.STRONG.GPU [R6.64], R26 ;  /* 0x0000001a0600798e */ /* 0x0003e2000c10e784 */
[-C--:B------:R-:W-:Y:S02]  /*98c0*/  LEA.HI.X.SX32 R5, R167, R3.reuse, 0x2, P0 ;  /* 0x00000003a7057211 */ /* 0x080fe400000f16ff */
[CC--:B------:R-:W-:Y:S02]  /*98d0*/  LEA R14, P6, R166.reuse, R2.reuse, 0x2 ;  /* 0x00000002a60e7211 */ /* 0x0c0fe400078c10ff */
[CC--:B------:R-:W-:Y:S01]  /*98e0*/  LEA R8, P3, R17.reuse, R2.reuse, 0x2 ;  /* 0x0000000211087211 */ /* 0x0c0fe200078610ff */
[----:B------:R2:W-:Y:S01]  /*98f0*/  RED.E.ADD.F32.FTZ.RN.STRONG.GPU [R4.64], R27 ;  /* 0x0000001b0400798e */ /* 0x0005e2000c10e784 */
[-C--:B------:R-:W-:Y:S02]  /*9900*/  LEA.HI.X.SX32 R15, R166, R3.reuse, 0x2, P6 ;  /* 0x00000003a60f7211 */ /* 0x080fe400030f16ff */
[-C--:B------:R-:W-:Y:S02]  /*9910*/  LEA.HI.X.SX32 R9, R17, R3.reuse, 0x2, P3 ;  /* 0x0000000311097211 */ /* 0x080fe400018f16ff */
[----:B------:R-:W-:Y:S05]  /*9920*/  RED.E.ADD.F32.FTZ.RN.STRONG.GPU [R2.64+0x180], R32 ;  /* 0x000180200200798e */ /* 0x000fea000c10e784 */
[----:B------:R-:W-:Y:S05]  /*9930*/  RED.E.ADD.F32.FTZ.RN.STRONG.GPU [R164.64+0x180], R33 ;  /* 0x00018021a400798e */ /* 0x000fea000c10e784 */
[----:B------:R-:W-:Y:S05]  /*9940*/  RED.E.ADD.F32.FTZ.RN.STRONG.GPU [R14.64], R34 ;  /* 0x000000220e00798e */ /* 0x000fea000c10e784 */
[----:B------:R-:W-:Y:S01]  /*9950*/  RED.E.ADD.F32.FTZ.RN.STRONG.GPU [R12.64], R35 ;  /* 0x000000230c00798e */ /* 0x000fe2000c10e784 */
[CC--:B-1----:R-:W-:Y:S04]  /*9960*/  LEA R6, P2, R16.reuse, R2.reuse, 0x2 ;  /* 0x0000000210067211 */ /* 0x0c2fe800078410ff */
[----:B------:R-:W-:Y:S01]  /*9970*/  RED.E.ADD.F32.FTZ.RN.STRONG.GPU [R10.64], R28 ;  /* 0x0000001c0a00798e */ /* 0x000fe2000c10e784 */
[-C--:B------:R-:W-:Y:S02]  /*9980*/  LEA.HI.X.SX32 R7, R16, R3.reuse, 0x2, P2 ;  /* 0x0000000310077211 */ /* 0x080fe400010f16ff */
[----:B------:R-:W-:Y:S01]  /*9990*/  PLOP3.LUT P2, PT, PT, PT, UP0, 0x80, 0x0 ;  /* 0x000000000000781c */ /* 0x000fe20003f4f008 */
[----:B------:R-:W-:Y:S01]  /*99a0*/  @UP3 UIADD3 UR12, UP0, UR12, -0x100, URZ ;  /* 0xffffff000c0c3890 */ /* 0x000fe2000ff1e03f */
[----:B------:R-:W-:Y:S03]  /*99b0*/  RED.E.ADD.F32.FTZ.RN.STRONG.GPU [R8.64], R29 ;  /* 0x0000001d0800798e */ /* 0x000fe6000c10e784 */
[----:B------:R-:W-:Y:S02]  /*99c0*/  @UP3 UIADD3.X UR11, UR11, -0x1, URZ, UP0, !UPT ;  /* 0xffffffff0b0b3890 */ /* 0x000fe400087fe43f */
[----:B------:R-:W-:Y:S05]  /*99d0*/  RED.E.ADD.F32.FTZ.RN.STRONG.GPU [R6.64], R30 ;  /* 0x0000001e0600798e */ /* 0x000fea000c10e784 */
[----:B------:R-:W-:Y:S05]  /*99e0*/  LDSM.16.MT88.4 R8, [R206] ;  /* 0x00000000ce08783b */ /* 0x000fea0000004200 */
[----:B------:R-:W-:Y:S05]  /*99f0*/  LDSM.16.MT88.4 R12, [R205+0x1e000] ;  /* 0x01e00000cd0c783b */ /* 0x000fea0000004200 */
[----:B------:R-:W-:Y:S01]  /*9a00*/  LDSM.16.MT88.4 R32, [R205+0x1e800] ;  /* 0x01e80000cd20783b */ /* 0x000fe20000004200 */
[C---:B--2---:R-:W-:Y:S04]  /*9a10*/  LEA R4, P0, R0.reuse, R2, 0x2 ;  /* 0x0000000200047211 */ /* 0x044fe800078010ff */
[----:B------:R-:W-:Y:S01]  /*9a20*/  LEA.HI.X.SX32 R5, R0, R3, 0x2, P0 ;  /* 0x0000000300057211 */ /* 0x000fe200000f16ff */
[----:B------:R-:W-:Y:S01]  /*9a30*/  IMAD.IADD R0, R192, 0x1, R206 ;  /* 0x00000001c0007824 */ /* 0x000fe200078e02ce */
[----:B------:R-:W-:Y:S03]  /*9a40*/  PLOP3.LUT P0, PT, PT, PT, UP2, 0x80, 0x0 ;  /* 0x000000000000781c */ /* 0x000fe60003f0f028 */
[----:B------:R-:W-:Y:S05]  /*9a50*/  RED.E.ADD.F32.FTZ.RN.STRONG.GPU [R4.64], R31 ;  /* 0x0000001f0400798e */ /* 0x000fea000c10e784 */
[----:B------:R-:W1:Y:S05]  /*9a60*/  LDSM.16.MT88.4 R4, [R205+0x1c000] ;  /* 0x01c00000cd04783b */ /* 0x000e6a0000004200 */
[----:B------:R-:W2:Y:S05]  /*9a70*/  LDSM.16.MT88.4 R16, [R0] ;  /* 0x000000000010783b */ /* 0x000eaa0000004200 */
[----:B------:R-:W3:Y:S05]  /*9a80*/  LDSM.16.MT88.4 R24, [R0+0x2000] ;  /* 0x002000000018783b */ /* 0x000eea0000004200 */
[----:B------:R-:W-:Y:S05]  /*9a90*/  LDSM.16.MT88.4 R28, [R206+0x800] ;  /* 0x00080000ce1c783b */ /* 0x000fea0000004200 */
[----:B------:R-:W-:Y:S05]  /*9aa0*/  LDSM.16.MT88.4 R164, [R0+0x800] ;  /* 0x0008000000a4783b */ /* 0x000fea0000004200 */
[----:B------:R-:W-:Y:S01]  /*9ab0*/  LDSM.16.MT88.4 R172, [R0+0x2800] ;  /* 0x0028000000ac783b */ /* 0x000fe20000004200 */
[-C--:B-1----:R-:W-:Y:S08]  /*9ac0*/  HMMA.16816.F32 R100, R4, R8.reuse, R100 ;  /* 0x000000080464723c */ /* 0x082ff00000001864 */
[C---:B------:R-:W-:Y:S08]  /*9ad0*/  HMMA.16816.F32 R104, R12.reuse, R8, R104 ;  /* 0x000000080c68723c */ /* 0x040ff00000001868 */
[-C--:B------:R-:W-:Y:S08]  /*9ae0*/  HMMA.16816.F32 R108, R12, R10.reuse, R108 ;  /* 0x0000000a0c6c723c */ /* 0x080ff0000000186c */
[C---:B------:R-:W-:Y:S01]  /*9af0*/  HMMA.16816.F32 R112, R4.reuse, R10, R112 ;  /* 0x0000000a0470723c */ /* 0x040fe20000001870 */
[----:B------:R-:W1:Y:S07]  /*9b00*/  LDSM.16.MT88.4 R8, [R205+0x1c800] ;  /* 0x01c80000cd08783b */ /* 0x000e6e0000004200 */
[-C--:B--2---:R-:W-:Y:S08]  /*9b10*/  HMMA.16816.F32 R116, R4, R16.reuse, R116 ;  /* 0x000000100474723c */ /* 0x084ff00000001874 */
        /* <DEDUP_REMOVED lines=78> */
[----:B------:R-:W5:Y:S04]  /*a000*/  LDL R177, [R1+0x40] ;  /* 0x0000400001b17983 */ /* 0x000f680000100800 */
[----:B------:R-:W5:Y:S04]  /*a010*/  LDL R176, [R1+0x54] ;  /* 0x0000540001b07983 */ /* 0x000f680000100800 */
[----:B------:R-:W5:Y:S01]  /*a020*/  LDL R180, [R1+0x5c] ;  /* 0x00005c0001b47983 */ /* 0x000f620000100800 */
        /* <DEDUP_REMOVED lines=142> */
[----:B-----5:R1:W-:Y:S04]  /*a910*/  STS [R177], R24 ;  /* 0x00000018b1007388 */ /* 0x0203e80000000800 */
        /* <DEDUP_REMOVED lines=70> */
.L_x_765:
        /* <DEDUP_REMOVED lines=18> */
.L_x_766:
        /* <DEDUP_REMOVED lines=57> */
.L_x_768:
[----:B---34-:R-:W-:Y:S05]  /*b230*/  BSYNC B0 ;  /* 0x0000000000007941 */ /* 0x018fea0003800000 */
.L_x_767:
        /* <DEDUP_REMOVED lines=18> */
.L_x_770:
[----:B------:R-:W-:Y:S05]  /*b360*/  BSYNC B0 ;  /* 0x0000000000007941 */ /* 0x000fea0003800000 */
.L_x_769:
        /* <DEDUP_REMOVED lines=18> */
.L_x_772:
[----:B------:R-:W-:Y:S05]  /*b490*/  BSYNC B0 ;  /* 0x0000000000007941 */ /* 0x000fea0003800000 */
.L_x_771:
        /* <DEDUP_REMOVED lines=18> */
.L_x_774:
[----:B------:R-:W-:Y:S05]  /*b5c0*/  BSYNC B0 ;  /* 0x0000000000007941 */ /* 0x000fea0003800000 */
.L_x_773:
        /* <DEDUP_REMOVED lines=27> */
.L_x_776:
[----:B------:R-:W-:Y:S05]  /*b780*/  BSYNC B0 ;  /* 0x0000000000007941 */ /* 0x000fea0003800000 */
.L_x_775:
        /* <DEDUP_REMOVED lines=16> */
.L_x_778:
[----:B------:R-:W-:Y:S05]  /*b890*/  BSYNC B0 ;  /* 0x0000000000007941 */ /* 0x000fea0003800000 */
.L_x_777:
        /* <DEDUP_REMOVED lines=16> */
.L_x_780:
[----:B------:R-:W-:Y:S05]  /*b9a0*/  BSYNC B0 ;  /* 0x0000000000007941 */ /* 0x000fea0003800000 */
.L_x_779:
        /* <DEDUP_REMOVED lines=14> */
.L_x_735:
[----:B------:R-:W-:Y:S05]  /*ba90*/  BSYNC B1 ;  /* 0x0000000000017941 */ /* 0x000fea0003800000 */
.L_x_713:
        /* <DEDUP_REMOVED lines=11> */
.L_x_781:
[----:B------:R-:W-:Y:S05]  /*bb50*/  EXIT ;  /* 0x000000000000794d */ /* 0x000fea0003800000 */
.L_x_783:
        /* <DEDUP_REMOVED lines=10> */
.L_x_1083:


//--------------------- .text._ZN5flash44flash_bwd_dq_dk_dv_loop_seqk_parallel_kernelI23Flash_bwd_kernel_traitsILi128ELi64ELi128ELi8ELi2ELi4ELi2ELb0ELb0EN7cutlass6half_tE19Flash_kernel_traitsILi128ELi64ELi128ELi8ES3_EELb1ELb1ELb0ELb0ELb1ELb1ELb0EEEvNS_16Flash_bwd_paramsE --------------------------
	.section	.text._ZN5flash44flash_bwd_dq_dk_dv_loop_seqk_parallel_kernelI23Flash_bwd_kernel_traitsILi128ELi64ELi128ELi8ELi2ELi4ELi2ELb0ELb0EN7cutlass6half_tE19Flash_kernel_traitsILi128ELi64ELi128ELi8ES3_EELb1ELb1ELb0ELb0ELb1ELb1ELb0EEEvNS_16Flash_bwd_paramsE,"ax",@progbits
	.sectioninfo	@"SHI_REGISTERS=255"
	.align	128
        .global         _ZN5flash44flash_bwd_dq_dk_dv_loop_seqk_parallel_kernelI23Flash_bwd_kernel_traitsILi128ELi64ELi128ELi8ELi2ELi4ELi2ELb0ELb0EN7cutlass6half_tE19Flash_kernel_traitsILi128ELi64ELi128ELi8ES3_EELb1ELb1ELb0ELb0ELb1ELb1ELb0EEEvNS_16Flash_bwd_paramsE
        .type           _ZN5flash44flash_bwd_dq_dk_dv_loop_seqk_parallel_kernelI23Flash_bwd_kernel_traitsILi128ELi64ELi128ELi8ELi2ELi4ELi2ELb0ELb0EN7cutlass6half_tE19Flash_kernel_traitsILi128ELi64ELi128ELi8ES3_EELb1ELb1ELb0ELb0ELb1ELb1ELb0EEEvNS_16Flash_bwd_paramsE,@function
        .size           _ZN5flash44flash_bwd_dq_dk_dv_loop_seqk_parallel_kernelI23Flash_bwd_kernel_traitsILi128ELi64ELi128ELi8ELi2ELi4ELi2ELb0ELb0EN7cutlass6half_tE19Flash_kernel_traitsILi128ELi64ELi128ELi8ES3_EELb1ELb1ELb0ELb0ELb1ELb1ELb0EEEvNS_16Flash_bwd_paramsE,(.L_x_1084 - _ZN5flash44flash_bwd_dq_dk_dv_loop_seqk_parallel_kernelI23Flash_bwd_kernel_traitsILi128ELi64ELi128ELi8ELi2ELi4ELi2ELb0ELb0EN7cutlass6half_tE19Flash_kernel_traitsILi128ELi64ELi128ELi8ES3_EELb1ELb1ELb0ELb0ELb1ELb1ELb0EEEvNS_16Flash_bwd_paramsE)
        .other          _ZN5flash44flash_bwd_dq_dk_dv_loop_seqk_parallel_kernelI23Flash_bwd_kernel_traitsILi128ELi64ELi128ELi8ELi2ELi4ELi2ELb0ELb0EN7cutlass6half_tE19Flash_kernel_traitsILi128ELi64ELi128ELi8ES3_EELb1ELb1ELb0ELb0ELb1ELb1ELb0EEEvNS_16Flash_bwd_paramsE,@"STO_CUDA_ENTRY STV_DEFAULT"
_ZN5flash44flash_bwd_dq_dk_dv_loop_seqk_parallel_kernelI23Flash_bwd_kernel_traitsILi128ELi64ELi128ELi8ELi2ELi4ELi2ELb0ELb0EN7cutlass6half_tE19Flash_kernel_traitsILi128ELi64ELi128ELi8ES3_EELb1ELb1ELb0ELb0ELb1ELb1ELb0EEEvNS_16Flash_bwd_paramsE:
.text._ZN5flash44flash_bwd_dq_dk_dv_loop_seqk_parallel_kernelI23Flash_bwd_kernel_traitsILi128ELi64ELi128ELi8ELi2ELi4ELi2ELb0ELb0EN7cutlass6half_tE19Flash_kernel_traitsILi128ELi64ELi128ELi8ES3_EELb1ELb1ELb0ELb0ELb1ELb1ELb0EEEvNS_16Flash_bwd_paramsE:
        /* <DEDUP_REMOVED lines=31> */
[CC--:B------:R-:W-:Y:S01]  /*01f0*/  LEA.HI R204, R0.reuse, R11.reuse, RZ, 0x3 ;  /* 0x0000000b00cc7211 */ /* 0x0c0fe200078f18ff */
[----:B------:R-:W-:Y:S01]  /*0200*/  UMOV UR21, 0x4 ;  /* 0x0000000400157882 */ /* 0x000fe20000000000 */
[----:B------:R-:W-:Y:S01]  /*0210*/  LOP3.LUT R5, R3, 0xffffffe0, RZ, 0xc0, !PT ;  /* 0xffffffe003057812 */ /* 0x000fe200078ec0ff */
[----:B------:R-:W-:Y:S01]  /*0220*/  ULDC.64 UR34, c[0x0][0x200] ;  /* 0x0000800000227ab9 */ /* 0x000fe20000000a00 */
[CC--:B------:R-:W-:Y:S01]  /*0230*/  LEA.HI R14, R0.reuse, R11.reuse, RZ, 0x6 ;  /* 0x0000000b000e7211 */ /* 0x0c0fe200078f30ff */
[----:B------:R-:W-:Y:S01]  /*0240*/  ULDC.64 UR32, c[0x0][0x3c8] ;  /* 0x0000f20000207ab9 */ /* 0x000fe20000000a00 */
[CC--:B------:R-:W-:Y:S01]  /*0250*/  LEA.HI R6, R0.reuse, R11.reuse, RZ, 0x4 ;  /* 0x0000000b00067211 */ /* 0x0c0fe200078f20ff */
[C---:B------:R-:W-:Y:S01]  /*0260*/  IMAD.IADD R10, R11.reuse, 0x1, -R5 ;  /* 0x000000010b0a7824 */ /* 0x040fe200078e0a05 */
[----:B------:R-:W-:Y:S01]  /*0270*/  LEA.HI R16, R0, R11, RZ, 0x7 ;  /* 0x0000000b00107211 */ /* 0x000fe200078f38ff */
[----:B------:R-:W-:Y:S01]  /*0280*/  ULDC UR17, c[0x0][0x224] ;  /* 0x0000890000117ab9 */ /* 0x000fe20000000800 */
[--C-:B------:R-:W-:Y:S01]  /*0290*/  SHF.R.S32.HI R0, RZ, 0x5, R3.reuse ;  /* 0x00000005ff007819 */ /* 0x100fe20000011403 */
[----:B------:R-:W-:Y:S01]  /*02a0*/  ULDC UR16, c[0x0][0x22c] ;  /* 0x00008b0000107ab9 */ /* 0x000fe20000000800 */
[----:B------:R-:W-:Y:S01]  /*02b0*/  SHF.R.S32.HI R4, RZ, 0x1f, R3 ;  /* 0x0000001fff047819 */ /* 0x000fe20000011403 */
[----:B------:R-:W-:Y:S01]  /*02c0*/  ULDC UR15, c[0x0][0x214] ;  /* 0x00008500000f7ab9 */ /* 0x000fe20000000800 */
[----:B------:R-:W-:Y:S01]  /*02d0*/  LOP3.LUT R7, R2, 0x7ffffffc, RZ, 0xc0, !PT ;  /* 0x7ffffffc02077812 */ /* 0x000fe200078ec0ff */
[----:B------:R-:W-:Y:S01]  /*02e0*/  ULDC UR14, c[0x0][0x2e8] ;  /* 0x0000ba00000e7ab9 */ /* 0x000fe20000000800 */
[----:B------:R-:W-:Y:S01]  /*02f0*/  LOP3.LUT R8, R204, 0xfffffff8, RZ, 0xc0, !PT ;  /* 0xfffffff8cc087812 */ /* 0x000fe200078ec0ff */
[----:B------:R-:W-:Y:S01]  /*0300*/  UMOV UR23, 0x6 ;  /* 0x0000000600177882 */ /* 0x000fe20000000000 */
[----:B------:R-:W-:Y:S01]  /*0310*/  LOP3.LUT R9, R6, 0xfffffff0, RZ, 0xc0, !PT ;  /* 0xfffffff006097812 */ /* 0x000fe200078ec0ff */
[----:B------:R-:W-:Y:S01]  /*0320*/  IMAD.IADD R15, R11, 0x1, -R7 ;  /* 0x000000010b0f7824 */ /* 0x000fe200078e0a07 */
[-C--:B------:R-:W-:Y:S01]  /*0330*/  LEA.HI R5, R3, R0.reuse, RZ, 0x1 ;  /* 0x0000000003057211 */ /* 0x080fe200078f08ff */
[C---:B------:R-:W-:Y:S01]  /*0340*/  IMAD.IADD R7, R11.reuse, 0x1, -R8 ;  /* 0x000000010b077824 */ /* 0x040fe200078e0a08 */
[----:B------:R-:W-:Y:S01]  /*0350*/  LEA.HI R3, R4, R0, RZ, 0x2 ;  /* 0x0000000004037211 */ /* 0x000fe200078f10ff */
[----:B------:R-:W-:Y:S01]  /*0360*/  IMAD.IADD R11, R11, 0x1, -R9 ;  /* 0x000000010b0b7824 */ /* 0x000fe200078e0a09 */
[--C-:B------:R-:W-:Y:S01]  /*0370*/  SHF.R.S32.HI R8, RZ, 0x2, R2.reuse ;  /* 0x00000002ff087819 */ /* 0x100fe20000011402 */
[----:B------:R-:W-:Y:S01]  /*0380*/  IMAD.SHL.U32 R20, R7, 0x8, RZ ;  /* 0x0000000807147824 */ /* 0x000fe200078e00ff */
[----:B------:R-:W-:Y:S01]  /*0390*/  SHF.R.S32.HI R4, RZ, 0x1f, R2 ;  /* 0x0000001fff047819 */ /* 0x000fe20000011402 */
[----:B------:R-:W-:Y:S01]  /*03a0*/  ULDC UR13, c[0x0][0x1c0] ;  /* 0x00007000000d7ab9 */ /* 0x000fe20000000800 */
[----:B------:R-:W-:Y:S01]  /*03b0*/  LOP3.LUT R9, R5, 0xfffffffe, RZ, 0xc0, !PT ;  /* 0xfffffffe05097812 */ /* 0x000fe200078ec0ff */
[----:B------:R-:W-:Y:S01]  /*03c0*/  ULDC UR12, c[0x0][0x214] ;  /* 0x00008500000c7ab9 */ /* 0x000fe20000000800 */
[----:B------:R-:W-:Y:S01]  /*03d0*/  LOP3.LUT R2, R3, 0xfffffffc, RZ, 0xc0, !PT ;  /* 0xfffffffc03027812 */ /* 0x000fe200078ec0ff */
[----:B------:R-:W-:Y:S01]  /*03e0*/  UMOV UR22, 0xffffc000 ;  /* 0xffffc00000167882 */ /* 0x000fe20000000000 */
[----:B------:R-:W-:Y:S01]  /*03f0*/  SHF.R.S32.HI R5, RZ, 0x4, R6 ;  /* 0x00000004ff057819 */ /* 0x000fe20000011406 */
[----:B------:R-:W-:Y:S01]  /*0400*/  IMAD.IADD R18, R0, 0x1, -R9 ;  /* 0x0000000100127824 */ /* 0x000fe200078e0a09 */
[----:B------:R-:W-:Y:S01]  /*0410*/  LEA.HI R3, R4, R8, RZ, 0x3 ;  /* 0x0000000804037211 */ /* 0x000fe200078f18ff */
[----:B------:R-:W-:Y:S01]  /*0420*/  IMAD.IADD R12, R0, 0x1, -R2 ;  /* 0x00000001000c7824 */ /* 0x000fe200078e0a02 */
[----:B------:R-:W-:Y:S01]  /*0430*/  LEA.HI R0, R6, R5, RZ, 0x1 ;  /* 0x0000000506007211 */ /* 0x000fe200078f08ff */
[----:B------:R-:W-:Y:S01]  /*0440*/  UIMAD UR24, UR4, UR24, URZ ;  /* 0x00000018041872a4 */ /* 0x000fe2000f8e023f */
[----:B------:R-:W-:Y:S01]  /*0450*/  LOP3.LUT R2, R3, 0xfffffff8, RZ, 0xc0, !PT ;  /* 0xfffffff803027812 */ /* 0x000fe200078ec0ff */
[----:B------:R-:W-:Y:S01]  /*0460*/  STL [R1+0x18], R18 ;  /* 0x0000181201007387 */ /* 0x000fe20000100800 */
[----:B------:R-:W-:Y:S01]  /*0470*/  LOP3.LUT R0, R0, 0xfffffffe, RZ, 0xc0, !PT ;  /* 0xfffffffe00007812 */ /* 0x000fe200078ec0ff */
[----:B------:R-:W-:Y:S01]  /*0480*/  USHF.R.S32.HI UR25, URZ, 0x1f, UR26 ;  /* 0x0000001f3f197899 */ /* 0x000fe2000801141a */
[----:B------:R-:W-:Y:S01]  /*0490*/  SHF.R.S32.HI R4, RZ, 0x1f, R11 ;  /* 0x0000001fff047819 */ /* 0x000fe2000001140b */
[----:B------:R-:W-:Y:S01]  /*04a0*/  IMAD.IADD R8, R8, 0x1, -R2 ;  /* 0x0000000108087824 */ /* 0x000fe200078e0a02 */
[----:B------:R-:W-:Y:S01]  /*04b0*/  SHF.R.S32.HI R2, RZ, 0x1f, R10 ;  /* 0x0000001fff027819 */ /* 0x000fe2000001140a */
[----:B------:R-:W-:Y:S01]  /*04c0*/  IMAD.IADD R9, R5, 0x1, -R0 ;  /* 0x0000000105097824 */ /* 0x000fe200078e0a00 */
[----:B------:R-:W-:Y:S01]  /*04d0*/  SHF.R.S32.HI R0, RZ, 0x3, R204 ;  /* 0x00000003ff007819 */ /* 0x000fe200000114cc */
[----:B------:R-:W-:Y:S01]  /*04e0*/  STL [R1+0x28], R20 ;  /* 0x0000281401007387 */ /* 0x000fe20000100800 */
[----:B------:R-:W-:Y:S01]  /*04f0*/  LEA.HI R239, R2, R10, RZ, 0x2 ;  /* 0x0000000a02ef7211 */ /* 0x000fe200078f10ff */
[----:B------:R-:W-:Y:S01]  /*0500*/  IMAD.SHL.U32 R197, R9, 0x200, RZ ;  /* 0x0000020009c57824 */ /* 0x000fe200078e00ff */
[----:B------:R-:W-:Y:S01]  /*0510*/  LEA.HI R13, R4, R11, RZ, 0x3 ;  /* 0x0000000b040d7211 */ /* 0x000fe200078f18ff */
[----:B------:R-:W-:Y:S01]  /*0520*/  IMAD.SHL.U32 R0, R0, 0x40, RZ ;  /* 0x0000004000007824 */ /* 0x000fe200078e00ff */
[----:B------:R-:W-:Y:S01]  /*0530*/  SHF.R.S32.HI R14, RZ, 0x6, R14 ;  /* 0x00000006ff0e7819 */ /* 0x000fe2000001140e */
[----:B------:R-:W-:Y:S01]  /*0540*/  UMOV UR20, 0x6 ;  /* 0x0000000600147882 */ /* 0x000fe20000000000 */
[----:B------:R-:W-:-:S02]  /*0550*/  LOP3.LUT R4, R13, 0xfffffff8, RZ, 0xc0, !PT ;  /* 0xfffffff80d047812 */ /* 0x000fc400078ec0ff */
[----:B------:R-:W-:Y:S01]  /*0560*/  LOP3.LUT R0, R0, 0x1c0, RZ, 0xc0, !PT ;  /* 0x000001c000007812 */ /* 0x000fe200078ec0ff */
[----:B------:R-:W-:Y:S01]  /*0570*/  IMAD.SHL.U32 R5, R14, 0x8, RZ ;  /* 0x000000080e057824 */ /* 0x000fe200078e00ff */
[----:B------:R-:W-:Y:S01]  /*0580*/  LOP3.LUT P4, RZ, R7, 0x2, RZ, 0xc0, !PT ;  /* 0x0000000207ff7812 */ /* 0x000fe2000788c0ff */
[----:B------:R-:W-:Y:S01]  /*0590*/  IMAD.IADD R11, R11, 0x1, -R4 ;  /* 0x000000010b0b7824 */ /* 0x000fe200078e0a04 */
[----:B------:R-:W-:Y:S02]  /*05a0*/  SHF.R.U32.HI R3, RZ, 0x3, R0 ;  /* 0x00000003ff037819 */ /* 0x000fe40000011600 */
[----:B------:R-:W-:Y:S01]  /*05b0*/  LOP3.LUT R2, R0, 0x38, R20, 0xf8, !PT ;  /* 0x0000003800027812 */ /* 0x000fe200078ef814 */
[C---:B------:R-:W-:Y:S01]  /*05c0*/  IMAD.SHL.U32 R0, R7.reuse, 0x40, RZ ;  /* 0x0000004007007824 */ /* 0x040fe200078e00ff */
[----:B------:R-:W-:Y:S02]  /*05d0*/  LOP3.LUT P3, RZ, R7, 0x4, RZ, 0xc0, !PT ;  /* 0x0000000407ff7812 */ /* 0x000fe4000786c0ff */
[----:B------:R-:W-:Y:S01]  /*05e0*/  LOP3.LUT R17, R2, R3, RZ, 0x3c, !PT ;  /* 0x0000000302117212 */ /* 0x000fe200078e3cff */
[----:B------:R-:W-:Y:S01]  /*05f0*/  IMAD.SHL.U32 R2, R12, 0x10, RZ ;  /* 0x000000100c027824 */ /* 0x000fe200078e00ff */
[----:B------:R-:W-:-:S02]  /*0600*/  LOP3.LUT R0, R0, 0x1c0, RZ, 0xc0, !PT ;  /* 0x000001c000007812 */ /* 0x000fc400078ec0ff */
[----:B------:R-:W-:Y:S02]  /*0610*/  LOP3.LUT R3, R8, 0x1, RZ, 0xc0, !PT ;  /* 0x0000000108037812 */ /* 0x000fe400078ec0ff */
[----:B------:R-:W-:Y:S02]  /*0620*/  LOP3.LUT R2, R0, 0x30, R2, 0xf8, !PT ;  /* 0x0000003000027812 */ /* 0x000fe400078ef802 */
[----:B------:R-:W-:Y:S01]  /*0630*/  ISETP.NE.U32.AND P0, PT, R3, 0x1, PT ;  /* 0x000000010300780c */ /* 0x000fe20003f05070 */
[----:B------:R-:W-:Y:S01]  /*0640*/  IMAD R3, R14, 0x800, R197 ;  /* 0x000008000e037824 */ /* 0x000fe200078e02c5 */
[--C-:B------:R-:W-:Y:S01]  /*0650*/  LOP3.LUT R4, R2, 0x8, R204.reuse, 0xf8, !PT ;  /* 0x0000000802047812 */ /* 0x100fe200078ef8cc */
[----:B------:R-:W-:Y:S01]  /*0660*/  IMAD.SHL.U32 R2, R9, 0x20, RZ ;  /* 0x0000002009027824 */ /* 0x000fe200078e00ff */
[----:B------:R-:W-:Y:S02]  /*0670*/  LOP3.LUT R204, R0, 0x8, R204, 0xf8, !PT ;  /* 0x0000000800cc7812 */ /* 0x000fe400078ef8cc */
[----:B------:R-:W-:-:S02]  /*0680*/  SHF.R.U32.HI R0, RZ, 0x3, R0 ;  /* 0x00000003ff007819 */ /* 0x000fc40000011600 */
[----:B------:R-:W-:Y:S02]  /*0690*/  LOP3.LUT R2, R2, 0x20, RZ, 0xc0, !PT ;  /* 0x0000002002027812 */ /* 0x000fe400078ec0ff */
[----:B------:R-:W-:Y:S02]  /*06a0*/  LOP3.LUT R204, R204, R0, RZ, 0x3c, !PT ;  /* 0x00000000cccc7212 */ /* 0x000fe400078e3cff */
[----:B------:R-:W-:Y:S01]  /*06b0*/  LOP3.LUT R197, R197, R4, R0, 0xf6, !PT ;  /* 0x00000004c5c57212 */ /* 0x000fe200078ef600 */
[----:B------:R-:W-:Y:S01]  /*06c0*/  IMAD.SHL.U32 R4, R9, 0x10, RZ ;  /* 0x0000001009047824 */ /* 0x000fe200078e00ff */
[----:B------:R-:W-:Y:S01]  /*06d0*/  LOP3.LUT R196, R2, 0x18, R5, 0xf8, !PT ;  /* 0x0000001802c47812 */ /* 0x000fe200078ef805 */
[----:B------:R-:W-:Y:S01]  /*06e0*/  IMAD.IADD R204, R3, 0x1, R204 ;  /* 0x0000000103cc7824 */ /* 0x000fe200078e02cc */
[----:B------:R-:W-:Y:S01]  /*06f0*/  SHF.R.S32.HI R0, RZ, 0x7, R16 ;  /* 0x00000007ff007819 */ /* 0x000fe20000011410 */
[----:B------:R-:W-:Y:S01]  /*0700*/  IMAD.SHL.U32 R2, R15, 0x2, RZ ;  /* 0x000000020f027824 */ /* 0x000fe200078e00ff */
[C---:B------:R-:W-:Y:S01]  /*0710*/  R2P PR, R8.reuse, 0x6 ;  /* 0x0000000608007804 */ /* 0x040fe20000000000 */
[----:B------:R-:W-:Y:S01]  /*0720*/  IMAD.SHL.U32 R3, R8, 0x40, RZ ;  /* 0x0000004008037824 */ /* 0x000fe200078e00ff */
[----:B------:R-:W-:Y:S01]  /*0730*/  SEL R234, R234, 0x10, !P0 ;  /* 0x00000010eaea7807 */ /* 0x000fe20004000000 */
[--C-:B------:R-:W-:Y:S01]  /*0740*/  IMAD R10, R12, 0x400, R2.reuse ;  /* 0x000004000c0a7824 */ /* 0x100fe200078e0202 */
[----:B------:R-:W-:Y:S01]  /*0750*/  SHF.R.S32.HI R239, RZ, 0x2, R239 ;  /* 0x00000002ffef7819 */ /* 0x000fe200000114ef */
[----:B------:R-:W-:-:S02]  /*0760*/  IMAD R6, R0, 0x1000, R2 ;  /* 0x0000100000067824 */ /* 0x000fc400078e0202 */
[----:B------:R-:W-:Y:S01]  /*0770*/  IMAD.SHL.U32 R2, R0, 0x8, RZ ;  /* 0x0000000800027824 */ /* 0x000fe200078e00ff */
[----:B------:R-:W-:Y:S01]  /*0780*/  LOP3.LUT R0, R3, 0x1c0, RZ, 0xc0, !PT ;  /* 0x000001c003007812 */ /* 0x000fe200078ec0ff */
[----:B------:R-:W-:Y:S02]  /*0790*/  IMAD.SHL.U32 R5, R14, 0x20, RZ ;  /* 0x000000200e057824 */ /* 0x000fe400078e00ff */
[----:B------:R-:W-:Y:S01]  /*07a0*/  IMAD.SHL.U32 R205, R204, 0x2, RZ ;  /* 0x00000002cccd7824 */ /* 0x000fe200078e00ff */
[----:B------:R-:W-:Y:S01]  /*07b0*/  LOP3.LUT R2, R2, 0x8, RZ, 0xc0, !PT ;  /* 0x0000000802027812 */ /* 0x000fe200078ec0ff */
[----:B------:R-:W-:Y:S01]  /*07c0*/  IMAD R239, R18, 0x10, R239 ;  /* 0x0000001012ef7824 */ /* 0x000fe200078e02ef */
[----:B------:R-:W-:Y:S01]  /*07d0*/  SHF.R.U32.HI R3, RZ, 0x3, R0 ;  /* 0x00000003ff037819 */ /* 0x000fe20000011600 */
[----:B------:R-:W-:Y:S01]  /*07e0*/  IMAD.SHL.U32 R197, R197, 0x2, RZ ;  /* 0x00000002c5c57824 */ /* 0x000fe200078e00ff */
[----:B------:R-:W-:Y:S02]  /*07f0*/  LOP3.LUT R5, R0, 0x20, R5, 0xf8, !PT ;  /* 0x0000002000057812 */ /* 0x000fe400078ef805 */
[----:B------:R-:W-:Y:S01]  /*0800*/  LOP3.LUT R8, R2, 0x10, R4, 0xf8, !PT ;  /* 0x0000001002087812 */ /* 0x000fe200078ef804 */
[----:B------:R-:W-:Y:S01]  /*0810*/  IMAD.SHL.U32 R4, R13, 0x40, RZ ;  /* 0x000000400d047824 */ /* 0x000fe200078e00ff */
[----:B------:R-:W-:Y:S01]  /*0820*/  LOP3.LUT R7, R3, R0, R2, 0x1e, !PT ;  /* 0x0000000003077212 */ /* 0x000fe200078e1e02 */
[----:B------:R-:W-:Y:S01]  /*0830*/  IMAD R0, R18, 0x400, R6 ;  /* 0x0000040012007824 */ /* 0x000fe200078e0206 */
[----:B------:R-:W-:Y:S01]  /*0840*/  LOP3.LUT R2, R5, R3, RZ, 0x3c, !PT ;  /* 0x0000000305027212 */ /* 0x000fe200078e3cff */
[----:B------:R-:W-:-:S02]  /*0850*/  IMAD.SHL.U32 R3, R11, 0x40, RZ ;  /* 0x000000400b037824 */ /* 0x000fc400078e00ff */
[----:B------:R-:W-:Y:S02]  /*0860*/  IMAD.SHL.U32 R5, R9, 0x8, RZ ;  /* 0x0000000809057824 */ /* 0x000fe400078e00ff */
[----:B------:R-:W-:Y:S01]  /*0870*/  IMAD.IADD R235, R2, 0x1, R0 ;  /* 0x0000000102eb7824 */ /* 0x000fe200078e0200 */
[----:B------:R-:W-:Y:S01]  /*0880*/  LOP3.LUT R3, R3, 0x1c0, RZ, 0xc0, !PT ;  /* 0x000001c003037812 */ /* 0x000fe200078ec0ff */
[----:B------:R-:W-:Y:S01]  /*0890*/  IMAD.IADD R7, R10, 0x1, R7 ;  /* 0x000000010a077824 */ /* 0x000fe200078e0207 */
[----:B------:R-:W-:Y:S01]  /*08a0*/  LOP3.LUT R0, R4, 0xfffffe00, RZ, 0xc0, !PT ;  /* 0xfffffe0004007812 */ /* 0x000fe200078ec0ff */
[----:B------:R-:W-:Y:S01]  /*08b0*/  IMAD.SHL.U32 R235, R235, 0x2, RZ ;  /* 0x00000002ebeb7824 */ /* 0x000fe200078e00ff */
[----:B------:R-:W-:Y:S02]  /*08c0*/  LOP3.LUT R2, R3, 0x8, R5, 0xf8, !PT ;  /* 0x0000000803027812 */ /* 0x000fe400078ef805 */
[----:B------:R-:W-:Y:S01]  /*08d0*/  SHF.R.U32.HI R4, RZ, 0x3, R3 ;  /* 0x00000003ff047819 */ /* 0x000fe20000011603 */
[----:B------:R-:W-:Y:S01]  /*08e0*/  IMAD R5, R18, 0x400, R0 ;  /* 0x0000040012057824 */ /* 0x000fe200078e0200 */
[----:B------:R-:W-:Y:S01]  /*08f0*/  LEA R6, R7, 0xc000, 0x1 ;  /* 0x0000c00007067811 */ /* 0x000fe200078e08ff */
[----:B------:R-:W-:Y:S01]  /*0900*/  IMAD.IADD R236, R235, 0x1, R234 ;  /* 0x00000001ebec7824 */ /* 0x000fe200078e02ea */
[----:B------:R-:W-:-:S02]  /*0910*/  LOP3.LUT R209, R2, R4, RZ, 0x3c, !PT ;  /* 0x0000000402d17212 */ /* 0x000fc400078e3cff */
[C-C-:B------:R-:W-:Y:S02]  /*0920*/  LOP3.LUT R2, R4.reuse, R8, R3.reuse, 0x1e, !PT ;  /* 0x0000000804027212 */ /* 0x140fe400078e1e03 */
[----:B------:R-:W-:Y:S01]  /*0930*/  LOP3.LUT R196, R4, R196, R3, 0x1e, !PT ;  /* 0x000000c404c47212 */ /* 0x000fe200078e1e03 */
[----:B------:R-:W-:Y:S01]  /*0940*/  IMAD.MOV.U32 R3, RZ, RZ, 0x20 ;  /* 0x00000020ff037424 */ /* 0x000fe200078e00ff */
[-C--:B------:R-:W-:Y:S01]  /*0950*/  LOP3.LUT R207, R2, R0.reuse, RZ, 0xfc, !PT ;  /* 0x0000000002cf7212 */ /* 0x080fe200078efcff */
[----:B------:R-:W-:Y:S01]  /*0960*/  IMAD.MOV.U32 R2, RZ, RZ, 0x40 ;  /* 0x00000040ff027424 */ /* 0x000fe200078e00ff */
[----:B------:R-:W-:Y:S01]  /*0970*/  LOP3.LUT R196, R196, R0, RZ, 0xfc, !PT ;  /* 0x00000000c4c47212 */ /* 0x000fe200078efcff */
[----:B------:R-:W-:Y:S01]  /*0980*/  IMAD R4, R14, 0x200, R17 ;  /* 0x000002000e047824 */ /* 0x000fe200078e0211 */
[----:B------:R-:W-:Y:S01]  /*0990*/  SEL R0, R3, 0xffffffe0, !P4 ;  /* 0xffffffe003007807 */ /* 0x000fe20006000000 */
[----:B------:R-:W-:Y:S01]  /*09a0*/  IMAD.IADD R209, R5, 0x1, R209 ;  /* 0x0000000105d17824 */ /* 0x000fe200078e02d1 */
[----:B------:R-:W-:-:S02]  /*09b0*/  SEL R203, R2, 0xffffffc0, !P3 ;  /* 0xffffffc002cb7807 */ /* 0x000fc40005800000 */
[----:B------:R-:W-:Y:S01]  /*09c0*/  SEL R3, R3, 0xffffffe0, !P1 ;  /* 0xffffffe003037807 */ /* 0x000fe20004800000 */
[----:B------:R1:W-:Y:S01]  /*09d0*/  STL [R1+0x4], R4 ;  /* 0x0000040401007387 */ /* 0x0003e20000100800 */
[----:B------:R-:W-:Y:S01]  /*09e0*/  SEL R2, R2, 0xffffffc0, !P2 ;  /* 0xffffffc002027807 */ /* 0x000fe20005000000 */
[----:B------:R-:W-:Y:S01]  /*09f0*/  IMAD R202, R204, 0x2, R0 ;  /* 0x00000002ccca7824 */ /* 0x000fe200078e0200 */
[----:B------:R-:W-:Y:S01]  /*0a00*/  LEA R196, R196, 0xc000, 0x1 ;  /* 0x0000c000c4c47811 */ /* 0x000fe200078e08ff */
[----:B------:R-:W-:Y:S01]  /*0a10*/  IMAD.IADD R5, R3, 0x1, R6 ;  /* 0x0000000103057824 */ /* 0x000fe200078e0206 */
[----:B------:R-:W-:Y:S01]  /*0a20*/  STL [R1+0x10], R6 ;  /* 0x0000100601007387 */ /* 0x000fe20000100800 */
[--C-:B------:R-:W-:Y:S02]  /*0a30*/  IMAD.IADD R0, R6, 0x1, R2.reuse ;  /* 0x0000000106007824 */ /* 0x100fe400078e0202 */
[----:B------:R-:W-:Y:S01]  /*0a40*/  IMAD.IADD R229, R235, 0x1, R3 ;  /* 0x00000001ebe57824 */ /* 0x000fe200078e0203 */
[----:B------:R-:W-:Y:S01]  /*0a50*/  STL [R1+0x1c], R5 ;  /* 0x00001c0501007387 */ /* 0x000fe20000100800 */
[----:B------:R-:W-:-:S02]  /*0a60*/  IMAD.IADD R3, R5, 0x1, R2 ;  /* 0x0000000105037824 */ /* 0x000fc400078e0202 */
[----:B------:R-:W-:Y:S01]  /*0a70*/  IMAD R204, R204, 0x2, R203 ;  /* 0x00000002cccc7824 */ /* 0x000fe200078e02cb */
[----:B------:R2:W-:Y:S01]  /*0a80*/  STL [R1+0x14], R0 ;  /* 0x0000140001007387 */ /* 0x0005e20000100800 */
[----:B------:R-:W-:Y:S02]  /*0a90*/  IMAD.IADD R203, R203, 0x1, R202 ;  /* 0x00000001cbcb7824 */ /* 0x000fe400078e02ca */
[----:B------:R-:W-:Y:S01]  /*0aa0*/  IMAD.IADD R234, R234, 0x1, R229 ;  /* 0x00000001eaea7824 */ /* 0x000fe200078e02e5 */
[C---:B-1----:R-:W-:Y:S02]  /*0ab0*/  IADD3 R4, R6.reuse, 0x420, RZ ;  /* 0x0000042006047810 */ /* 0x042fe40007ffe0ff */
[----:B------:R-:W-:-:S05]  /*0ac0*/  @P1 IADD3 R4, R6, 0x3e0, RZ ;  /* 0x000003e006041810 */ /* 0x000fca0007ffe0ff */
[----:B------:R1:W-:Y:S04]  /*0ad0*/  STL [R1+0x34], R4 ;  /* 0x0000340401007387 */ /* 0x0003e80000100800 */
[----:B------:R1:W-:Y:S01]  /*0ae0*/  STL [R1+0x20], R3 ;  /* 0x0000200301007387 */ /* 0x0003e20000100800 */
[----:B--2---:R-:W-:-:S05]  /*0af0*/  IMAD.IADD R0, R2, 0x1, R4 ;  /* 0x0000000102007824 */ /* 0x004fca00078e0204 */
[----:B------:R1:W-:Y:S02]  /*0b00*/  STL [R1+0x30], R0 ;  /* 0x0000300001007387 */ /* 0x0003e40000100800 */
.L_x_792:
        /* <DEDUP_REMOVED lines=8> */
[----:B-1----:R-:W2:Y:S01]  /*0b90*/  @P1 S2R R5, SR_CTAID.Y ;  /* 0x0000000000051919 */ /* 0x002ea20000002600 */
[----:B-1----:R-:W-:-:S06]  /*0ba0*/  @P1 IMAD.MOV.U32 R4, RZ, RZ, 0x4 ;  /* 0x00000004ff041424 */ /* 0x002fcc00078e00ff */
[----:B------:R-:W1:Y:S01]  /*0bb0*/  @P0 S2R R0, SR_CTAID.Y ;  /* 0x0000000000000919 */ /* 0x000e620000002600 */
[----:B--2---:R-:W-:-:S06]  /*0bc0*/  @P1 IMAD.WIDE R4, R5, R4, c[0x0][0x250] ;  /* 0x0000940005041625 */ /* 0x004fcc00078e0204 */
[----:B------:R-:W2:Y:S01]  /*0bd0*/  @P1 LDG.E R4, [R4.64] ;  /* 0x0000002604041981 */ /* 0x000ea2000c1e1900 */
[----:B-1----:R-:W1:Y:S02]  /*0be0*/  @P0 R2UR UR5, R0 ;  /* 0x00000000000503c2 */ /* 0x002e6400000e0000 */
[----:B-1----:R-:W-:-:S06]  /*0bf0*/  @UP1 UIMAD.WIDE UR4, UR5, UR4, UR6 ;  /* 0x00000004050412a5 */ /* 0x002fcc000f8e0206 */
[----:B------:R-:W-:Y:S02]  /*0c00*/  IMAD.U32 R2, RZ, RZ, UR4 ;  /* 0x00000004ff027e24 */ /* 0x000fe4000f8e00ff */
[----:B------:R-:W-:Y:S01]  /*0c10*/  IMAD.U32 R3, RZ, RZ, UR5 ;  /* 0x00000005ff037e24 */ /* 0x000fe2000f8e00ff */
[----:B------:R-:W-:Y:S02]  /*0c20*/  UMOV UR43, URZ ;  /* 0x0000003f002b7c82 */ /* 0x000fe40008000000 */
[----:B------:R-:W-:Y:S02]  /*0c30*/  ULDC.64 UR4, c[0x0][0x268] ;  /* 0x00009a0000047ab9 */ /* 0x000fe40000000a00 */
[----:B------:R-:W3:Y:S01]  /*0c40*/  @P0 LDG.E R0, [R2.64] ;  /* 0x0000002602000981 */ /* 0x000ee2000c1e1900 */
[----:B------:R-:W-:-:S04]  /*0c50*/  @!UP1 UISETP.NE.U32.AND UP0, UPT, URZ, UR4, UPT ;  /* 0x000000043f00928c */ /* 0x000fc8000bf05070 */
[----:B------:R-:W-:-:S03]  /*0c60*/  @!UP1 UISETP.NE.AND.EX UP0, UPT, URZ, UR5, UPT, UP0 ;  /* 0x000000053f00928c */ /* 0x000fc6000bf05300 */
[----:B------:R-:W-:Y:S02]  /*0c70*/  ULDC.64 UR4, c[0x0][0x218] ;  /* 0x0000860000047ab9 */ /* 0x000fe40000000a00 */
[----:B------:R-:W-:Y:S02]  /*0c80*/  @!UP1 USEL UR5, URZ, UR5, !UP0 ;  /* 0x000000053f059287 */ /* 0x000fe4000c000000 */
[----:B------:R-:W-:Y:S01]  /*0c90*/  USHF.L.U32 UR31, UR30, 0x7, URZ ;  /* 0x000000071e1f7899 */ /* 0x000fe2000800063f */
[----:B--2---:R-:W1:Y:S08]  /*0ca0*/  @P1 R2UR UR43, R4 ;  /* 0x00000000042b13c2 */ /* 0x004e7000000e0000 */
[----:B---3--:R-:W1:Y:S02]  /*0cb0*/  @P0 R2UR UR40, R0 ;  /* 0x00000000002803c2 */ /* 0x008e6400000e0000 */
        /* <DEDUP_REMOVED lines=78> */
.L_x_785:
[----:B------:R-:W-:-:S04]  /*11a0*/  UIMAD UR46, UR41, UR19, UR44 ;  /* 0x00000013292e72a4 */ /* 0x000fc8000f8e022c */
[----:B------:R-:W-:Y:S02]  /*11b0*/  UIMAD UR46, UR46, UR18, URZ ;  /* 0x000000122e2e72a4 */ /* 0x000fe4000f8e023f */
.L_x_786:
[----:B------:R-:W2:Y:S04]  /*11c0*/  LDL.64 R2, [R1+0x28] ;  /* 0x0000280001027983 */ /* 0x000ea80000100a00 */
[----:B------:R1:W2:Y:S01]  /*11d0*/  LDL.64 R14, [R1+0x28] ;  /* 0x00002800010e7983 */ /* 0x0002a20000100a00 */
[----:B------:R-:W-:Y:S01]  /*11e0*/  IMAD.U32 R16, RZ, RZ, UR8 ;  /* 0x00000008ff107e24 */ /* 0x000fe2000f8e00ff */
[----:B------:R-:W-:Y:S01]  /*11f0*/  ULDC.64 UR4, c[0x0][0x368] ;  /* 0x0000da0000047ab9 */ /* 0x000fe20000000a00 */
[----:B------:R-:W-:Y:S01]  /*1200*/  IMAD.U32 R17, RZ, RZ, UR53 ;  /* 0x00000035ff117e24 */ /* 0x000fe2000f8e00ff */
[----:B------:R-:W3:Y:S01]  /*1210*/  S2R R23, SR_TID.X ;  /* 0x0000000000177919 */ /* 0x000ee20000002100 */
[----:B------:R-:W-:Y:S02]  /*1220*/  UIMAD UR4, UR50, UR4, URZ ;  /* 0x00000004320472a4 */ /* 0x000fe4000f8e023f */
[----:B------:R-:W-:Y:S01]  /*1230*/  UIADD3 UR43, UP0, UR31, UR43, URZ ;  /* 0x0000002b1f2b7290 */ /* 0x000fe2000ff1e03f */
[----:B------:R-:W4:Y:S01]  /*1240*/  S2R R24, SR_CTAID.Y ;  /* 0x0000000000187919 */ /* 0x000f220000002600 */
[----:B------:R-:W-:-:S02]  /*1250*/  UIMAD UR5, UR41, UR5, UR4 ;  /* 0x00000005290572a4 */ /* 0x000fc4000f8e0204 */
[----:B------:R-:W-:Y:S02]  /*1260*/  UIADD3.X UR42, UR9, UR42, URZ, UP0, !UPT ;  /* 0x0000002a092a7290 */ /* 0x000fe400087fe43f */
[----:B------:R-:W-:Y:S01]  /*1270*/  ULDC.64 UR6, c[0x0][0x1a0] ;  /* 0x0000680000067ab9 */ /* 0x000fe20000000a00 */
[----:B------:R-:W-:Y:S01]  /*1280*/  IMAD.U32 R4, RZ, RZ, UR43 ;  /* 0x0000002bff047e24 */ /* 0x000fe2000f8e00ff */
[----:B------:R-:W-:Y:S02]  /*1290*/  UIMAD UR4, UR42, UR6, URZ ;  /* 0x000000062a0472a4 */ /* 0x000fe4000f8e023f */
[----:B------:R-:W-:Y:S02]  /*12a0*/  ULDC.64 UR10, c[0x0][0x198] ;  /* 0x00006600000a7ab9 */ /* 0x000fe40000000a00 */
[----:B------:R-:W-:Y:S02]  /*12b0*/  UIMAD UR4, UR43, UR7, UR4 ;  /* 0x000000072b0472a4 */ /* 0x000fe4000f8e0204 */
        /* <DEDUP_REMOVED lines=16> */
[----:B------:R-:W-:Y:S01]  /*13c0*/  IADD3 R16, P0, R16, R10, RZ ;  /* 0x0000000a10107210 */ /* 0x000fe20007f1e0ff */
[----:B------:R-:W-:-:S02]  /*13d0*/  UIMAD.WIDE UR56, UR41, UR17, UR54 ;  /* 0x00000011293872a5 */ /* 0x000fc4000f8e0236 */
[----:B------:R-:W-:Y:S01]  /*13e0*/  UIMAD UR52, UR52, UR16, UR24 ;  /* 0x00000010343472a4 */ /* 0x000fe2000f8e0218 */
[----:B------:R-:W-:Y:S01]  /*13f0*/  @P3 BAR.SYNC.DEFER_BLOCKING 0x0 ;  /* 0x0000000000003b1d */ /* 0x000fe20000010000 */
[----:B--2---:R-:W-:Y:S02]  /*1400*/  IMAD.MOV.U32 R14, RZ, RZ, R2 ;  /* 0x000000ffff0e7224 */ /* 0x004fe400078e0002 */
[----:B------:R-:W-:-:S03]  /*1410*/  IMAD.U32 R2, RZ, RZ, UR43 ;  /* 0x0000002bff027e24 */ /* 0x000fc6000f8e00ff */
[----:B------:R-:W-:-:S05]  /*1420*/  SHF.R.S32.HI R15, RZ, 0x1f, R14 ;  /* 0x0000001fff0f7819 */ /* 0x000fca000001140e */
[----:B------:R2:W-:Y:S01]  /*1430*/  STL [R1+0x2c], R15 ;  /* 0x00002c0f01007387 */ /* 0x0005e20000100800 */
[----:B----4-:R-:W-:-:S03]  /*1440*/  IMAD.WIDE.U32 R6, R24, c[0x0][0x368], R14 ;  /* 0x0000da0018067a25 */ /* 0x010fc600078e000e */
[----:B------:R-:W3:Y:S01]  /*1450*/  LDL R25, [R1+0x4] ;  /* 0x0000040001197983 */ /* 0x000ee20000100800 */
[----:B------:R-:W-:Y:S01]  /*1460*/  IMAD R13, R9, c[0x0][0x190], RZ ;  /* 0x00006400090d7a24 */ /* 0x000fe200078e02ff */
[----:B------:R-:W-:Y:S01]  /*1470*/  IADD3 R7, R7, UR5, RZ ;  /* 0x0000000507077c10 */ /* 0x000fe2000fffe0ff */
[----:B------:R-:W-:-:S04]  /*1480*/  IMAD.WIDE.U32 R4, R4, c[0x0][0x198], R14 ;  /* 0x0000660004047a25 */ /* 0x000fc800078e000e */
[----:B------:R-:W-:Y:S01]  /*1490*/  IMAD.WIDE.U32 R2, R2, c[0x0][0x1a0], R14 ;  /* 0x0000680002027a25 */ /* 0x000fe200078e000e */
[----:B------:R-:W-:Y:S01]  /*14a0*/  IADD3 R5, R5, UR9, RZ ;  /* 0x0000000905057c10 */ /* 0x000fe2000fffe0ff */
[----:B------:R-:W-:Y:S02]  /*14b0*/  ULDC.64 UR8, c[0x0][0x180] ;  /* 0x0000600000087ab9 */ /* 0x000fe40000000a00 */
[C---:B------:R-:W-:Y:S01]  /*14c0*/  IMAD.WIDE.U32 R10, R8.reuse, c[0x0][0x370], R6 ;  /* 0x0000dc00080a7a25 */ /* 0x040fe200078e0006 */
[----:B------:R-:W-:Y:S01]  /*14d0*/  IADD3 R3, R3, UR4, RZ ;  /* 0x0000000403037c10 */ /* 0x000fe2000fffe0ff */
[----:B------:R-:W-:Y:S02]  /*14e0*/  ULDC.64 UR4, c[0x0][0x188] ;  /* 0x0000620000047ab9 */ /* 0x000fe40000000a00 */
[C---:B------:R-:W-:Y:S01]  /*14f0*/  IMAD R6, R8.reuse, c[0x0][0x194], R13 ;  /* 0x0000650008067a24 */ /* 0x040fe200078e020d */
[----:B------:R-:W-:Y:S01]  /*1500*/  UIMAD UR4, UR50, UR4, URZ ;  /* 0x00000004320472a4 */ /* 0x000fe2000f8e023f */
[----:B--2---:R-:W-:-:S03]  /*1510*/  IMAD.WIDE.U32 R14, R8, c[0x0][0x190], R14 ;  /* 0x00006400080e7a25 */ /* 0x004fc600078e000e */
[----:B------:R-:W-:Y:S02]  /*1520*/  UIMAD UR4, UR41, UR5, UR4 ;  /* 0x00000005290472a4 */ /* 0x000fe4000f8e0204 */
[----:B------:R-:W-:Y:S01]  /*1530*/  UIMAD UR8, UR50, UR8, URZ ;  /* 0x00000008320872a4 */ /* 0x000fe2000f8e023f */
[----:B------:R-:W-:Y:S02]  /*1540*/  IMAD.IADD R7, R15, 0x1, R6 ;  /* 0x000000010f077824 */ /* 0x000fe400078e0206 */
[----:B------:R-:W2:Y:S01]  /*1550*/  S2R R15, SR_CTAID.Z ;  /* 0x00000000000f7919 */ /* 0x000ea20000002700 */
[----:B------:R-:W-:Y:S01]  /*1560*/  IMAD.WIDE.U32 R2, R24, c[0x0][0x188], R2 ;  /* 0x0000620018027a25 */ /* 0x000fe200078e0002 */
[----:B------:R-:W-:-:S03]  /*1570*/  UIMAD UR8, UR41, UR9, UR8 ;  /* 0x00000009290872a4 */ /* 0x000fc6000f8e0208 */
[----:B------:R-:W-:Y:S01]  /*1580*/  IMAD R9, R9, c[0x0][0x370], RZ ;  /* 0x0000dc0009097a24 */ /* 0x000fe200078e02ff */
[----:B------:R-:W-:Y:S01]  /*1590*/  IADD3 R3, R3, UR4, RZ ;  /* 0x0000000403037c10 */ /* 0x000fe2000fffe0ff */
[----:B------:R-:W-:Y:S01]  /*15a0*/  ULDC.64 UR4, c[0x0][0x378] ;  /* 0x0000de0000047ab9 */ /* 0x000fe20000000a00 */
[----:B------:R-:W-:Y:S01]  /*15b0*/  IMAD.WIDE.U32 R4, R24, c[0x0][0x180], R4 ;  /* 0x0000600018047a25 */ /* 0x000fe200078e0004 */
[----:B------:R-:W-:-:S03]  /*15c0*/  UIMAD UR4, UR45, UR4, URZ ;  /* 0x000000042d0472a4 */ /* 0x000fc6000f8e023f */
[----:B------:R-:W-:Y:S01]  /*15d0*/  IMAD R9, R8, c[0x0][0x374], R9 ;  /* 0x0000dd0008097a24 */ /* 0x000fe200078e0209 */
[----:B------:R-:W-:Y:S01]  /*15e0*/  IADD3 R5, R5, UR8, RZ ;  /* 0x0000000805057c10 */ /* 0x000fe2000fffe0ff */
[----:B------:R-:W-:Y:S01]  /*15f0*/  UIMAD UR8, UR44, UR5, UR4 ;  /* 0x000000052c0872a4 */ /* 0x000fe2000f8e0204 */
[----:B------:R-:W-:Y:S02]  /*1600*/  IMAD.MOV.U32 R8, RZ, RZ, R10 ;  /* 0x000000ffff087224 */ /* 0x000fe400078e000a */
[----:B------:R-:W-:Y:S01]  /*1610*/  IMAD.IADD R9, R11, 0x1, R9 ;  /* 0x000000010b097824 */ /* 0x000fe200078e0209 */
[----:B------:R-:W-:Y:S01]  /*1620*/  ULDC.64 UR4, c[0x0][0x178] ;  /* 0x00005e0000047ab9 */ /* 0x000fe20000000a00 */
[----:B------:R-:W-:Y:S01]  /*1630*/  IMAD.MOV.U32 R6, RZ, RZ, R14 ;  /* 0x000000ffff067224 */ /* 0x000fe200078e000e */
[----:B------:R-:W-:Y:S01]  /*1640*/  UIADD3 UR51, UP0, UR56, UR51, URZ ;  /* 0x0000003338337290 */ /* 0x000fe2000ff1e03f */
[C---:B------:R-:W-:Y:S01]  /*1650*/  IMAD R11, R18.reuse, c[0x0][0x1b0], RZ ;  /* 0x00006c00120b7a24 */ /* 0x040fe200078e02ff */
[----:B------:R-:W-:Y:S01]  /*1660*/  UIADD3 UR52, UR37, UR52, URZ ;  /* 0x0000003425347290 */ /* 0x000fe2000fffe03f */
[----:B------:R-:W-:Y:S01]  /*1670*/  IMAD R10, R18, c[0x0][0x1b8], RZ ;  /* 0x00006e00120a7a24 */ /* 0x000fe200078e02ff */
[----:B------:R-:W-:Y:S01]  /*1680*/  UIMAD UR4, UR50, UR4, URZ ;  /* 0x00000004320472a4 */ /* 0x000fe2000f8e023f */
[----:B--2---:R-:W-:Y:S01]  /*1690*/  IMAD.WIDE.U32 R8, R15, c[0x0][0x378], R8 ;  /* 0x0000de000f087a25 */ /* 0x004fe200078e0008 */
[----:B------:R-:W-:-:S02]  /*16a0*/  UIADD3.X UR49, UR57, UR49, URZ, UP0, !UPT ;  /* 0x0000003139317290 */ /* 0x000fc400087fe43f */
[----:B------:R-:W-:Y:S01]  /*16b0*/  UIMAD UR52, UR52, UR51, URZ ;  /* 0x00000033343472a4 */ /* 0x000fe2000f8e023f */
[----:B------:R-:W-:Y:S01]  /*16c0*/  IMAD.X R17, R17, 0x1, R19, P0 ;  /* 0x0000000111117824 */ /* 0x000fe200000e0613 */
[----:B------:R-:W-:Y:S01]  /*16d0*/  UIMAD UR9, UR41, UR5, UR4 ;  /* 0x00000005290972a4 */ /* 0x000fe2000f8e0204 */
[----:B------:R-:W-:Y:S01]  /*16e0*/  IMAD.U32 R18, RZ, RZ, UR36 ;  /* 0x00000024ff127e24 */ /* 0x000fe2000f8e00ff */
[----:B------:R-:W-:Y:S01]  /*16f0*/  LEA R232, P1, R8, c[0x0][0x330], 0x1 ;  /* 0x0000cc0008e87a11 */ /* 0x000fe200078208ff */
[C---:B------:R-:W-:Y:S02]  /*1700*/  IMAD R13, R0.reuse, c[0x0][0x1b4], R11 ;  /* 0x00006d00000d7a24 */ /* 0x040fe400078e020b */
[C---:B------:R-:W-:Y:S02]  /*1710*/  IMAD R14, R0.reuse, c[0x0][0x1bc], R10 ;  /* 0x00006f00000e7a24 */ /* 0x040fe400078e020a */
[----:B------:R-:W-:Y:S01]  /*1720*/  IMAD.WIDE.U32 R4, R0, c[0x0][0x1b0], R4 ;  /* 0x00006c0000047a25 */ /* 0x000fe200078e0004 */
[----:B------:R-:W-:-:S02]  /*1730*/  UIMAD UR49, UR49, UR36, UR52 ;  /* 0x00000024313172a4 */ /* 0x000fc4000f8e0234 */
[----:B------:R-:W-:Y:S01]  /*1740*/  ULDC.64 UR4, c[0x0][0x1a8] ;  /* 0x00006a0000047ab9 */ /* 0x000fe20000000a00 */
[----:B------:R-:W-:Y:S01]  /*1750*/  IMAD.WIDE.U32 R2, R0, c[0x0][0x1b8], R2 ;  /* 0x00006e0000027a25 */ /* 0x000fe200078e0002 */
[----:B------:R-:W-:-:S03]  /*1760*/  IADD3 R0, R9, UR8, RZ ;  /* 0x0000000809007c10 */ /* 0x000fc6000fffe0ff */
[----:B------:R-:W-:Y:S01]  /*1770*/  IMAD.WIDE.U32 R6, R24, c[0x0][0x178], R6 ;  /* 0x00005e0018067a25 */ /* 0x000fe200078e0006 */
[----:B------:R-:W-:Y:S01]  /*1780*/  UIADD3 UR8, UR48, -0x1, URZ ;  /* 0xffffffff30087890 */ /* 0x000fe2000fffe03f */
[----:B------:R-:W-:Y:S01]  /*1790*/  LEA.HI.X R233, R8, c[0x0][0x334], R0, 0x1, P1 ;  /* 0x0000cd0008e97a11 */ /* 0x000fe200008f0c00 */
[----:B------:R-:W-:Y:S01]  /*17a0*/  UIMAD UR4, UR45, UR4, URZ ;  /* 0x000000042d0472a4 */ /* 0x000fe2000f8e023f */
[----:B------:R-:W-:Y:S01]  /*17b0*/  IMAD.WIDE.U32 R10, R18, UR51, R16 ;  /* 0x00000033120a7c25 */ /* 0x000fe2000f8e0010 */
[----:B------:R-:W-:Y:S01]  /*17c0*/  IADD3 R7, R7, UR9, RZ ;  /* 0x0000000907077c10 */ /* 0x000fe2000fffe0ff */
[----:B------:R-:W-:Y:S02]  /*17d0*/  ULEA.HI UR9, UR8, UR8, URZ, 0x1 ;  /* 0x0000000808097291 */ /* 0x000fe4000f8f083f */
[----:B------:R-:W-:Y:S02]  /*17e0*/  IMAD.IADD R3, R3, 0x1, R14 ;  /* 0x0000000103037824 */ /* 0x000fe400078e020e */
[----:B------:R-:W-:Y:S01]  /*17f0*/  IMAD R0, R21, c[0x0][0x1a0], RZ ;  /* 0x0000680015007a24 */ /* 0x000fe200078e02ff */
[----:B------:R-:W-:Y:S01]  /*1800*/  IADD3 R9, R11, UR49, RZ ;  /* 0x000000310b097c10 */ /* 0x000fe2000fffe0ff */
[----:B------:R-:W-:Y:S01]  /*1810*/  UIMAD UR4, UR44, UR5, UR4 ;  /* 0x000000052c0472a4 */ /* 0x000fe2000f8e0204 */
[----:B------:R-:W-:Y:S01]  /*1820*/  LEA R210, P0, R10, c[0x0][0x350], 0x2 ;  /* 0x0000d4000ad27a11 */ /* 0x000fe200078010ff */
[----:B------:R-:W-:-:S02]  /*1830*/  IMAD.IADD R5, R5, 0x1, R13 ;  /* 0x0000000105057824 */ /* 0x000fc400078e020d */
[----:B------:R-:W-:Y:S02]  /*1840*/  IMAD R8, R21, c[0x0][0x198], RZ ;  /* 0x0000660015087a24 */ /* 0x000fe400078e02ff */
        /* <DEDUP_REMOVED lines=27> */
[----:B------:R-:W-:-:S03]  /*1a00*/  USHF.L.U64.HI UR10, UR10, UR23, UR11 ;  /* 0x000000170a0a7299 */ /* 0x000fc6000801020b */
[----:B------:R-:W-:Y:S01]  /*1a10*/  LEA.HI.X R7, R7, R231, R11, 0x6, P0 ;  /* 0x000000e707077211 */ /* 0x000fe200000f340b */
[----:B------:R-:W-:Y:S02]  /*1a20*/  USHF.L.U32 UR5, UR6, 0x6, URZ ;  /* 0x0000000606057899 */ /* 0x000fe4000800063f */
        /* <DEDUP_REMOVED lines=74> */
[----:B------:R1:W-:Y:S03]  /*1ed0*/  LDGSTS.E.BYPASS.LTC128B.128 [R0+0x8000], [R232.64] ;  /* 0x08000000e8007fae */ /* 0x0003e6000b901d66 */
        /* <DEDUP_REMOVED lines=10> */
[----:B--2---:R-:W-:-:S04]  /*1f80*/  IADD3 R2, P0, R4, UR4, RZ ;  /* 0x0000000404027c10 */ /* 0x004fc8000ff1e0ff */
[----:B------:R-:W-:-:S05]  /*1f90*/  IADD3.X R3, R5, UR10, RZ, P0, !PT ;  /* 0x0000000a05037c10 */ /* 0x000fca00087fe4ff */
[----:B------:R2:W-:Y:S04]  /*1fa0*/  LDGSTS.E.BYPASS.LTC128B.128 [R0+0xd000], [R2.64] ;  /* 0x0d00000002007fae */ /* 0x0005e8000b901d66 */
[----:B------:R2:W-:Y:S01]  /*1fb0*/  LDGSTS.E.BYPASS.LTC128B.128 [R0+0x11000], [R2.64+0x80] ;  /* 0x1100008002007fae */ /* 0x0005e2000b901d66 */
[----:B---3--:R-:W-:-:S04]  /*1fc0*/  IADD3 R6, P0, R2, UR4, RZ ;  /* 0x0000000402067c10 */ /* 0x008fc8000ff1e0ff */
[----:B------:R-:W-:Y:S02]  /*1fd0*/  IADD3.X R7, R3, UR10, RZ, P0, !PT ;  /* 0x0000000a03077c10 */ /* 0x000fe400087fe4ff */
[----:B----4-:R-:W-:-:S03]  /*1fe0*/  IADD3 R4, P0, R8, UR5, RZ ;  /* 0x0000000508047c10 */ /* 0x010fc6000ff1e0ff */
[----:B------:R3:W-:Y:S01]  /*1ff0*/  LDGSTS.E.BYPASS.LTC128B.128 [R0+0xe000], [R6.64] ;  /* 0x0e00000006007fae */ /* 0x0007e2000b901d66 */
[----:B------:R-:W-:-:S03]  /*2000*/  IADD3.X R5, R9, UR6, RZ, P0, !PT ;  /* 0x0000000609057c10 */ /* 0x000fc600087fe4ff */
[----:B------:R3:W-:Y:S01]  /*2010*/  LDGSTS.E.BYPASS.LTC128B.128 [R0+0x12000], [R6.64+0x80] ;  /* 0x1200008006007fae */ /* 0x0007e2000b901d66 */
[----:B------:R-:W-:Y:S02]  /*2020*/  IADD3 R10, P1, R6, UR4, RZ ;  /* 0x00000004060a7c10 */ /* 0x000fe4000ff3e0ff */
[----:B--2---:R-:W-:-:S04]  /*2030*/  IADD3 R2, P0, R4, UR5, RZ ;  /* 0x0000000504027c10 */ /* 0x004fc8000ff1e0ff */
[----:B------:R-:W-:Y:S02]  /*2040*/  IADD3.X R3, R5, UR6, RZ, P0, !PT ;  /* 0x0000000605037c10 */ /* 0x000fe400087fe4ff */
[----:B---3--:R-:W-:Y:S01]  /*2050*/  IADD3 R6, P0, R2, UR5, RZ ;  /* 0x0000000502067c10 */ /* 0x008fe2000ff1e0ff */
[----:B------:R-:W-:-:S04]  /*2060*/  UIADD3 UR5, -UR40, UR15, UR31 ;  /* 0x0000000f28057290 */ /* 0x000fc8000fffe11f */
[----:B------:R-:W-:-:S04]  /*2070*/  UIADD3 UR5, UR5, -UR14, URZ ;  /* 0x8000000e05057290 */ /* 0x000fc8000fffe03f */
[----:B------:R-:W-:-:S04]  /*2080*/  USHF.R.S32.HI UR4, URZ, 0x1f, UR5 ;  /* 0x0000001f3f047899 */ /* 0x000fc80008011405 */
[----:B------:R-:W-:-:S04]  /*2090*/  ULEA.HI UR4, UR4, UR5, URZ, 0x6 ;  /* 0x0000000504047291 */ /* 0x000fc8000f8f303f */
[----:B------:R-:W-:-:S04]  /*20a0*/  USHF.R.S32.HI UR4, URZ, 0x6, UR4 ;  /* 0x000000063f047899 */ /* 0x000fc80008011404 */
[----:B------:R-:W-:-:S04]  /*20b0*/  UISETP.LT.AND UP0, UPT, URZ, UR4, UPT ;  /* 0x000000043f00728c */ /* 0x000fc8000bf01270 */
[----:B------:R-:W-:Y:S01]  /*20c0*/  USEL UR4, URZ, UR4, !UP0 ;  /* 0x000000043f047287 */ /* 0x000fe2000c000000 */
[----:B------:R-:W-:-:S03]  /*20d0*/  IADD3.X R11, R7, UR10, RZ, P1, !PT ;  /* 0x0000000a070b7c10 */ /* 0x000fc60008ffe4ff */
[----:B------:R-:W-:Y:S01]  /*20e0*/  UISETP.GT.AND UP0, UPT, UR48, UR4, UPT ;  /* 0x000000043000728c */ /* 0x000fe2000bf04270 */
[----:B------:R-:W-:Y:S01]  /*20f0*/  IADD3.X R7, R3, UR6, RZ, P0, !PT ;  /* 0x0000000603077c10 */ /* 0x000fe200087fe4ff */
[----:B------:R1:W-:Y:S04]  /*2100*/  LDGSTS.E.BYPASS.LTC128B.128 [R0+0xf000], [R10.64] ;  /* 0x0f0000000a007fae */ /* 0x0003e8000b901d66 */
[----:B------:R-:W-:Y:S01]  /*2110*/  PLOP3.LUT P0, PT, PT, PT, UP0, 0x80, 0x0 ;  /* 0x000000000000781c */ /* 0x000fe20003f0f008 */
[----:B------:R1:W-:Y:S04]  /*2120*/  LDGSTS.E.BYPASS.LTC128B.128 [R0+0x13000], [R10.64+0x80] ;  /* 0x130000800a007fae */ /* 0x0003e8000b901d66 */
[----:B------:R1:W-:Y:S04]  /*2130*/  LDGSTS.E.BYPASS.LTC128B.128 [R0+0x14000], [R8.64] ;  /* 0x1400000008007fae */ /* 0x0003e8000b901d66 */
[----:B------:R1:W-:Y:S04]  /*2140*/  LDGSTS.E.BYPASS.LTC128B.128 [R0+0x18000], [R8.64+0x80] ;  /* 0x1800008008007fae */ /* 0x0003e8000b901d66 */
[----:B------:R1:W-:Y:S04]  /*2150*/  LDGSTS.E.BYPASS.LTC128B.128 [R0+0x15000], [R4.64] ;  /* 0x1500000004007fae */ /* 0x0003e8000b901d66 */
[----:B------:R1:W-:Y:S04]  /*2160*/  LDGSTS.E.BYPASS.LTC128B.128 [R0+0x19000], [R4.64+0x80] ;  /* 0x1900008004007fae */ /* 0x0003e8000b901d66 */
[----:B------:R1:W-:Y:S01]  /*2170*/  LDGSTS.E.BYPASS.LTC128B.128 [R0+0x16000], [R2.64] ;  /* 0x1600000002007fae */ /* 0x0003e2000b901d66 */
[----:B------:R-:W-:-:S03]  /*2180*/  UIMAD.WIDE UR6, UR47, UR21, UR34 ;  /* 0x000000152f0672a5 */ /* 0x000fc6000f8e0222 */
[----:B------:R1:W-:Y:S01]  /*2190*/  LDGSTS.E.BYPASS.LTC128B.128 [R0+0x1a000], [R2.64+0x80] ;  /* 0x1a00008002007fae */ /* 0x0003e2000b901d66 */
[----:B------:R-:W-:-:S03]  /*21a0*/  UIMAD.WIDE UR10, UR46, UR21, UR32 ;  /* 0x000000152e0a72a5 */ /* 0x000fc6000f8e0220 */
[----:B------:R1:W-:Y:S04]  /*21b0*/  LDGSTS.E.BYPASS.LTC128B.128 [R0+0x17000], [R6.64] ;  /* 0x1700000006007fae */ /* 0x0003e8000b901d66 */
[----:B------:R1:W-:Y:S04]  /*21c0*/  LDGSTS.E.BYPASS.LTC128B.128 [R0+0x1b000], [R6.64+0x80] ;  /* 0x1b00008006007fae */ /* 0x0003e8000b901d66 */
[----:B------:R-:W0:Y:S01]  /*21d0*/  LDGDEPBAR ;  /* 0x00000000000079af */ /* 0x000e220000000000 */
[----:B------:R-:W-:Y:S05]  /*21e0*/  @!P0 BRA `(.L_x_787) ;  /* 0x0000527000008947 */ /* 0x000fea0003800000 */
[----:B-1----:R-:W-:Y:S02]  /*21f0*/  IMAD.MOV.U32 R4, RZ, RZ, c[0x0][0x308] ;  /* 0x0000c200ff047624 */ /* 0x002fe400078e00ff */
[----:B------:R-:W-:-:S05]  /*2200*/  IMAD.MOV.U32 R5, RZ, RZ, c[0x0][0x30c] ;  /* 0x0000c300ff057624 */ /* 0x000fca00078e00ff */
[----:B------:R1:W2:Y:S04]  /*2210*/  LDG.E.64 R6, [R4.64] ;  /* 0x0000002604067981 */ /* 0x0002a8000c1e1b00 */
[----:B-1----:R-:W3:Y:S01]  /*2220*/  LDG.E.64 R4, [R4.64+0x8] ;  /* 0x0000082604047981 */ /* 0x002ee2000c1e1b00 */
[----:B------:R-:W-:Y:S01]  /*2230*/  LEA.HI R0, R22, R23, RZ, 0x4 ;  /* 0x0000001716007211 */ /* 0x000fe200078f20ff */
[----:B------:R-:W-:Y:S01]  /*2240*/  IMAD.MOV.U32 R2, RZ, RZ, 0x4 ;  /* 0x00000004ff027424 */ /* 0x000fe200078e00ff */
[----:B------:R-:W-:Y:S02]  /*2250*/  UMOV UR46, UR6 ;  /* 0x00000006002e7c82 */ /* 0x000fe40008000000 */
[----:B------:R-:W-:Y:S01]  /*2260*/  LOP3.LUT R0, R0, 0xfffffff0, RZ, 0xc0, !PT ;  /* 0xfffffff000007812 */ /* 0x000fe200078ec0ff */
[----:B------:R-:W-:-:S02]  /*2270*/  UMOV UR47, UR7 ;  /* 0x00000007002f7c82 */ /* 0x000fc40008000000 */
[----:B------:R-:W-:-:S04]  /*2280*/  IMAD.WIDE R2, R239, R2, UR46 ;  /* 0x0000002eef027e25 */ /* 0x000fc8000f8e0202 */
[----:B------:R-:W-:Y:S01]  /*2290*/  IMAD.IADD R0, R23, 0x1, -R0 ;  /* 0x0000000117007824 */ /* 0x000fe200078e0a00 */
[----:B------:R1:W5:Y:S04]  /*22a0*/  LDG.E R243, [R2.64] ;  /* 0x0000002602f37981 */ /* 0x000368000c1e1900 */
[----:B------:R1:W5:Y:S04]  /*22b0*/  LDG.E R242, [R2.64+0x20] ;  /* 0x0000202602f27981 */ /* 0x000368000c1e1900 */
[----:B------:R1:W5:Y:S04]  /*22c0*/  LDG.E R241, [R2.64+0x80] ;  /* 0x0000802602f17981 */ /* 0x000368000c1e1900 */
[----:B------:R1:W5:Y:S01]  /*22d0*/  LDG.E R240, [R2.64+0xa0] ;  /* 0x0000a02602f07981 */ /* 0x000362000c1e1900 */
[----:B------:R-:W-:Y:S01]  /*22e0*/  UIMAD UR9, UR41, UR13, UR44 ;  /* 0x0000000d290972a4 */ /* 0x000fe2000f8e022c */
[----:B------:R-:W-:-:S02]  /*22f0*/  IMAD.MOV.U32 R208, RZ, RZ, 0x20 ;  /* 0x00000020ffd07424 */ /* 0x000fc400078e00ff */
[----:B------:R-:W4:Y:S01]  /*2300*/  S2R R12, SR_TID.X ;  /* 0x00000000000c7919 */ /* 0x000f220000002100 */
[----:B------:R-:W-:Y:S01]  /*2310*/  USHF.L.U32 UR9, UR9, 0x5, URZ ;  /* 0x0000000509097899 */ /* 0x000fe2000800063f */
[----:B------:R-:W-:Y:S02]  /*2320*/  IMAD.MOV.U32 R206, RZ, RZ, 0x40 ;  /* 0x00000040ffce7424 */ /* 0x000fe400078e00ff */
[----:B------:R-:W4:Y:S01]  /*2330*/  S2R R13, SR_TID.X ;  /* 0x00000000000d7919 */ /* 0x000f220000002100 */
[----:B------:R-:W-:Y:S01]  /*2340*/  USHF.R.S32.HI UR6, URZ, 0x1f, UR9 ;  /* 0x0000001f3f067899 */ /* 0x000fe20008011409 */
[----:B------:R-:W-:Y:S01]  /*2350*/  IMAD.MOV.U32 R159, RZ, RZ, RZ ;  /* 0x000000ffff9f7224 */ /* 0x000fe200078e00ff */
[----:B-1----:R-:W-:Y:S01]  /*2360*/  SHF.R.S32.HI R2, RZ, 0x1f, R0 ;  /* 0x0000001fff027819 */ /* 0x002fe20000011400 */
[----:B------:R-:W-:Y:S01]  /*2370*/  IMAD.U32 R3, RZ, RZ, UR30 ;  /* 0x0000001eff037e24 */ /* 0x000fe2000f8e00ff */
[----:B----4-:R-:W-:Y:S02]  /*2380*/  SHF.R.S32.HI R12, RZ, 0x1f, R12 ;  /* 0x0000001fff0c7819 */ /* 0x010fe4000001140c */
[----:B------:R-:W-:-:S02]  /*2390*/  LEA.HI R2, R2, R0, RZ, 0x3 ;  /* 0x0000000002027211 */ /* 0x000fc400078f18ff */
[----:B------:R-:W-:Y:S02]  /*23a0*/  LEA.HI R12, R12, R13, RZ, 0x6 ;  /* 0x0000000d0c0c7211 */ /* 0x000fe400078f30ff */
[----:B------:R-:W-:Y:S02]  /*23b0*/  LOP3.LUT R2, R2, 0xfffffff8, RZ, 0xc0, !PT ;  /* 0xfffffff802027812 */ /* 0x000fe400078ec0ff */
[----:B------:R-:W-:-:S03]  /*23c0*/  SHF.R.S32.HI R12, RZ, 0x6, R12 ;  /* 0x00000006ff0c7819 */ /* 0x000fc6000001140c */
[----:B------:R-:W-:Y:S01]  /*23d0*/  IMAD.IADD R0, R0, 0x1, -R2 ;  /* 0x0000000100007824 */ /* 0x000fe200078e0a02 */
[----:B------:R-:W-:Y:S01]  /*23e0*/  SHF.R.S32.HI R2, RZ, 0x1f, R20 ;  /* 0x0000001fff027819 */ /* 0x000fe20000011414 */
[----:B------:R-:W-:-:S03]  /*23f0*/  IMAD R3, R3, 0x4, R12 ;  /* 0x0000000403037824 */ /* 0x000fc600078e020c */
[C---:B------:R-:W-:Y:S02]  /*2400*/  LOP3.LUT P0, RZ, R0.reuse, 0x2, RZ, 0xc0, !PT ;  /* 0x0000000200ff7812 */ /* 0x040fe4000780c0ff */
[----:B------:R-:W-:Y:S02]  /*2410*/  LOP3.LUT P1, RZ, R0, 0x4, RZ, 0xc0, !PT ;  /* 0x0000000400ff7812 */ /* 0x000fe4000782c0ff */
[----:B------:R-:W-:Y:S02]  /*2420*/  IADD3 R0, R209, 0x2000, RZ ;  /* 0x00002000d1007810 */ /* 0x000fe40007ffe0ff */
[----:B------:R-:W-:Y:S02]  /*2430*/  SEL R208, R208, 0xffffffe0, !P0 ;  /* 0xffffffe0d0d07807 */ /* 0x000fe40004000000 */
[----:B------:R-:W-:Y:S02]  /*2440*/  SEL R0, R0, R209, !P2 ;  /* 0x000000d100007207 */ /* 0x000fe40005000000 */
[----:B------:R-:W-:-:S03]  /*2450*/  SEL R206, R206, 0xffffffc0, !P1 ;  /* 0xffffffc0cece7807 */ /* 0x000fc60004800000 */
[----:B------:R-:W-:Y:S01]  /*2460*/  IMAD.SHL.U32 R201, R0, 0x2, RZ ;  /* 0x0000000200c97824 */ /* 0x000fe200078e00ff */
[----:B--2---:R-:W1:Y:S08]  /*2470*/  R2UR UR7, R6 ;  /* 0x00000000060773c2 */ /* 0x004e7000000e0000 */
[----:B------:R-:W2:Y:S01]  /*2480*/  R2UR UR5, R7 ;  /* 0x00000000070573c2 */ /* 0x000ea200000e0000 */
[----:B---3--:R-:W-:-:S04]  /*2490*/  IADD3 R20, P4, P3, R4, UR9, R20 ;  /* 0x0000000904147c10 */ /* 0x008fc8000fb9e014 */
[----:B------:R-:W-:Y:S01]  /*24a0*/  IADD3.X R4, R5, UR6, R2, P4, P3 ;  /* 0x0000000605047c10 */ /* 0x000fe2000a7e6402 */
[----:B------:R-:W-:Y:S01]  /*24b0*/  UMOV UR6, UR10 ;  /* 0x0000000a00067c82 */ /* 0x000fe20008000000 */
[----:B------:R-:W-:Y:S01]  /*24c0*/  IADD3 R2, R207, 0x2000, RZ ;  /* 0x00002000cf027810 */ /* 0x000fe20007ffe0ff */
[----:B------:R-:W-:Y:S01]  /*24d0*/  UIADD3 UR10, UR31, UR12, URZ ;  /* 0x0000000c1f0a7290 */ /* 0x000fe2000fffe03f */
[----:B-1----:R-:W-:Y:S02]  /*24e0*/  LOP3.LUT R0, R4, UR7, RZ, 0x3c, !PT ;  /* 0x0000000704007c12 */ /* 0x002fe4000f8e3cff */
[----:B------:R-:W-:Y:S01]  /*24f0*/  SEL R2, R2, R207, !P2 ;  /* 0x000000cf02027207 */ /* 0x000fe20005000000 */
[----:B------:R-:W-:Y:S01]  /*2500*/  UIADD3 UR10, -UR40, 0x80, UR10 ;  /* 0x00000080280a7890 */ /* 0x000fe2000fffe10a */
[----:B--2---:R-:W-:Y:S01]  /*2510*/  LOP3.LUT R3, R3, UR5, RZ, 0x3c, !PT ;  /* 0x0000000503037c12 */ /* 0x004fe2000f8e3cff */
[----:B------:R1:W-:Y:S01]  /*2520*/  STL [R1], R0 ;  /* 0x0000000001007387 */ /* 0x0003e20000100800 */
[----:B------:R-:W-:Y:S01]  /*2530*/  UMOV UR31, UR11 ;  /* 0x0000000b001f7c82 */ /* 0x000fe20008000000 */
[----:B------:R-:W-:-:S02]  /*2540*/  IMAD.SHL.U32 R198, R2, 0x2, RZ ;  /* 0x0000000202c67824 */ /* 0x000fc400078e00ff */
[----:B-1----:R-:W-:Y:S01]  /*2550*/  IMAD.MOV.U32 R0, RZ, RZ, c[0x0][0x22c] ;  /* 0x00008b00ff007624 */ /* 0x002fe200078e00ff */
[----:B------:R-:W-:Y:S01]  /*2560*/  SHF.L.U32 R2, R12, 0x5, RZ ;  /* 0x000000050c027819 */ /* 0x000fe200000006ff */
[----:B------:R-:W-:-:S04]  /*2570*/  IMAD.WIDE.U32 R4, R20, -0x2daee0ad, RZ ;  /* 0xd2511f5314047825 */ /* 0x000fc800078e00ff */
[----:B------:R-:W-:Y:S01]  /*2580*/  IMAD R0, R0, c[0x0][0x1c0], RZ ;  /* 0x0000700000007a24 */ /* 0x000fe200078e02ff */
[----:B------:R1:W-:Y:S01]  /*2590*/  STL.64 [R1+0x8], R4 ;  /* 0x0000080401007387 */ /* 0x0003e20000100a00 */
[----:B------:R-:W-:Y:S01]  /*25a0*/  LOP3.LUT R3, R5, R3, RZ, 0x3c, !PT ;  /* 0x0000000305037212 */ /* 0x000fe200078e3cff */
[----:B------:R-:W-:Y:S02]  /*25b0*/  IMAD.SHL.U32 R199, R209, 0x2, RZ ;  /* 0x00000002d1c77824 */ /* 0x000fe400078e00ff */
[C---:B------:R-:W-:Y:S01]  /*25c0*/  IMAD.SHL.U32 R6, R0.reuse, 0x10, RZ ;  /* 0x0000001000067824 */ /* 0x040fe200078e00ff */
[----:B------:R2:W-:Y:S01]  /*25d0*/  STL [R1+0x38], R2 ;  /* 0x0000380201007387 */ /* 0x0005e20000100800 */
[----:B------:R-:W-:Y:S01]  /*25e0*/  SHF.L.U32 R238, R0, 0x3, RZ ;  /* 0x0000000300ee7819 */ /* 0x000fe200000006ff */
[----:B------:R-:W-:Y:S01]  /*25f0*/  IMAD.WIDE.U32 R244, R3, -0x326172a9, RZ ;  /* 0xcd9e8d5703f47825 */ /* 0x000fe200078e00ff */
[----:B------:R-:W-:Y:S02]  /*2600*/  IADD3 R200, R208, R199, RZ ;  /* 0x000000c7d0c87210 */ /* 0x000fe40007ffe0ff */
[----:B-1----:R-:W-:-:S02]  /*2610*/  IADD3 R5, R6, 0x20, RZ ;  /* 0x0000002006057810 */ /* 0x002fc40007ffe0ff */
[C---:B------:R-:W-:Y:S02]  /*2620*/  IADD3 R4, R6.reuse, 0x40, RZ ;  /* 0x0000004006047810 */ /* 0x040fe40007ffe0ff */
[----:B--2---:R-:W-:Y:S01]  /*2630*/  IADD3 R2, R6, 0x60, RZ ;  /* 0x0000006006027810 */ /* 0x004fe20007ffe0ff */
[C---:B------:R-:W-:Y:S01]  /*2640*/  IMAD.IADD R5, R238.reuse, 0x1, R5 ;  /* 0x00000001ee057824 */ /* 0x040fe200078e0205 */
[----:B------:R-:W-:-:S03]  /*2650*/  IADD3 R4, R238, R4, RZ ;  /* 0x00000004ee047210 */ /* 0x000fc60007ffe0ff */
[C---:B------:R-:W-:Y:S01]  /*2660*/  IMAD.IADD R2, R238.reuse, 0x1, R2 ;  /* 0x00000001ee027824 */ /* 0x040fe200078e0202 */
[C---:B------:R-:W-:Y:S01]  /*2670*/  IADD3 R5, R238.reuse, R5, RZ ;  /* 0x00000005ee057210 */ /* 0x040fe20007ffe0ff */
[----:B------:R-:W-:-:S03]  /*2680*/  IMAD.IADD R4, R238, 0x1, R4 ;  /* 0x00000001ee047824 */ /* 0x000fc600078e0204 */
[C---:B------:R-:W-:Y:S01]  /*2690*/  IADD3 R2, R238.reuse, R2, RZ ;  /* 0x00000002ee027210 */ /* 0x040fe20007ffe0ff */
        /* <DEDUP_REMOVED lines=8> */
[----:B------:R-:W-:Y:S02]  /*2720*/  IMAD.IADD R252, R238, 0x1, R246 ;  /* 0x00000001eefc7824 */ /* 0x000fe400078e02f6 */
.L_x_790:
[----:B------:R-:W0:Y:S01]  /*2730*/  LDGDEPBAR ;  /* 0x00000000000079af */ /* 0x000e220000000000 */
[C---:B------:R-:W-:Y:S01]  /*2740*/  IMAD.IADD R0, R201.reuse, 0x1, R208 ;  /* 0x00000001c9007824 */ /* 0x040fe200078e02d0 */
[----:B------:R-:W-:Y:S01]  /*2750*/  USHF.L.U32 UR9, UR8, 0x6, URZ ;  /* 0x0000000608097899 */ /* 0x000fe2000800063f */
[--C-:B------:R-:W-:Y:S01]  /*2760*/  IMAD.IADD R3, R201, 0x1, R206.reuse ;  /* 0x00000001c9037824 */ /* 0x100fe200078e02ce */
[----:B------:R-:W-:Y:S01]  /*2770*/  UIADD3 UR41, UR7, -0x61c88647, URZ ;  /* 0x9e3779b907297890 */ /* 0x000fe2000fffe03f */
[----:B------:R-:W-:Y:S01]  /*2780*/  IMAD.IADD R2, R0, 0x1, R206 ;  /* 0x0000000100027824 */ /* 0x000fe200078e02ce */
[----:B------:R-:W-:Y:S01]  /*2790*/  UISETP.GE.AND UP0, UPT, UR9, UR10, UPT ;  /* 0x0000000a0900728c */ /* 0x000fe2000bf06270 */
[----:B-----5:R-:W-:Y:S01]  /*27a0*/  FSETP.NEU.FTZ.AND P3, PT, R243, -INF , PT ;  /* 0xff800000f300780b */ /* 0x020fe20003f7d000 */
[----:B------:R-:W2:Y:S01]  /*27b0*/  LDL R216, [R1+0x18] ;  /* 0x0000180001d87983 */ /* 0x000ea20000100800 */
[----:B------:R-:W-:Y:S01]  /*27c0*/  FSETP.NEU.FTZ.AND P2, PT, R242, -INF , PT ;  /* 0xff800000f200780b */ /* 0x000fe20003f5d000 */
[----:B------:R-:W-:Y:S01]  /*27d0*/  IMAD.MOV.U32 R206, RZ, RZ, 0x40 ;  /* 0x00000040ffce7424 */ /* 0x000fe200078e00ff */
[----:B------:R-:W-:Y:S01]  /*27e0*/  UISETP.GT.AND UP3, UPT, UR8, UR4, UPT ;  /* 0x000000040800728c */ /* 0x000fe2000bf64270 */
[----:B------:R-:W3:Y:S01]  /*27f0*/  LDL R213, [R1] ;  /* 0x0000000001d57983 */ /* 0x000ee20000100800 */
[----:B------:R-:W-:Y:S02]  /*2800*/  PLOP3.LUT P0, PT, PT, PT, UP0, 0x80, 0x0 ;  /* 0x000000000000781c */ /* 0x000fe40003f0f008 */
[----:B------:R-:W-:Y:S01]  /*2810*/  SEL R206, R206, 0xffffffc0, !P1 ;  /* 0xffffffc0cece7807 */ /* 0x000fe20004800000 */
[----:B------:R-:W4:Y:S01]  /*2820*/  LDL R212, [R1+0x38] ;  /* 0x0000380001d47983 */ /* 0x000f220000100800 */
[----:B------:R-:W-:Y:S03]  /*2830*/  @!UP0 UMOV UR11, 0x1 ;  /* 0x00000001000b8882 */ /* 0x000fe60000000000 */
[----:B------:R-:W2:Y:S01]  /*2840*/  LDL.64 R214, [R1+0x8] ;  /* 0x0000080001d67983 */ /* 0x000ea20000100a00 */
[----:B------:R-:W-:Y:S05]  /*2850*/  DEPBAR.LE SB0, 0x0 ;  /* 0x000080000000791a */ /* 0x000fea0000000000 */
        /* <DEDUP_REMOVED lines=16> */
[----:B------:R-:W1:Y:S02]  /*2960*/  LDSM.16.M88.4 R192, [R3+0x1000] ;  /* 0x0010000003c0783b */ /* 0x000e640000000200 */
[C---:B------:R-:W-:Y:S08]  /*2970*/  HMMA.16816.F32 R24, R28.reuse, R164, RZ ;  /* 0x000000a41c18723c */ /* 0x040ff000000018ff */
[-C--:B------:R-:W-:Y:S08]  /*2980*/  HMMA.16816.F32 R28, R28, R166.reuse, RZ ;  /* 0x000000a61c1c723c */ /* 0x080ff000000018ff */
[----:B------:R-:W-:Y:S01]  /*2990*/  HMMA.16816.F32 R32, R32, R166, RZ ;  /* 0x000000a62020723c */ /* 0x000fe200000018ff */
[----:B------:R-:W1:Y:S07]  /*29a0*/  LDSM.16.M88.4 R164, [R204+0xc800] ;  /* 0x00c80000cca4783b */ /* 0x000e6e0000000200 */
        /* <DEDUP_REMOVED lines=10> */
[----:B------:R-:W1:Y:S07]  /*2a50*/  LDSM.16.M88.4 R168, [R2] ;  /* 0x0000000002a8783b */ /* 0x000e6e0000000200 */
[-C--:B------:R-:W-:Y:S01]  /*2a60*/  HMMA.16816.F32 R4, R184, R188.reuse, R4 ;  /* 0x000000bcb804723c */ /* 0x080fe20000001804 */
[----:B------:R-:W1:Y:S07]  /*2a70*/  LDSM.16.M88.4 R180, [R203+0xc800] ;  /* 0x00c80000cbb4783b */ /* 0x000e6e0000000200 */
[C---:B------:R-:W-:Y:S08]  /*2a80*/  HMMA.16816.F32 R8, R192.reuse, R188, R8 ;  /* 0x000000bcc008723c */ /* 0x040ff00000001808 */
[-C--:B------:R-:W-:Y:S08]  /*2a90*/  HMMA.16816.F32 R12, R192, R190.reuse, R12 ;  /* 0x000000bec00c723c */ /* 0x080ff0000000180c */
[C---:B------:R-:W-:Y:S01]  /*2aa0*/  HMMA.16816.F32 R16, R184.reuse, R190, R16 ;  /* 0x000000beb810723c */ /* 0x040fe20000001810 */
[----:B------:R-:W-:Y:S07]  /*2ab0*/  LDSM.16.M88.4 R188, [R201+0x2000] ;  /* 0x00200000c9bc783b */ /* 0x000fee0000000200 */
[-C--:B------:R-:W-:Y:S08]  /*2ac0*/  HMMA.16816.F32 R20, R184, R164.reuse, R20 ;  /* 0x000000a4b814723c */ /* 0x080ff00000001814 */
[C---:B------:R-:W-:Y:S08]  /*2ad0*/  HMMA.16816.F32 R24, R192.reuse, R164, R24 ;  /* 0x000000a4c018723c */ /* 0x040ff00000001818 */
[-C--:B------:R-:W-:Y:S01]  /*2ae0*/  HMMA.16816.F32 R28, R192, R166.reuse, R28 ;  /* 0x000000a6c01c723c */ /* 0x080fe2000000181c */
[----:B------:R-:W2:Y:S07]  /*2af0*/  LDSM.16.M88.4 R192, [R205+0x10000] ;  /* 0x01000000cdc0783b */ /* 0x000eae0000000200 */
[----:B------:R-:W-:Y:S01]  /*2b00*/  HMMA.16816.F32 R32, R184, R166, R32 ;  /* 0x000000a6b820723c */ /* 0x000fe20000001820 */
[----:B------:R-:W2:Y:S07]  /*2b10*/  LDSM.16.M88.4 R164, [R201+0x3000] ;  /* 0x00300000c9a4783b */ /* 0x000eae0000000200 */
[-C--:B-1----:R-:W-:Y:S01]  /*2b20*/  HMMA.16816.F32 R4, R168, R172.reuse, R4 ;  /* 0x000000aca804723c */ /* 0x082fe20000001804 */
        /* <DEDUP_REMOVED lines=10> */
[----:B------:R1:W3:Y:S07]  /*2bd0*/  LDSM.16.M88.4 R168, [R0+0x2000] ;  /* 0x0020000000a8783b */ /* 0x0002ee0000000200 */
[-C--:B--2---:R-:W-:Y:S01]  /*2be0*/  HMMA.16816.F32 R4, R188, R192.reuse, R4 ;  /* 0x000000c0bc04723c */ /* 0x084fe20000001804 */
[----:B------:R-:W2:Y:S07]  /*2bf0*/  LDSM.16.M88.4 R180, [R202+0x10800] ;  /* 0x01080000cab4783b */ /* 0x000eae0000000200 */
[C---:B------:R-:W-:Y:S08]  /*2c00*/  HMMA.16816.F32 R8, R164.reuse, R192, R8 ;  /* 0x000000c0a408723c */ /* 0x040ff00000001808 */
[-C--:B------:R-:W-:Y:S01]  /*2c10*/  HMMA.16816.F32 R12, R164, R194.reuse, R12 ;  /* 0x000000c2a40c723c */ /* 0x080fe2000000180c */
[----:B-1----:R-:W-:Y:S04]  /*2c20*/  IMAD.U32 R0, RZ, RZ, UR8 ;  /* 0x00000008ff007e24 */ /* 0x002fe8000f8e00ff */
[----:B------:R-:W-:Y:S03]  /*2c30*/  IMAD R0, R0, 0x4, R216 ;  /* 0x0000000400007824 */ /* 0x000fe600078e02d8 */
[C---:B------:R-:W-:Y:S01]  /*2c40*/  HMMA.16816.F32 R16, R188.reuse, R194, R16 ;  /* 0x000000c2bc10723c */ /* 0x040fe20000001810 */
[----:B------:R-:W-:Y:S07]  /*2c50*/  LDSM.16.M88.4 R192, [R204+0x10000] ;  /* 0x01000000ccc0783b */ /* 0x000fee0000000200 */
[-C--:B------:R-:W-:Y:S08]  /*2c60*/  HMMA.16816.F32 R20, R188, R184.reuse, R20 ;  /* 0x000000b8bc14723c */ /* 0x080ff00000001814 */
[C---:B------:R-:W-:Y:S08]  /*2c70*/  HMMA.16816.F32 R24, R164.reuse, R184, R24 ;  /* 0x000000b8a418723c */ /* 0x040ff00000001818 */
[-C--:B------:R-:W-:Y:S01]  /*2c80*/  HMMA.16816.F32 R28, R164, R186.reuse, R28 ;  /* 0x000000baa41c723c */ /* 0x080fe2000000181c */
[----:B------:R-:W1:Y:S07]  /*2c90*/  LDSM.16.M88.4 R164, [R3+0x2000] ;  /* 0x0020000003a4783b */ /* 0x000e6e0000000200 */
[----:B------:R-:W-:Y:S01]  /*2ca0*/  HMMA.16816.F32 R32, R188, R186, R32 ;  /* 0x000000babc20723c */ /* 0x000fe20000001820 */
[----:B------:R-:W1:Y:S07]  /*2cb0*/  LDSM.16.M88.4 R184, [R3+0x3000] ;  /* 0x0030000003b8783b */ /* 0x000e6e0000000200 */
[-C--:B---3--:R-:W-:Y:S01]  /*2cc0*/  HMMA.16816.F32 R4, R168, R172.reuse, R4 ;  /* 0x000000aca804723c */ /* 0x088fe20000001804 */
[----:B------:R-:W3:Y:S07]  /*2cd0*/  LDSM.16.M88.4 R188, [R204+0x10800] ;  /* 0x01080000ccbc783b */ /* 0x000eee0000000200 */
[C---:B------:R-:W-:Y:S08]  /*2ce0*/  HMMA.16816.F32 R8, R176.reuse, R172, R8 ;  /* 0x000000acb008723c */ /* 0x040ff00000001808 */
[-C--:B------:R-:W-:Y:S08]  /*2cf0*/  HMMA.16816.F32 R12, R176, R174.reuse, R12 ;  /* 0x000000aeb00c723c */ /* 0x080ff0000000180c */
[C---:B------:R-:W-:Y:S01]  /*2d00*/  HMMA.16816.F32 R16, R168.reuse, R174, R16 ;  /* 0x000000aea810723c */ /* 0x040fe20000001810 */
[----:B------:R-:W-:Y:S07]  /*2d10*/  LDSM.16.M88.4 R172, [R203+0x10000] ;  /* 0x01000000cbac783b */ /* 0x000fee0000000200 */
[-C--:B--2---:R-:W-:Y:S08]  /*2d20*/  HMMA.16816.F32 R20, R168, R180.reuse, R20 ;  /* 0x000000b4a814723c */ /* 0x084ff00000001814 */
[C---:B------:R-:W-:Y:S07]  /*2d30*/  HMMA.16816.F32 R24, R176.reuse, R180, R24 ;  /* 0x000000b4b018723c */ /* 0x040fee0000001818 */
[C---:B------:R-:W-:Y:S01]  /*2d40*/  IMAD.WIDE.U32 R180, R0.reuse, -0x326172a9, RZ ;  /* 0xcd9e8d5700b47825 */ /* 0x040fe200078e00ff */
[-C--:B------:R-:W-:Y:S01]  /*2d50*/  HMMA.16816.F32 R28, R176, R182.reuse, R28 ;  /* 0x000000b6b01c723c */ /* 0x080fe2000000181c */
[----:B------:R-:W-:Y:S07]  /*2d60*/  LDSM.16.M88.4 R176, [R2+0x3000] ;  /* 0x0030000002b0783b */ /* 0x000fee0000000200 */
[----:B------:R-:W-:Y:S01]  /*2d70*/  HMMA.16816.F32 R32, R168, R182, R32 ;  /* 0x000000b6a820723c */ /* 0x000fe20000001820 */
[----:B------:R2:W4:Y:S07]  /*2d80*/  LDSM.16.M88.4 R168, [R2+0x2000] ;  /* 0x0020000002a8783b */ /* 0x00052e0000000200 */
[-C--:B-1----:R-:W-:Y:S01]  /*2d90*/  HMMA.16816.F32 R4, R164, R192.reuse, R4 ;  /* 0x000000c0a404723c */ /* 0x082fe20000001804 */
[----:B------:R-:W1:Y:S07]  /*2da0*/  @!P0 S2R R182, SR_TID.X ;  /* 0x0000000000b68919 */ /* 0x000e6e0000002100 */
[C---:B------:R-:W-:Y:S08]  /*2db0*/  HMMA.16816.F32 R8, R184.reuse, R192, R8 ;  /* 0x000000c0b808723c */ /* 0x040ff00000001808 */
[-C--:B------:R-:W-:Y:S04]  /*2dc0*/  HMMA.16816.F32 R12, R184, R194.reuse, R12 ;  /* 0x000000c2b80c723c */ /* 0x080fe8000000180c */
[----:B--2---:R-:W-:Y:S01]  /*2dd0*/  IADD3 R2, R0, 0x2, RZ ;  /* 0x0000000200027810 */ /* 0x004fe20007ffe0ff */
[----:B------:R-:W-:Y:S01]  /*2de0*/  IMAD.U32 R0, RZ, RZ, UR11 ;  /* 0x0000000bff007e24 */ /* 0x000fe2000f8e00ff */
[----:B------:R-:W-:Y:S02]  /*2df0*/  UIADD3 UR11, UR5, -0x4498517b, URZ ;  /* 0xbb67ae85050b7890 */ /* 0x000fe4000fffe03f */
[C---:B------:R-:W-:Y:S04]  /*2e00*/  HMMA.16816.F32 R16, R164.reuse, R194, R16 ;  /* 0x000000c2a410723c */ /* 0x040fe80000001810 */
[----:B------:R-:W-:Y:S01]  /*2e10*/  IMAD.WIDE.U32 R2, R2, -0x326172a9, RZ ;  /* 0xcd9e8d5702027825 */ /* 0x000fe200078e00ff */
[----:B------:R-:W-:Y:S03]  /*2e20*/  @!P0 IADD3 R0, R239, -c[0x0][0x214], R0 ;  /* 0x80008500ef008a10 */ /* 0x000fe60007ffe000 */
[-C--:B---3--:R-:W-:Y:S08]  /*2e30*/  HMMA.16816.F32 R20, R164, R188.reuse, R20 ;  /* 0x000000bca414723c */ /* 0x088ff00000001814 */
[C---:B------:R-:W-:Y:S08]  /*2e40*/  HMMA.16816.F32 R24, R184.reuse, R188, R24 ;  /* 0x000000bcb818723c */ /* 0x040ff00000001818 */
[-C--:B------:R-:W-:Y:S08]  /*2e50*/  HMMA.16816.F32 R28, R184, R190.reuse, R28 ;  /* 0x000000beb81c723c */ /* 0x080ff0000000181c */
[----:B------:R-:W-:Y:S07]  /*2e60*/  HMMA.16816.F32 R32, R164, R190, R32 ;  /* 0x000000bea420723c */ /* 0x000fee0000001820 */
[----:B------:R-:W-:Y:S01]  /*2e70*/  IMAD.U32 R164, RZ, RZ, UR9 ;  /* 0x00000009ffa47e24 */ /* 0x000fe2000f8e00ff */
[-C--:B----4-:R-:W-:Y:S01]  /*2e80*/  HMMA.16816.F32 R4, R168, R172.reuse, R4 ;  /* 0x000000aca804723c */ /* 0x090fe20000001804 */
[----:B------:R-:W-:Y:S04]  /*2e90*/  UIADD3 UR9, UR5, 0x76cf5d0a, URZ ;  /* 0x76cf5d0a05097890 */ /* 0x000fe8000fffe03f */
[-C--:B------:R-:W-:Y:S02]  /*2ea0*/  LOP3.LUT R166, R3, R213.reuse, RZ, 0x3c, !PT ;  /* 0x000000d503a67212 */ /* 0x080fe400078e3cff */
[----:B------:R-:W-:Y:S01]  /*2eb0*/  @!P0 IADD3 R3, R164, UR40, R0 ;  /* 0x00000028a4038c10 */ /* 0x000fe2000fffe000 */
[C---:B------:R-:W-:Y:S04]  /*2ec0*/  HMMA.16816.F32 R8, R176.reuse, R172, R8 ;  /* 0x000000acb008723c */ /* 0x040fe80000001808 */
[----:B------:R-:W-:Y:S01]  /*2ed0*/  LOP3.LUT R165, R181, R213, RZ, 0x3c, !PT ;  /* 0x000000d5b5a57212 */ /* 0x000fe200078e3cff */
[----:B-1----:R-:W-:Y:S01]  /*2ee0*/  @!P0 IMAD.SHL.U32 R0, R182, 0x2, RZ ;  /* 0x00000002b6008824 */ /* 0x002fe200078e00ff */
[----:B------:R-:W-:Y:S01]  /*2ef0*/  LOP3.LUT R167, R245, UR41, R180, 0x96, !PT ;  /* 0x00000029f5a77c12 */ /* 0x000fe2000f8e96b4 */
[----:B------:R-:W-:Y:S01]  /*2f00*/  IMAD.U32 R180, RZ, RZ, UR30 ;  /* 0x0000001effb47e24 */ /* 0x000fe2000f8e00ff */
[-C--:B------:R-:W-:Y:S04]  /*2f10*/  HMMA.16816.F32 R12, R176, R174.reuse, R12 ;  /* 0x000000aeb00c723c */ /* 0x080fe8000000180c */
[----:B------:R-:W-:Y:S01]  /*2f20*/  @!P0 LOP3.LUT R0, R212, 0x6, R0, 0xf8, !PT ;  /* 0x00000006d4008812 */ /* 0x000fe200078ef800 */
[----:B------:R-:W-:Y:S01]  /*2f30*/  IMAD.WIDE.U32 R164, R165, -0x2daee0ad, RZ ;  /* 0xd2511f53a5a47825 */ /* 0x000fe200078e00ff */
[----:B------:R-:W-:Y:S01]  /*2f40*/  LOP3.LUT R181, R245, UR41, R2, 0x96, !PT ;  /* 0x00000029f5b57c12 */ /* 0x000fe2000f8e9602 */
[----:B------:R-:W-:Y:S01]  /*2f50*/  UIADD3 UR41, UR5, -0x126145ec, URZ ;  /* 0xed9eba1405297890 */ /* 0x000fe2000fffe03f */
[----:B------:R-:W-:Y:S01]  /*2f60*/  LOP3.LUT R2, R214, UR11, RZ, 0x3c, !PT ;  /* 0x0000000bd6027c12 */ /* 0x000fe2000f8e3cff */
[C---:B------:R-:W-:Y:S01]  /*2f70*/  HMMA.16816.F32 R16, R168.reuse, R174, R16 ;  /* 0x000000aea810723c */ /* 0x040fe20000001810 */
[----:B------:R-:W-:Y:S03]  /*2f80*/  UIADD3 UR11, UR7, 0x3c6ef372, URZ ;  /* 0x3c6ef372070b7890 */ /* 0x000fe6000fffe03f */
[----:B------:R-:W-:Y:S01]  /*2f90*/  LOP3.LUT R182, R2, R165, RZ, 0x3c, !PT ;  /* 0x000000a502b67212 */ /* 0x000fe200078e3cff */
[----:B------:R-:W-:Y:S01]  /*2fa0*/  IMAD.WIDE.U32 R192, R167, -0x2daee0ad, RZ ;  /* 0xd2511f53a7c07825 */ /* 0x000fe200078e00ff */
[----:B------:R-:W-:Y:S02]  /*2fb0*/  @!P0 IADD3 R172, R3, 0x8, RZ ;  /* 0x0000000803ac8810 */ /* 0x000fe40007ffe0ff */
[----:B------:R-:W-:Y:S01]  /*2fc0*/  LOP3.LUT R184, R244, UR11, RZ, 0x3c, !PT ;  /* 0x0000000bf4b87c12 */ /* 0x000fe2000f8e3cff */
[----:B------:R-:W-:Y:S01]  /*2fd0*/  IMAD.WIDE.U32 R166, R166, -0x2daee0ad, RZ ;  /* 0xd2511f53a6a67825 */ /* 0x000fe200078e00ff */
[----:B------:R-:W-:Y:S02]  /*2fe0*/  UIADD3 UR11, UR5, 0x32370b8f, URZ ;  /* 0x32370b8f050b7890 */ /* 0x000fe4000fffe03f */
[----:B------:R-:W-:Y:S01]  /*2ff0*/  @!P0 IMNMX R172, R172, UR40, PT ;  /* 0x00000028acac8c17 */ /* 0x000fe2000b800200 */
[----:B------:R-:W-:Y:S01]  /*3000*/  @!P0 IMAD R0, R180, 0x80, R0 ;  /* 0x00000080b4008824 */ /* 0x000fe200078e0200 */
[----:B------:R-:W-:Y:S01]  /*3010*/  LOP3.LUT R185, R2, R167, RZ, 0x3c, !PT ;  /* 0x000000a702b97212 */ /* 0x000fe200078e3cff */
[----:B------:R-:W-:Y:S01]  /*3020*/  FMUL.FTZ R180, R243, 1.4426950216293334961 ;  /* 0x3fb8aa3bf3b47820 */ /* 0x000fe20000410000 */
[----:B------:R-:W-:Y:S01]  /*3030*/  LOP3.LUT R186, R193, UR9, R164, 0x96, !PT ;  /* 0x00000009c1ba7c12 */ /* 0x000fe2000f8e96a4 */
[----:B------:R-:W-:Y:S01]  /*3040*/  IMAD.WIDE.U32 R190, R181, -0x2daee0ad, RZ ;  /* 0xd2511f53b5be7825 */ /* 0x000fe200078e00ff */
[----:B------:R-:W-:Y:S02]  /*3050*/  @!P0 IMNMX R181, R3, UR40, PT ;  /* 0x0000002803b58c17 */ /* 0x000fe4000b800200 */
[----:B------:R-:W-:Y:S01]  /*3060*/  @!P0 IADD3 R2, R0, 0x1, RZ ;  /* 0x0000000100028810 */ /* 0x000fe20007ffe0ff */
[----:B------:R-:W-:Y:S01]  /*3070*/  FMUL.FTZ R173, R242, 1.4426950216293334961 ;  /* 0x3fb8aa3bf2ad7820 */ /* 0x000fe20000410000 */
[----:B------:R-:W-:Y:S01]  /*3080*/  FSEL R180, R180, RZ, P3 ;  /* 0x000000ffb4b47208 */ /* 0x000fe20001800000 */
[----:B------:R-:W-:Y:S01]  /*3090*/  IMAD.WIDE.U32 R182, R182, -0x326172a9, RZ ;  /* 0xcd9e8d57b6b67825 */ /* 0x000fe200078e00ff */
[-C--:B------:R-:W-:Y:S02]  /*30a0*/  @!P0 ISETP.GE.AND P3, PT, R2, R181.reuse, PT ;  /* 0x000000b50200820c */ /* 0x080fe40003f66270 */
[----:B------:R-:W-:Y:S01]  /*30b0*/  @!P0 ISETP.GE.AND P4, PT, R0, R181, PT ;  /* 0x000000b50000820c */ /* 0x000fe20003f86270 */
[----:B------:R-:W-:Y:S01]  /*30c0*/  IMAD.WIDE.U32 R186, R186, -0x326172a9, RZ ;  /* 0xcd9e8d57baba7825 */ /* 0x000fe200078e00ff */
[----:B------:R-:W-:Y:S02]  /*30d0*/  @!P0 FSEL R5, R5, -INF , !P3 ;  /* 0xff80000005058808 */ /* 0x000fe40005800000 */
[-C--:B------:R-:W-:Y:S02]  /*30e0*/  @!P0 ISETP.GE.AND P3, PT, R0, R172.reuse, PT ;  /* 0x000000ac0000820c */ /* 0x080fe40003f66270 */
[----:B------:R-:W-:Y:S01]  /*30f0*/  @!P0 FSEL R4, R4, -INF , !P4 ;  /* 0xff80000004048808 */ /* 0x000fe20006000000 */
[----:B------:R-:W-:Y:S01]  /*3100*/  FFMA.FTZ R5, R5, c[0x0][0x23c], -R180 ;  /* 0x00008f0005057a23 */ /* 0x000fe200000108b4 */
[----:B------:R-:W-:Y:S01]  /*3110*/  LOP3.LUT R188, R191, UR9, R166, 0x96, !PT ;  /* 0x00000009bfbc7c12 */ /* 0x000fe2000f8e96a6 */
[----:B------:R-:W-:Y:S01]  /*3120*/  UIADD3 UR9, UR7, -0x255992d5, URZ ;  /* 0xdaa66d2b07097890 */ /* 0x000fe2000fffe03f */
[----:B------:R-:W1:Y:S01]  /*3130*/  LDSM.16.M88.4 R164, [R203+0x10800] ;  /* 0x01080000cba4783b */ /* 0x000e620000000200 */
[----:B------:R-:W-:Y:S01]  /*3140*/  FSEL R173, R173, RZ, P2 ;  /* 0x000000ffadad7208 */ /* 0x000fe20001000000 */
[----:B------:R-:W-:Y:S01]  /*3150*/  FFMA.FTZ R4, R4, c[0x0][0x23c], -R180 ;  /* 0x00008f0004047a23 */ /* 0x000fe200000108b4 */
[----:B------:R-:W-:Y:S01]  /*3160*/  @!P0 FSEL R6, R6, -INF , !P3 ;  /* 0xff80000006068808 */ /* 0x000fe20005800000 */
[----:B------:R2:W-:Y:S01]  /*3170*/  MUFU.EX2 R218, R5 ;  /* 0x0000000500da7308 */ /* 0x0005e20000000800 */
[-C--:B------:R-:W-:Y:S02]  /*3180*/  @!P0 ISETP.GE.AND P2, PT, R2, R172.reuse, PT ;  /* 0x000000ac0200820c */ /* 0x080fe40003f46270 */
[----:B------:R-:W-:Y:S01]  /*3190*/  FSETP.NEU.FTZ.AND P3, PT, R241, -INF , PT ;  /* 0xff800000f100780b */ /* 0x000fe20003f7d000 */
[--C-:B------:R-:W-:Y:S01]  /*31a0*/  FFMA.FTZ R6, R6, c[0x0][0x23c], -R173.reuse ;  /* 0x00008f0006067a23 */ /* 0x100fe200000108ad */
[----:B------:R-:W-:Y:S02]  /*31b0*/  @!P0 FSEL R7, R7, -INF , !P2 ;  /* 0xff80000007078808 */ /* 0x000fe40005000000 */
[----:B------:R-:W-:Y:S02]  /*31c0*/  FSETP.NEU.FTZ.AND P2, PT, R240, -INF , PT ;  /* 0xff800000f000780b */ /* 0x000fe40003f5d000 */
[----:B------:R-:W-:Y:S01]  /*31d0*/  LOP3.LUT R183, R184, R183, RZ, 0x3c, !PT ;  /* 0x000000b7b8b77212 */ /* 0x000fe200078e3cff */
[----:B------:R3:W4:Y:S01]  /*31e0*/  MUFU.EX2 R219, R4 ;  /* 0x0000000400db7308 */ /* 0x0007220000000800 */
[--C-:B------:R-:W-:Y:S01]  /*31f0*/  FFMA.FTZ R7, R7, c[0x0][0x23c], -R173.reuse ;  /* 0x00008f0007077a23 */ /* 0x100fe200000108ad */
[----:B------:R-:W-:Y:S08]  /*3200*/  LOP3.LUT R182, R187, UR9, R182, 0x96, !PT ;  /* 0x00000009bbb67c12 */ /* 0x000ff0000f8e96b6 */
[----:B------:R4:W4:Y:S01]  /*3210*/  MUFU.EX2 R217, R6 ;  /* 0x0000000600d97308 */ /* 0x0009220000000800 */
[C---:B--2---:R-:W-:Y:S02]  /*3220*/  @!P0 IADD3 R5, R3.reuse, 0x20, RZ ;  /* 0x0000002003058810 */ /* 0x044fe40007ffe0ff */
[----:B------:R-:W-:Y:S02]  /*3230*/  @!P0 IADD3 R3, R3, 0x28, RZ ;  /* 0x0000002803038810 */ /* 0x000fe40007ffe0ff */
[----:B------:R-:W-:Y:S05]  /*3240*/  @!P0 IMNMX R5, R5, UR40, PT ;  /* 0x0000002805058c17 */ /* 0x000fea000b800200 */
[----:B------:R2:W2:Y:S01]  /*3250*/  MUFU.EX2 R224, R7 ;  /* 0x0000000700e07308 */ /* 0x0004a20000000800 */
[----:B------:R-:W-:Y:S02]  /*3260*/  @!P0 IMNMX R3, R3, UR40, PT ;  /* 0x0000002803038c17 */ /* 0x000fe4000b800200 */
[-C--:B------:R-:W-:Y:S01]  /*3270*/  @!P0 ISETP.GE.AND P4, PT, R2, R5.reuse, PT ;  /* 0x000000050200820c */ /* 0x080fe20003f86270 */
[----:B---3--:R-:W-:Y:S01]  /*3280*/  FMUL.FTZ R4, R241, 1.4426950216293334961 ;  /* 0x3fb8aa3bf1047820 */ /* 0x008fe20000410000 */
[-C--:B-1----:R-:W-:Y:S04]  /*3290*/  HMMA.16816.F32 R20, R168, R164.reuse, R20 ;  /* 0x000000a4a814723c */ /* 0x082fe80000001814 */
[----:B------:R-:W-:Y:S02]  /*32a0*/  FSEL R4, R4, RZ, P3 ;  /* 0x000000ff04047208 */ /* 0x000fe40001800000 */
[----:B------:R-:W-:Y:S02]  /*32b0*/  @!P0 ISETP.GE.AND P3, PT, R0, R5, PT ;  /* 0x000000050000820c */ /* 0x000fe40003f66270 */
[----:B------:R-:W-:Y:S01]  /*32c0*/  @!P0 FSEL R9, R9, -INF , !P4 ;  /* 0xff80000009098808 */ /* 0x000fe20006000000 */
[C---:B------:R-:W-:Y:S04]  /*32d0*/  HMMA.16816.F32 R24, R176.reuse, R164, R24 ;  /* 0x000000a4b018723c */ /* 0x040fe80000001818 */
[----:B----4-:R-:W-:Y:S01]  /*32e0*/  FMUL.FTZ R6, R240, 1.4426950216293334961 ;  /* 0x3fb8aa3bf0067820 */ /* 0x010fe20000410000 */
[----:B------:R-:W-:Y:S01]  /*32f0*/  @!P0 FSEL R8, R8, -INF , !P3 ;  /* 0xff80000008088808 */ /* 0x000fe20005800000 */
[--C-:B------:R-:W-:Y:S01]  /*3300*/  FFMA.FTZ R9, R9, c[0x0][0x23c], -R4.reuse ;  /* 0x00008f0009097a23 */ /* 0x100fe20000010804 */
[----:B------:R-:W-:Y:S01]  /*3310*/  @!P0 ISETP.GE.AND P3, PT, R2, R3, PT ;  /* 0x000000030200820c */ /* 0x000fe20003f66270 */
[-C--:B------:R-:W-:Y:S02]  /*3320*/  HMMA.16816.F32 R28, R176, R166.reuse, R28 ;  /* 0x000000a6b01c723c */ /* 0x080fe4000000181c */
[----:B------:R-:W1:Y:S02]  /*3330*/  MUFU.EX2 R225, R9 ;  /* 0x0000000900e17308 */ /* 0x000e640000000800 */
[----:B------:R-:W-:Y:S01]  /*3340*/  FSEL R2, R6, RZ, P2 ;  /* 0x000000ff06027208 */ /* 0x000fe20001000000 */
[--C-:B------:R-:W-:Y:S01]  /*3350*/  FFMA.FTZ R8, R8, c[0x0][0x23c], -R4.reuse ;  /* 0x00008f0008087a23 */ /* 0x100fe20000010804 */
[----:B------:R-:W-:Y:S02]  /*3360*/  @!P0 IADD3 R6, R0, 0x8, RZ ;  /* 0x0000000800068810 */ /* 0x000fe40007ffe0ff */
[----:B------:R-:W-:Y:S04]  /*3370*/  HMMA.16816.F32 R32, R168, R166, R32 ;  /* 0x000000a6a820723c */ /* 0x000fe80000001820 */
[----:B------:R-:W-:Y:S01]  /*3380*/  @!P0 ISETP.GE.AND P6, PT, R6, R5, PT ;  /* 0x000000050600820c */ /* 0x000fe20003fc6270 */
[----:B------:R3:W4:Y:S01]  /*3390*/  MUFU.EX2 R226, R8 ;  /* 0x0000000800e27308 */ /* 0x0007220000000800 */
[C---:B--2---:R-:W-:Y:S02]  /*33a0*/  @!P0 IADD3 R7, R0.reuse, 0x9, RZ ;  /* 0x0000000900078810 */ /* 0x044fe40007ffe0ff */
[-C--:B------:R-:W-:Y:S02]  /*33b0*/  @!P0 ISETP.GE.AND P2, PT, R0, R3.reuse, PT ;  /* 0x000000030000820c */ /* 0x080fe40003f46270 */
[----:B------:R-:W-:Y:S02]  /*33c0*/  @!P0 ISETP.GE.AND P4, PT, R6, R3, PT ;  /* 0x000000030600820c */ /* 0x000fe40003f86270 */
[----:B------:R-:W-:Y:S02]  /*33d0*/  @!P0 FSEL R12, R12, -INF , !P6 ;  /* 0xff8000000c0c8808 */ /* 0x000fe40007000000 */
[----:B------:R-:W-:Y:S02]  /*33e0*/  @!P0 FSEL R10, R10, -INF , !P2 ;  /* 0xff8000000a0a8808 */ /* 0x000fe40005000000 */
[----:B------:R-:W-:Y:S01]  /*33f0*/  @!P0 FSEL R11, R11, -INF , !P3 ;  /* 0xff8000000b0b8808 */ /* 0x000fe20005800000 */
[----:B------:R-:W-:Y:S01]  /*3400*/  FFMA.FTZ R12, R12, c[0x0][0x23c], -R4 ;  /* 0x00008f000c0c7a23 */ /* 0x000fe20000010804 */
[C---:B------:R-:W-:Y:S01]  /*3410*/  @!P0 ISETP.GE.AND P3, PT, R7.reuse, R5, PT ;  /* 0x000000050700820c */ /* 0x040fe20003f66270 */
[--C-:B------:R-:W-:Y:S01]  /*3420*/  FFMA.FTZ R10, R10, c[0x0][0x23c], -R2.reuse ;  /* 0x00008f000a0a7a23 */ /* 0x100fe20000010802 */
[----:B------:R-:W-:Y:S01]  /*3430*/  @!P0 ISETP.GE.AND P6, PT, R7, R3, PT ;  /* 0x000000030700820c */ /* 0x000fe20003fc6270 */
[--C-:B------:R-:W-:Y:S01]  /*3440*/  FFMA.FTZ R11, R11, c[0x0][0x23c], -R2.reuse ;  /* 0x00008f000b0b7a23 */ /* 0x100fe20000010802 */
[----:B------:R-:W-:Y:S01]  /*3450*/  @!P0 FSEL R14, R14, -INF , !P4 ;  /* 0xff8000000e0e8808 */ /* 0x000fe20006000000 */
[----:B------:R-:W-:Y:S01]  /*3460*/  MUFU.EX2 R221, R12 ;  /* 0x0000000c00dd7308 */ /* 0x000fe20000000800 */
[----:B------:R-:W-:Y:S02]  /*3470*/  @!P0 FSEL R13, R13, -INF , !P3 ;  /* 0xff8000000d0d8808 */ /* 0x000fe40005800000 */
[----:B------:R-:W-:Y:S01]  /*3480*/  @!P0 FSEL R15, R15, -INF , !P6 ;  /* 0xff8000000f0f8808 */ /* 0x000fe20007000000 */
[----:B------:R-:W-:Y:S01]  /*3490*/  FFMA.FTZ R14, R14, c[0x0][0x23c], -R2 ;  /* 0x00008f000e0e7a23 */ /* 0x000fe20000010802 */
[CC--:B------:R-:W-:Y:S01]  /*34a0*/  @!P0 ISETP.GE.AND P5, PT, R6.reuse, R181.reuse, PT ;  /* 0x000000b50600820c */ /* 0x0c0fe20003fa6270 */
[----:B------:R-:W-:Y:S01]  /*34b0*/  FFMA.FTZ R13, R13, c[0x0][0x23c], -R4 ;  /* 0x00008f000d0d7a23 */ /* 0x000fe20000010804 */
[-C--:B------:R-:W-:Y:S01]  /*34c0*/  @!P0 ISETP.GE.AND P2, PT, R6, R172.reuse, PT ;  /* 0x000000ac0600820c */ /* 0x080fe20003f46270 */
[----:B------:R-:W-:Y:S01]  /*34d0*/  FFMA.FTZ R15, R15, c[0x0][0x23c], -R2 ;  /* 0x00008f000f0f7a23 */ /* 0x000fe20000010802 */
[CC--:B------:R-:W-:Y:S01]  /*34e0*/  @!P0 ISETP.GE.AND P4, PT, R7.reuse, R172.reuse, PT ;  /* 0x000000ac0700820c */ /* 0x0c0fe20003f86270 */
[----:B------:R-:W-:Y:S01]  /*34f0*/  MUFU.EX2 R228, R10 ;  /* 0x0000000a00e47308 */ /* 0x000fe20000000800 */
[-C--:B------:R-:W-:Y:S01]  /*3500*/  @!P0 ISETP.GE.AND P3, PT, R7, R181.reuse, PT ;  /* 0x000000b50700820c */ /* 0x080fe20003f66270 */
[----:B---3--:R-:W-:Y:S01]  /*3510*/  IMAD.WIDE.U32 R8, R185, -0x326172a9, RZ ;  /* 0xcd9e8d57b9087825 */ /* 0x008fe200078e00ff */
[C---:B------:R-:W-:Y:S02]  /*3520*/  @!P0 IADD3 R7, R0.reuse, 0x10, RZ ;  /* 0x0000001000078810 */ /* 0x040fe40007ffe0ff */
[----:B------:R-:W-:Y:S02]  /*3530*/  @!P0 IADD3 R6, R0, 0x11, RZ ;  /* 0x0000001100068810 */ /* 0x000fe40007ffe0ff */
[----:B------:R-:W-:Y:S02]  /*3540*/  @!P0 FSEL R16, R16, -INF , !P5 ;  /* 0xff80000010108808 */ /* 0x000fe40006800000 */
[CC--:B------:R-:W-:Y:S01]  /*3550*/  @!P0 ISETP.GE.AND P5, PT, R7.reuse, R172.reuse, PT ;  /* 0x000000ac0700820c */ /* 0x0c0fe20003fa6270 */
[----:B------:R2:W3:Y:S01]  /*3560*/  MUFU.EX2 R227, R11 ;  /* 0x0000000b00e37308 */ /* 0x0004e20000000800 */
[-C--:B------:R-:W-:Y:S01]  /*3570*/  @!P0 ISETP.GE.AND P6, PT, R7, R181.reuse, PT ;  /* 0x000000b50700820c */ /* 0x080fe20003fc6270 */
[--C-:B------:R-:W-:Y:S01]  /*3580*/  FFMA.FTZ R16, R16, c[0x0][0x23c], -R180.reuse ;  /* 0x00008f0010107a23 */ /* 0x100fe200000108b4 */
[----:B------:R-:W-:Y:S02]  /*3590*/  @!P0 FSEL R19, R19, -INF , !P4 ;  /* 0xff80000013138808 */ /* 0x000fe40006000000 */
[----:B------:R-:W-:Y:S02]  /*35a0*/  @!P0 ISETP.GE.AND P4, PT, R6, R181, PT ;  /* 0x000000b50600820c */ /* 0x000fe40003f86270 */
[----:B------:R-:W-:Y:S01]  /*35b0*/  @!P0 FSEL R17, R17, -INF , !P3 ;  /* 0xff80000011118808 */ /* 0x000fe20005800000 */
[--C-:B------:R-:W-:Y:S01]  /*35c0*/  FFMA.FTZ R19, R19, c[0x0][0x23c], -R173.reuse ;  /* 0x00008f0013137a23 */ /* 0x100fe200000108ad */
[----:B------:R-:W-:Y:S01]  /*35d0*/  @!P0 FSEL R20, R20, -INF , !P6 ;  /* 0xff80000014148808 */ /* 0x000fe20007000000 */
[----:B------:R1:W-:Y:S01]  /*35e0*/  MUFU.EX2 R220, R13 ;  /* 0x0000000d00dc7308 */ /* 0x0003e20000000800 */
[-C--:B------:R-:W-:Y:S01]  /*35f0*/  @!P0 ISETP.GE.AND P6, PT, R6, R172.reuse, PT ;  /* 0x000000ac0600820c */ /* 0x080fe20003fc6270 */
[--C-:B------:R-:W-:Y:S01]  /*3600*/  FFMA.FTZ R17, R17, c[0x0][0x23c], -R180.reuse ;  /* 0x00008f0011117a23 */ /* 0x100fe200000108b4 */
[-C--:B------:R-:W-:Y:S01]  /*3610*/  @!P0 ISETP.GE.AND P3, PT, R7, R5.reuse, PT ;  /* 0x000000050700820c */ /* 0x080fe20003f66270 */
[--C-:B------:R-:W-:Y:S01]  /*3620*/  FFMA.FTZ R20, R20, c[0x0][0x23c], -R180.reuse ;  /* 0x00008f0014147a23 */ /* 0x100fe200000108b4 */
[----:B------:R-:W-:Y:S02]  /*3630*/  @!P0 FSEL R21, R21, -INF , !P4 ;  /* 0xff80000015158808 */ /* 0x000fe40006000000 */
[----:B------:R-:W-:Y:S02]  /*3640*/  @!P0 ISETP.GE.AND P4, PT, R6, R5, PT ;  /* 0x000000050600820c */ /* 0x000fe40003f86270 */
[----:B------:R-:W-:Y:S01]  /*3650*/  @!P0 FSEL R22, R22, -INF , !P5 ;  /* 0xff80000016168808 */ /* 0x000fe20006800000 */
[----:B------:R-:W-:Y:S01]  /*3660*/  MUFU.EX2 R222, R14 ;  /* 0x0000000e00de7308 */ /* 0x000fe20000000800 */
[----:B------:R-:W-:Y:S01]  /*3670*/  @!P0 ISETP.GE.AND P5, PT, R6, R3, PT ;  /* 0x000000030600820c */ /* 0x000fe20003fa6270 */
[----:B------:R-:W-:Y:S01]  /*3680*/  FFMA.FTZ R21, R21, c[0x0][0x23c], -R180 ;  /* 0x00008f0015157a23 */ /* 0x000fe200000108b4 */
[----:B------:R-:W-:Y:S01]  /*3690*/  @!P0 IADD3 R6, R0, 0x18, RZ ;  /* 0x0000001800068810 */ /* 0x000fe20007ffe0ff */
[----:B--2---:R-:W-:Y:S01]  /*36a0*/  IMAD.WIDE.U32 R10, R188, -0x326172a9, RZ ;  /* 0xcd9e8d57bc0a7825 */ /* 0x004fe200078e00ff */
[----:B------:R-:W-:Y:S02]  /*36b0*/  @!P0 IADD3 R0, R0, 0x19, RZ ;  /* 0x0000001900008810 */ /* 0x000fe40007ffe0ff */
[----:B------:R-:W-:Y:S01]  /*36c0*/  @!P0 FSEL R24, R24, -INF , !P3 ;  /* 0xff80000018188808 */ /* 0x000fe20005800000 */
[----:B------:R-:W-:Y:S01]  /*36d0*/  FFMA.FTZ R22, R22, c[0x0][0x23c], -R173 ;  /* 0x00008f0016167a23 */ /* 0x000fe200000108ad */
[----:B------:R-:W-:Y:S01]  /*36e0*/  @!P0 ISETP.GE.AND P3, PT, R0, R5, PT ;  /* 0x000000050000820c */ /* 0x000fe20003f66270 */
[----:B------:R2:W-:Y:S01]  /*36f0*/  MUFU.EX2 R223, R15 ;  /* 0x0000000f00df7308 */ /* 0x0005e20000000800 */
[----:B------:R-:W-:Y:S01]  /*3700*/  @!P0 FSEL R18, R18, -INF , !P2 ;  /* 0xff80000012128808 */ /* 0x000fe20005000000 */
[----:B------:R-:W-:Y:S01]  /*3710*/  FFMA.FTZ R24, R24, c[0x0][0x23c], -R4 ;  /* 0x00008f0018187a23 */ /* 0x000fe20000010804 */
[----:B------:R-:W-:Y:S01]  /*3720*/  LOP3.LUT R12, R184, R9, RZ, 0x3c, !PT ;  /* 0x00000009b80c7212 */ /* 0x000fe200078e3cff */
[----:B------:R-:W-:Y:S01]  /*3730*/  IMAD.IADD R184, R206, 0x1, R199 ;  /* 0x00000001ceb87824 */ /* 0x000fe200078e02c7 */
[----:B------:R-:W-:Y:S01]  /*3740*/  @!P0 FSEL R29, R29, -INF , !P3 ;  /* 0xff8000001d1d8808 */ /* 0x000fe20005800000 */
[--C-:B------:R-:W-:Y:S01]  /*3750*/  FFMA.FTZ R18, R18, c[0x0][0x23c], -R173.reuse ;  /* 0x00008f0012127a23 */ /* 0x100fe200000108ad */
[-C--:B------:R-:W-:Y:S01]  /*3760*/  @!P0 ISETP.GE.AND P3, PT, R6, R172.reuse, PT ;  /* 0x000000ac0600820c */ /* 0x080fe20003f66270 */
[----:B-1----:R-:W-:Y:S01]  /*3770*/  IMAD.WIDE.U32 R12, R12, -0x2daee0ad, RZ ;  /* 0xd2511f530c0c7825 */ /* 0x002fe200078e00ff */
[----:B------:R-:W-:Y:S01]  /*3780*/  @!P0 ISETP.GE.AND P2, PT, R7, R3, PT ;  /* 0x000000030700820c */ /* 0x000fe20003f46270 */
[----:B------:R1:W-:Y:S01]  /*3790*/  MUFU.EX2 R216, R16 ;  /* 0x0000001000d87308 */ /* 0x0003e20000000800 */
[----:B------:R-:W-:Y:S02]  /*37a0*/  @!P0 FSEL R23, R23, -INF , !P6 ;  /* 0xff80000017178808 */ /* 0x000fe40007000000 */
[C---:B------:R-:W-:Y:S02]  /*37b0*/  @!P0 ISETP.GE.AND P6, PT, R6.reuse, R5, PT ;  /* 0x000000050600820c */ /* 0x040fe40003fc6270 */
[----:B------:R-:W-:Y:S01]  /*37c0*/  @!P0 FSEL R25, R25, -INF , !P4 ;  /* 0xff80000019198808 */ /* 0x000fe20006000000 */
[----:B------:R-:W-:Y:S01]  /*37d0*/  FFMA.FTZ R23, R23, c[0x0][0x23c], -R173 ;  /* 0x00008f0017177a23 */ /* 0x000fe200000108ad */
[C---:B------:R-:W-:Y:S02]  /*37e0*/  @!P0 ISETP.GE.AND P4, PT, R6.reuse, R3, PT ;  /* 0x000000030600820c */ /* 0x040fe40003f86270 */
[----:B------:R-:W-:Y:S01]  /*37f0*/  @!P0 FSEL R27, R27, -INF , !P5 ;  /* 0xff8000001b1b8808 */ /* 0x000fe20006800000 */
[----:B------:R3:W-:Y:S01]  /*3800*/  MUFU.EX2 R215, R17 ;  /* 0x0000001100d77308 */ /* 0x0007e20000000800 */
[-C--:B------:R-:W-:Y:S01]  /*3810*/  @!P0 ISETP.GE.AND P5, PT, R6, R181.reuse, PT ;  /* 0x000000b50600820c */ /* 0x080fe20003fa6270 */
[----:B------:R-:W-:Y:S01]  /*3820*/  IMAD.WIDE.U32 R6, R183, -0x2daee0ad, RZ ;  /* 0xd2511f53b7067825 */ /* 0x000fe200078e00ff */
[----:B------:R-:W-:Y:S01]  /*3830*/  LOP3.LUT R164, R11, UR9, R8, 0x96, !PT ;  /* 0x000000090ba47c12 */ /* 0x000fe2000f8e9608 */
[----:B------:R-:W-:Y:S01]  /*3840*/  UIADD3 UR9, UR7, 0x78dde6e4, URZ ;  /* 0x78dde6e407097890 */ /* 0x000fe2000fffe03f */
[----:B------:R-:W-:Y:S01]  /*3850*/  @!P0 FSEL R28, R28, -INF , !P6 ;  /* 0xff8000001c1c8808 */ /* 0x000fe20007000000 */
[----:B--2---:R-:W-:Y:S01]  /*3860*/  IMAD.WIDE.U32 R14, R182, -0x2daee0ad, RZ ;  /* 0xd2511f53b60e7825 */ /* 0x004fe200078e00ff */
[----:B------:R-:W-:Y:S02]  /*3870*/  LOP3.LUT R8, R7, UR11, R192, 0x96, !PT ;  /* 0x0000000b07087c12 */ /* 0x000fe4000f8e96c0 */
[----:B------:R-:W-:Y:S01]  /*3880*/  @!P0 ISETP.GE.AND P6, PT, R0, R181, PT ;  /* 0x000000b50000820c */ /* 0x000fe20003fc6270 */
[----:B------:R2:W-:Y:S01]  /*3890*/  MUFU.EX2 R214, R18 ;  /* 0x0000001200d67308 */ /* 0x0005e20000000800 */
[----:B------:R-:W-:Y:S01]  /*38a0*/  LOP3.LUT R174, R15, UR41, R6, 0x96, !PT ;  /* 0x000000290fae7c12 */ /* 0x000fe2000f8e9606 */
[----:B------:R-:W-:Y:S01]  /*38b0*/  IMAD.WIDE.U32 R8, R8, -0x326172a9, RZ ;  /* 0xcd9e8d5708087825 */ /* 0x000fe200078e00ff */
[----:B------:R-:W-:Y:S01]  /*38c0*/  LOP3.LUT R6, R13, UR11, R190, 0x96, !PT ;  /* 0x0000000b0d067c12 */ /* 0x000fe2000f8e96be */
[----:B------:R-:W-:Y:S01]  /*38d0*/  UIADD3 UR11, UR7, 0x1715609d, URZ ;  /* 0x1715609d070b7890 */ /* 0x000fe2000fffe03f */
[----:B------:R-:W-:Y:S01]  /*38e0*/  @!P0 FSEL R30, R30, -INF , !P4 ;  /* 0xff8000001e1e8808 */ /* 0x000fe20006000000 */
[----:B------:R-:W-:Y:S01]  /*38f0*/  IMAD.WIDE.U32 R164, R164, -0x2daee0ad, RZ ;  /* 0xd2511f53a4a47825 */ /* 0x000fe200078e00ff */
[----:B------:R-:W-:Y:S02]  /*3900*/  LOP3.LUT R11, R9, UR9, R186, 0x96, !PT ;  /* 0x00000009090b7c12 */ /* 0x000fe4000f8e96ba */
[----:B------:R-:W-:Y:S01]  /*3910*/  @!P0 ISETP.GE.AND P4, PT, R0, R172, PT ;  /* 0x000000ac0000820c */ /* 0x000fe20003f86270 */
[----:B------:R-:W-:Y:S01]  /*3920*/  IMAD.WIDE.U32 R6, R6, -0x326172a9, RZ ;  /* 0xcd9e8d5706067825 */ /* 0x000fe200078e00ff */
[----:B-1----:R-:W-:Y:S01]  /*3930*/  LOP3.LUT R16, R165, UR41, R12, 0x96, !PT ;  /* 0x00000029a5107c12 */ /* 0x002fe2000f8e960c */
[----:B------:R1:W-:Y:S01]  /*3940*/  MUFU.EX2 R213, R19 ;  /* 0x0000001300d57308 */ /* 0x0003e20000000800 */
[----:B------:R-:W-:Y:S01]  /*3950*/  UIADD3 UR41, UR5, 0x646e171e, URZ ;  /* 0x646e171e05297890 */ /* 0x000fe2000fffe03f */
[----:B------:R-:W-:Y:S01]  /*3960*/  IMAD.WIDE.U32 R174, R174, -0x326172a9, RZ ;  /* 0xcd9e8d57aeae7825 */ /* 0x000fe200078e00ff */
[----:B------:R-:W-:Y:S01]  /*3970*/  LOP3.LUT R12, R7, UR9, R10, 0x96, !PT ;  /* 0x00000009070c7c12 */ /* 0x000fe2000f8e960a */
[----:B------:R-:W-:Y:S01]  /*3980*/  UIADD3 UR9, UR5, -0x56f99767, URZ ;  /* 0xa906689905097890 */ /* 0x000fe2000fffe03f */
[----:B------:R-:W-:Y:S01]  /*3990*/  @!P0 FSEL R26, R26, -INF , !P2 ;  /* 0xff8000001a1a8808 */ /* 0x000fe20005000000 */
[----:B------:R-:W-:Y:S01]  /*39a0*/  IMAD.WIDE.U32 R10, R11, -0x2daee0ad, RZ ;  /* 0xd2511f530b0a7825 */ /* 0x000fe200078e00ff */
[----:B------:R-:W-:Y:S02]  /*39b0*/  LOP3.LUT R8, R175, UR11, R8, 0x96, !PT ;  /* 0x0000000baf087c12 */ /* 0x000fe4000f8e9608 */
[----:B------:R-:W-:Y:S01]  /*39c0*/  @!P0 ISETP.GE.AND P2, PT, R0, R3, PT ;  /* 0x000000030000820c */ /* 0x000fe20003f46270 */
[----:B---3--:R-:W-:Y:S01]  /*39d0*/  IMAD.WIDE.U32 R16, R16, -0x326172a9, RZ ;  /* 0xcd9e8d5710107825 */ /* 0x008fe200078e00ff */
[----:B------:R-:W-:Y:S01]  /*39e0*/  LOP3.LUT R14, R11, UR9, R14, 0x96, !PT ;  /* 0x000000090b0e7c12 */ /* 0x000fe2000f8e960e */
[----:B------:R-:W-:Y:S01]  /*39f0*/  MUFU.EX2 R189, R21 ;  /* 0x0000001500bd7308 */ /* 0x000fe20000000800 */
[----:B------:R-:W-:Y:S01]  /*3a00*/  @!P0 FSEL R32, R32, -INF , !P5 ;  /* 0xff80000020208808 */ /* 0x000fe20006800000 */
[----:B------:R-:W-:Y:S01]  /*3a10*/  IMAD.WIDE.U32 R8, R8, -0x2daee0ad, RZ ;  /* 0xd2511f5308087825 */ /* 0x000fe200078e00ff */
[----:B------:R-:W-:Y:S01]  /*3a20*/  LOP3.LUT R6, R17, UR11, R6, 0x96, !PT ;  /* 0x0000000b11067c12 */ /* 0x000fe2000f8e9606 */
[----:B------:R-:W-:Y:S01]  /*3a30*/  UIADD3 UR11, UR7, -0x4ab325aa, URZ ;  /* 0xb54cda56070b7890 */ /* 0x000fe2000fffe03f */
[----:B------:R-:W-:Y:S01]  /*3a40*/  @!P0 FSEL R31, R31, -INF , !P2 ;  /* 0xff8000001f1f8808 */ /* 0x000fe20005000000 */
[----:B------:R-:W-:Y:S01]  /*3a50*/  IMAD.WIDE.U32 R12, R12, -0x2daee0ad, RZ ;  /* 0xd2511f530c0c7825 */ /* 0x000fe200078e00ff */
[----:B------:R-:W-:Y:S02]  /*3a60*/  LOP3.LUT R166, R8, 0xffff, RZ, 0xc0, !PT ;  /* 0x0000ffff08a67812 */ /* 0x000fe400078ec0ff */
[--C-:B--2---:R-:W-:Y:S01]  /*3a70*/  SHF.R.U32.HI R18, RZ, 0x10, R8.reuse ;  /* 0x00000010ff127819 */ /* 0x104fe20000011608 */
[----:B------:R-:W-:Y:S01]  /*3a80*/  IMAD.WIDE.U32 R6, R6, -0x2daee0ad, RZ ;  /* 0xd2511f5306067825 */ /* 0x000fe200078e00ff */
[----:B------:R-:W-:Y:S01]  /*3a90*/  SHF.R.U32.HI R3, RZ, 0x18, R8 ;  /* 0x00000018ff037819 */ /* 0x000fe20000011608 */
[----:B------:R-:W-:Y:S01]  /*3aa0*/  MUFU.EX2 R193, R20 ;  /* 0x0000001400c17308 */ /* 0x000fe20000000800 */
[----:B------:R-:W-:Y:S01]  /*3ab0*/  LOP3.LUT R10, R9, UR41, R10, 0x96, !PT ;  /* 0x00000029090a7c12 */ /* 0x000fe2000f8e960a */
[----:B------:R-:W-:Y:S01]  /*3ac0*/  FFMA.FTZ R28, R28, c[0x0][0x23c], -R4 ;  /* 0x00008f001c1c7a23 */ /* 0x000fe20000010804 */
[----:B------:R-:W-:Y:S01]  /*3ad0*/  LOP3.LUT R0, R8, 0xff, RZ, 0xc0, !PT ;  /* 0x000000ff08007812 */ /* 0x000fe200078ec0ff */
[----:B------:R-:W-:Y:S01]  /*3ae0*/  IMAD.WIDE.U32 R8, R14, -0x326172a9, RZ ;  /* 0xcd9e8d570e087825 */ /* 0x000fe200078e00ff */
[----:B------:R-:W-:Y:S01]  /*3af0*/  LOP3.LUT R164, R13, UR9, R164, 0x96, !PT ;  /* 0x000000090da47c12 */ /* 0x000fe2000f8e96a4 */
[----:B------:R-:W-:Y:S01]  /*3b00*/  ULDC.U8 UR9, c[0x0][0x2d8] ;  /* 0x0000b60000097ab9 */ /* 0x000fe20000000000 */
[----:B------:R-:W-:Y:S01]  /*3b10*/  LOP3.LUT R17, R6, 0xff, RZ, 0xc0, !PT ;  /* 0x000000ff06117812 */ /* 0x000fe200078ec0ff */
[--C-:B------:R-:W-:Y:S01]  /*3b20*/  FFMA.FTZ R25, R25, c[0x0][0x23c], -R4.reuse ;  /* 0x00008f0019197a23 */ /* 0x100fe20000010804 */
[----:B------:R-:W-:Y:S01]  /*3b30*/  ISETP.LE.U32.AND P5, PT, R3, UR9, PT ;  /* 0x0000000903007c0c */ /* 0x000fe2000bfa3070 */
[----:B------:R-:W-:Y:S01]  /*3b40*/  FFMA.FTZ R4, R29, c[0x0][0x23c], -R4 ;  /* 0x00008f001d047a23 */ /* 0x000fe20000010804 */
[----:B------:R-:W-:Y:S01]  /*3b50*/  LOP3.LUT R3, R9, UR11, R174, 0x96, !PT ;  /* 0x0000000b09037c12 */ /* 0x000fe2000f8e96ae */
[----:B------:R-:W-:Y:S01]  /*3b60*/  MUFU.EX2 R190, R22 ;  /* 0x0000001600be7308 */ /* 0x000fe20000000800 */
[----:B------:R-:W-:Y:S01]  /*3b70*/  ISETP.LE.U32.AND P2, PT, R0, UR9, PT ;  /* 0x0000000900007c0c */ /* 0x000fe2000bf43070 */
[----:B------:R-:W-:Y:S01]  /*3b80*/  FFMA.FTZ R32, R32, c[0x0][0x23c], -R180 ;  /* 0x00008f0020207a23 */ /* 0x000fe200000108b4 */
[----:B------:R-:W-:Y:S01]  /*3b90*/  LOP3.LUT R0, R3, 0xffff, RZ, 0xc0, !PT ;  /* 0x0000ffff03007812 */ /* 0x000fe200078ec0ff */
[--C-:B------:R-:W-:Y:S01]  /*3ba0*/  FFMA.FTZ R30, R30, c[0x0][0x23c], -R2.reuse ;  /* 0x00008f001e1e7a23 */ /* 0x100fe20000010802 */
[----:B-1----:R-:W-:Y:S01]  /*3bb0*/  LOP3.LUT R19, R6, 0xffff, RZ, 0xc0, !PT ;  /* 0x0000ffff06137812 */ /* 0x002fe200078ec0ff */
[----:B------:R-:W-:Y:S01]  /*3bc0*/  FFMA.FTZ R26, R26, c[0x0][0x23c], -R2 ;  /* 0x00008f001a1a7a23 */ /* 0x000fe20000010802 */
[----:B------:R-:W-:Y:S01]  /*3bd0*/  SHF.R.U32.HI R165, RZ, 0x18, R6 ;  /* 0x00000018ffa57819 */ /* 0x000fe20000011606 */
[----:B------:R-:W-:Y:S01]  /*3be0*/  FFMA.FTZ R27, R27, c[0x0][0x23c], -R2 ;  /* 0x00008f001b1b7a23 */ /* 0x000fe20000010802 */
[----:B------:R-:W-:Y:S01]  /*3bf0*/  LOP3.LUT R5, R7, UR41, R12, 0x96, !PT ;  /* 0x0000002907057c12 */ /* 0x000fe2000f8e960c */
[----:B------:R-:W-:Y:S01]  /*3c00*/  MUFU.EX2 R186, R4 ;  /* 0x0000000400ba7308 */ /* 0x000fe20000000800 */
[----:B------:R-:W-:Y:S01]  /*3c10*/  SHF.R.U32.HI R15, RZ, 0x10, R6 ;  /* 0x00000010ff0f7819 */ /* 0x000fe20000011606 */
[----:B------:R-:W-:Y:S01]  /*3c20*/  IMAD.WIDE.U32 R6, R164, -0x326172a9, RZ ;  /* 0xcd9e8d57a4067825 */ /* 0x000fe200078e00ff */
[C---:B------:R-:W-:Y:S02]  /*3c30*/  LOP3.LUT R11, R8.reuse, 0xffff, RZ, 0xc0, !PT ;  /* 0x0000ffff080b7812 */ /* 0x040fe400078ec0ff */
[----:B------:R-:W-:Y:S01]  /*3c40*/  LOP3.LUT R13, R8, 0xff, RZ, 0xc0, !PT ;  /* 0x000000ff080d7812 */ /* 0x000fe200078ec0ff */
[----:B------:R-:W-:Y:S01]  /*3c50*/  FFMA.FTZ R2, R31, c[0x0][0x23c], -R2 ;  /* 0x00008f001f027a23 */ /* 0x000fe20000010802 */
[--C-:B------:R-:W-:Y:S02]  /*3c60*/  SHF.R.U32.HI R14, RZ, 0x18, R8.reuse ;  /* 0x00000018ff0e7819 */ /* 0x100fe40000011608 */
[----:B------:R-:W-:Y:S01]  /*3c70*/  SHF.R.U32.HI R12, RZ, 0x10, R8 ;  /* 0x00000010ff0c7819 */ /* 0x000fe20000011608 */
[----:B------:R-:W-:Y:S01]  /*3c80*/  MUFU.EX2 R192, R25 ;  /* 0x0000001900c07308 */ /* 0x000fe20000000800 */
[----:B------:R-:W-:Y:S02]  /*3c90*/  SHF.R.U32.HI R8, RZ, 0x8, R0 ;  /* 0x00000008ff087819 */ /* 0x000fe40000011600 */
[----:B------:R-:W-:Y:S02]  /*3ca0*/  LOP3.LUT R9, R3, 0xff, RZ, 0xc0, !PT ;  /* 0x000000ff03097812 */ /* 0x000fe400078ec0ff */
[----:B------:R-:W-:Y:S02]  /*3cb0*/  LOP3.LUT R8, R8, 0xffff, RZ, 0xc0, !PT ;  /* 0x0000ffff08087812 */ /* 0x000fe400078ec0ff */
[----:B------:R-:W-:Y:S02]  /*3cc0*/  LOP3.LUT R0, R7, UR11, R16, 0x96, !PT ;  /* 0x0000000b07007c12 */ /* 0x000fe4000f8e9610 */
[----:B------:R-:W-:Y:S01]  /*3cd0*/  @!P0 FSEL R33, R33, -INF , !P6 ;  /* 0xff80000021218808 */ /* 0x000fe20007000000 */
[----:B------:R-:W-:Y:S01]  /*3ce0*/  MUFU.EX2 R194, R24 ;  /* 0x0000001800c27308 */ /* 0x000fe20000000800 */
[----:B------:R-:W-:Y:S02]  /*3cf0*/  ISETP.LE.U32.AND P6, PT, R9, UR9, PT ;  /* 0x0000000909007c0c */ /* 0x000fe4000bfc3070 */
[--C-:B------:R-:W-:Y:S01]  /*3d00*/  SHF.R.U32.HI R9, RZ, 0x10, R3.reuse ;  /* 0x00000010ff097819 */ /* 0x100fe20000011603 */
[----:B------:R-:W-:Y:S01]  /*3d10*/  FFMA.FTZ R180, R33, c[0x0][0x23c], -R180 ;  /* 0x00008f0021b47a23 */ /* 0x000fe200000108b4 */
[----:B------:R-:W-:Y:S02]  /*3d20*/  @!P0 FSEL R34, R34, -INF , !P3 ;  /* 0xff80000022228808 */ /* 0x000fe40005800000 */
[----:B------:R-:W-:Y:S02]  /*3d30*/  ISETP.LE.U32.AND P3, PT, R8, UR9, PT ;  /* 0x0000000908007c0c */ /* 0x000fe4000bf63070 */
[----:B------:R-:W-:Y:S01]  /*3d40*/  LOP3.LUT R9, R9, 0xff, RZ, 0xc0, !PT ;  /* 0x000000ff09097812 */ /* 0x000fe200078ec0ff */
[----:B------:R-:W-:Y:S01]  /*3d50*/  MUFU.EX2 R191, R23 ;  /* 0x0000001700bf7308 */ /* 0x000fe20000000800 */
[----:B------:R-:W-:Y:S01]  /*3d60*/  SHF.R.U32.HI R8, RZ, 0x18, R3 ;  /* 0x00000018ff087819 */ /* 0x000fe20000011603 */
[----:B------:R-:W-:Y:S01]  /*3d70*/  FFMA.FTZ R34, R34, c[0x0][0x23c], -R173 ;  /* 0x00008f0022227a23 */ /* 0x000fe200000108ad */
[----:B------:R-:W-:Y:S01]  /*3d80*/  LOP3.LUT R3, R0, 0xffff, RZ, 0xc0, !PT ;  /* 0x0000ffff00037812 */ /* 0x000fe200078ec0ff */
[----:B------:R-:W-:Y:S01]  /*3d90*/  @!P6 FADD.FTZ R219, -R219, -RZ ;  /* 0x800000ffdbdbe221 */ /* 0x000fe20000010100 */
[----:B------:R-:W-:Y:S02]  /*3da0*/  @!P0 FSEL R35, R35, -INF , !P4 ;  /* 0xff80000023238808 */ /* 0x000fe40006000000 */
[----:B------:R-:W-:Y:S02]  /*3db0*/  ISETP.LE.U32.AND P0, PT, R9, UR9, PT ;  /* 0x0000000909007c0c */ /* 0x000fe4000bf03070 */
[----:B------:R-:W-:Y:S01]  /*3dc0*/  SHF.R.U32.HI R3, RZ, 0x8, R3 ;  /* 0x00000008ff037819 */ /* 0x000fe20000011603 */
[----:B------:R-:W-:Y:S01]  /*3dd0*/  @!P3 FADD.FTZ R218, -R218, -RZ ;  /* 0x800000ffdadab221 */ /* 0x000fe20000010100 */
[----:B------:R-:W-:Y:S01]  /*3de0*/  ISETP.LE.U32.AND P4, PT, R8, UR9, PT ;  /* 0x0000000908007c0c */ /* 0x000fe2000bf83070 */
[----:B------:R-:W-:Y:S01]  /*3df0*/  MUFU.EX2 R180, R180 ;  /* 0x000000b400b47308 */ /* 0x000fe20000000800 */
[----:B------:R-:W-:Y:S01]  /*3e00*/  LOP3.LUT R3, R3, 0xffff, RZ, 0xc0, !PT ;  /* 0x0000ffff03037812 */ /* 0x000fe200078ec0ff */
[----:B------:R-:W-:Y:S01]  /*3e10*/  FFMA.FTZ R173, R35, c[0x0][0x23c], -R173 ;  /* 0x00008f0023ad7a23 */ /* 0x000fe200000108ad */
[----:B------:R-:W-:Y:S02]  /*3e20*/  LOP3.LUT R8, R0, 0xff, RZ, 0xc0, !PT ;  /* 0x000000ff00087812 */ /* 0x000fe400078ec0ff */
[----:B------:R-:W-:Y:S02]  /*3e30*/  ISETP.LE.U32.AND P3, PT, R3, UR9, PT ;  /* 0x0000000903007c0c */ /* 0x000fe4000bf63070 */
[----:B------:R-:W-:Y:S01]  /*3e40*/  LOP3.LUT R7, R6, 0xffff, RZ, 0xc0, !PT ;  /* 0x0000ffff06077812 */ /* 0x000fe200078ec0ff */
[----:B------:R-:W-:Y:S01]  /*3e50*/  @!P0 FADD.FTZ R217, -R217, -RZ ;  /* 0x800000ffd9d98221 */ /* 0x000fe20000010100 */
[--C-:B------:R-:W-:Y:S01]  /*3e60*/  SHF.R.U32.HI R3, RZ, 0x10, R0.reuse ;  /* 0x00000010ff037819 */ /* 0x100fe20000011600 */
[----:B------:R-:W1:Y:S01]  /*3e70*/  MUFU.EX2 R182, R32 ;  /* 0x0000002000b67308 */ /* 0x000e620000000800 */
[----:B------:R-:W-:Y:S01]  /*3e80*/  SHF.R.U32.HI R0, RZ, 0x18, R0 ;  /* 0x00000018ff007819 */ /* 0x000fe20000011600 */
[----:B------:R-:W-:Y:S01]  /*3e90*/  @!P4 FADD.FTZ R224, -R224, -RZ ;  /* 0x800000ffe0e0c221 */ /* 0x000fe20000010100 */
[----:B------:R-:W-:Y:S02]  /*3ea0*/  ISETP.LE.U32.AND P6, PT, R8, UR9, PT ;  /* 0x0000000908007c0c */ /* 0x000fe4000bfc3070 */
[----:B------:R-:W-:Y:S02]  /*3eb0*/  ISETP.LE.U32.AND P0, PT, R0, UR9, PT ;  /* 0x0000000900007c0c */ /* 0x000fe4000bf03070 */
[----:B------:R-:W-:Y:S01]  /*3ec0*/  SHF.R.U32.HI R0, RZ, 0x8, R7 ;  /* 0x00000008ff007819 */ /* 0x000fe20000011607 */
[----:B------:R-:W-:Y:S01]  /*3ed0*/  @!P3 FADD.FTZ R225, -R225, -RZ ;  /* 0x800000ffe1e1b221 */ /* 0x000fe20000010100 */
[----:B------:R-:W-:Y:S01]  /*3ee0*/  LOP3.LUT R3, R3, 0xff, RZ, 0xc0, !PT ;  /* 0x000000ff03037812 */ /* 0x000fe200078ec0ff */
[----:B------:R-:W-:Y:S01]  /*3ef0*/  MUFU.EX2 R185, R2 ;  /* 0x0000000200b97308 */ /* 0x000fe20000000800 */
[----:B------:R-:W-:Y:S02]  /*3f00*/  LOP3.LUT R0, R0, 0xffff, RZ, 0xc0, !PT ;  /* 0x0000ffff00007812 */ /* 0x000fe400078ec0ff */
[----:B------:R-:W-:Y:S02]  /*3f10*/  ISETP.LE.U32.AND P4, PT, R3, UR9, PT ;  /* 0x0000000903007c0c */ /* 0x000fe4000bf83070 */
[----:B------:R-:W-:Y:S01]  /*3f20*/  LOP3.LUT R7, R6, 0xff, RZ, 0xc0, !PT ;  /* 0x000000ff06077812 */ /* 0x000fe200078ec0ff */
[----:B----4-:R-:W-:Y:S01]  /*3f30*/  @!P6 FADD.FTZ R226, -R226, -RZ ;  /* 0x800000ffe2e2e221 */ /* 0x010fe20000010100 */
[----:B------:R-:W-:Y:S01]  /*3f40*/  ISETP.LE.U32.AND P3, PT, R0, UR9, PT ;  /* 0x0000000900007c0c */ /* 0x000fe2000bf63070 */
[----:B------:R-:W-:Y:S01]  /*3f50*/  @!P0 FADD.FTZ R227, -R227, -RZ ;  /* 0x800000ffe3e38221 */ /* 0x000fe20000010100 */
[----:B------:R-:W-:Y:S01]  /*3f60*/  ISETP.LE.U32.AND P6, PT, R7, UR9, PT ;  /* 0x0000000907007c0c */ /* 0x000fe2000bfc3070 */
[----:B------:R-:W-:Y:S01]  /*3f70*/  MUFU.EX2 R212, R26 ;  /* 0x0000001a00d47308 */ /* 0x000fe20000000800 */
[----:B------:R-:W-:Y:S02]  /*3f80*/  SHF.R.U32.HI R0, RZ, 0x8, R11 ;  /* 0x00000008ff007819 */ /* 0x000fe4000001160b */
[--C-:B------:R-:W-:Y:S01]  /*3f90*/  SHF.R.U32.HI R3, RZ, 0x10, R6.reuse ;  /* 0x00000010ff037819 */ /* 0x100fe20000011606 */
[----:B-1----:R-:W-:Y:S01]  /*3fa0*/  @!P2 FADD.FTZ R182, -R182, -RZ ;  /* 0x800000ffb6b6a221 */ /* 0x002fe20000010100 */
[----:B------:R-:W-:Y:S01]  /*3fb0*/  SHF.R.U32.HI R6, RZ, 0x18, R6 ;  /* 0x00000018ff067819 */ /* 0x000fe20000011606 */
[----:B------:R-:W-:Y:S01]  /*3fc0*/  @!P4 FADD.FTZ R228, -R228, -RZ ;  /* 0x800000ffe4e4c221 */ /* 0x000fe20000010100 */
[----:B------:R-:W-:Y:S02]  /*3fd0*/  LOP3.LUT R3, R3, 0xff, RZ, 0xc0, !PT ;  /* 0x000000ff03037812 */ /* 0x000fe400078ec0ff */
[----:B------:R-:W-:Y:S01]  /*3fe0*/  LOP3.LUT R0, R0, 0xffff, RZ, 0xc0, !PT ;  /* 0x0000ffff00007812 */ /* 0x000fe200078ec0ff */
[----:B------:R-:W-:Y:S01]  /*3ff0*/  @!P3 FADD.FTZ R220, -R220, -RZ ;  /* 0x800000ffdcdcb221 */ /* 0x000fe20000010100 */
[----:B------:R-:W-:Y:S01]  /*4000*/  ISETP.LE.U32.AND P4, PT, R3, UR9, PT ;  /* 0x0000000903007c0c */ /* 0x000fe2000bf83070 */
[----:B------:R-:W-:Y:S01]  /*4010*/  @!P6 FADD.FTZ R221, -R221, -RZ ;  /* 0x800000ffdddde221 */ /* 0x000fe20000010100 */
[----:B------:R-:W-:Y:S01]  /*4020*/  ISETP.LE.U32.AND P0, PT, R6, UR9, PT ;  /* 0x0000000906007c0c */ /* 0x000fe2000bf03070 */
[----:B------:R-:W-:Y:S01]  /*4030*/  MUFU.EX2 R195, R27 ;  /* 0x0000001b00c37308 */ /* 0x000fe20000000800 */
[----:B------:R-:W-:Y:S02]  /*4040*/  ISETP.LE.U32.AND P3, PT, R0, UR9, PT ;  /* 0x0000000900007c0c */ /* 0x000fe4000bf63070 */
[----:B------:R-:W-:Y:S02]  /*4050*/  LOP3.LUT R0, R10, 0xffff, RZ, 0xc0, !PT ;  /* 0x0000ffff0a007812 */ /* 0x000fe400078ec0ff */
[----:B------:R-:W-:Y:S02]  /*4060*/  ISETP.LE.U32.AND P6, PT, R13, UR9, PT ;  /* 0x000000090d007c0c */ /* 0x000fe4000bfc3070 */
[----:B------:R-:W-:Y:S02]  /*4070*/  SHF.R.U32.HI R0, RZ, 0x8, R0 ;  /* 0x00000008ff007819 */ /* 0x000fe40000011600 */
[----:B------:R-:W-:Y:S01]  /*4080*/  LOP3.LUT R3, R12, 0xff, RZ, 0xc0, !PT ;  /* 0x000000ff0c037812 */ /* 0x000fe200078ec0ff */
[----:B------:R-:W-:Y:S01]  /*4090*/  @!P4 FADD.FTZ R222, -R222, -RZ ;  /* 0x800000ffdedec221 */ /* 0x000fe20000010100 */
[----:B------:R-:W-:Y:S01]  /*40a0*/  LOP3.LUT R0, R0, 0xffff, RZ, 0xc0, !PT ;  /* 0x0000ffff00007812 */ /* 0x000fe200078ec0ff */
[----:B------:R-:W-:Y:S01]  /*40b0*/  @!P0 FADD.FTZ R223, -R223, -RZ ;  /* 0x800000ffdfdf8221 */ /* 0x000fe20000010100 */
[----:B------:R-:W-:Y:S01]  /*40c0*/  ISETP.LE.U32.AND P4, PT, R14, UR9, PT ;  /* 0x000000090e007c0c */ /* 0x000fe2000bf83070 */
[----:B------:R-:W-:Y:S01]  /*40d0*/  @!P3 FADD.FTZ R215, -R215, -RZ ;  /* 0x800000ffd7d7b221 */ /* 0x000fe20000010100 */
[----:B------:R-:W-:Y:S01]  /*40e0*/  ISETP.LE.U32.AND P0, PT, R3, UR9, PT ;  /* 0x0000000903007c0c */ /* 0x000fe2000bf03070 */
[----:B------:R-:W-:Y:S01]  /*40f0*/  MUFU.EX2 R183, R34 ;  /* 0x0000002200b77308 */ /* 0x000fe20000000800 */
[----:B------:R-:W-:Y:S01]  /*4100*/  ISETP.LE.U32.AND P3, PT, R0, UR9, PT ;  /* 0x0000000900007c0c */ /* 0x000fe2000bf63070 */
[----:B------:R-:W-:Y:S01]  /*4110*/  @!P6 FADD.FTZ R216, -R216, -RZ ;  /* 0x800000ffd8d8e221 */ /* 0x000fe20000010100 */
[----:B------:R-:W-:Y:S02]  /*4120*/  LOP3.LUT R3, R10, 0xff, RZ, 0xc0, !PT ;  /* 0x000000ff0a037812 */ /* 0x000fe400078ec0ff */
[----:B------:R-:W-:Y:S02]  /*4130*/  LOP3.LUT R0, R5, 0xffff, RZ, 0xc0, !PT ;  /* 0x0000ffff05007812 */ /* 0x000fe400078ec0ff */
[----:B------:R-:W-:Y:S02]  /*4140*/  ISETP.LE.U32.AND P6, PT, R3, UR9, PT ;  /* 0x0000000903007c0c */ /* 0x000fe4000bfc3070 */
[----:B------:R-:W-:Y:S01]  /*4150*/  SHF.R.U32.HI R0, RZ, 0x8, R0 ;  /* 0x00000008ff007819 */ /* 0x000fe20000011600 */
[----:B------:R-:W-:Y:S01]  /*4160*/  @!P4 FADD.FTZ R213, -R213, -RZ ;  /* 0x800000ffd5d5c221 */ /* 0x000fe20000010100 */
[----:B------:R-:W-:Y:S01]  /*4170*/  SHF.R.U32.HI R3, RZ, 0x10, R10 ;  /* 0x00000010ff037819 */ /* 0x000fe2000001160a */
[----:B------:R-:W-:Y:S01]  /*4180*/  @!P0 FADD.FTZ R214, -R214, -RZ ;  /* 0x800000ffd6d68221 */ /* 0x000fe20000010100 */
[----:B------:R-:W-:Y:S01]  /*4190*/  LOP3.LUT R0, R0, 0xffff, RZ, 0xc0, !PT ;  /* 0x0000ffff00007812 */ /* 0x000fe200078ec0ff */
[----:B------:R-:W-:Y:S01]  /*41a0*/  @!P3 FADD.FTZ R189, -R189, -RZ ;  /* 0x800000ffbdbdb221 */ /* 0x000fe20000010100 */
[----:B------:R-:W-:Y:S01]  /*41b0*/  LOP3.LUT R3, R3, 0xff, RZ, 0xc0, !PT ;  /* 0x000000ff03037812 */ /* 0x000fe200078ec0ff */
[----:B------:R-:W1:Y:S01]  /*41c0*/  MUFU.EX2 R181, R173 ;  /* 0x000000ad00b57308 */ /* 0x000e620000000800 */
[----:B------:R-:W-:Y:S02]  /*41d0*/  ISETP.LE.U32.AND P3, PT, R0, UR9, PT ;  /* 0x0000000900007c0c */ /* 0x000fe4000bf63070 */
[----:B------:R-:W-:Y:S01]  /*41e0*/  LOP3.LUT R4, R5, 0xff, RZ, 0xc0, !PT ;  /* 0x000000ff05047812 */ /* 0x000fe200078ec0ff */
[----:B------:R-:W-:Y:S01]  /*41f0*/  @!P6 FADD.FTZ R193, -R193, -RZ ;  /* 0x800000ffc1c1e221 */ /* 0x000fe20000010100 */
[----:B------:R-:W-:Y:S02]  /*4200*/  ISETP.LE.U32.AND P4, PT, R3, UR9, PT ;  /* 0x0000000903007c0c */ /* 0x000fe4000bf83070 */
[----:B------:R-:W-:Y:S02]  /*4210*/  ISETP.LE.U32.AND P6, PT, R4, UR9, PT ;  /* 0x0000000904007c0c */ /* 0x000fe4000bfc3070 */
[----:B------:R-:W-:Y:S01]  /*4220*/  SHF.R.U32.HI R0, RZ, 0x8, R166 ;  /* 0x00000008ff007819 */ /* 0x000fe200000116a6 */
[----:B------:R-:W-:Y:S01]  /*4230*/  MUFU.EX2 R187, R28 ;  /* 0x0000001c00bb7308 */ /* 0x000fe20000000800 */
[----:B------:R-:W-:Y:S02]  /*4240*/  SHF.R.U32.HI R3, RZ, 0x10, R5 ;  /* 0x00000010ff037819 */ /* 0x000fe40000011605 */
[----:B------:R-:W-:Y:S01]  /*4250*/  LOP3.LUT R0, R0, 0xffff, RZ, 0xc0, !PT ;  /* 0x0000ffff00007812 */ /* 0x000fe200078ec0ff */
[----:B------:R-:W-:Y:S01]  /*4260*/  @!P3 FADD.FTZ R192, -R192, -RZ ;  /* 0x800000ffc0c0b221 */ /* 0x000fe20000010100 */
[----:B------:R-:W-:Y:S02]  /*4270*/  LOP3.LUT R3, R3, 0xff, RZ, 0xc0, !PT ;  /* 0x000000ff03037812 */ /* 0x000fe400078ec0ff */
[----:B------:R-:W-:Y:S01]  /*4280*/  ISETP.LE.U32.AND P3, PT, R0, UR9, PT ;  /* 0x0000000900007c0c */ /* 0x000fe2000bf63070 */
[----:B------:R-:W-:Y:S01]  /*4290*/  @!P4 FADD.FTZ R190, -R190, -RZ ;  /* 0x800000ffbebec221 */ /* 0x000fe20000010100 */
[----:B------:R-:W-:Y:S01]  /*42a0*/  SHF.R.U32.HI R0, RZ, 0x8, R19 ;  /* 0x00000008ff007819 */ /* 0x000fe20000011613 */
[----:B------:R-:W-:Y:S01]  /*42b0*/  @!P6 FADD.FTZ R194, -R194, -RZ ;  /* 0x800000ffc2c2e221 */ /* 0x000fe20000010100 */
[----:B------:R-:W-:Y:S01]  /*42c0*/  ISETP.LE.U32.AND P4, PT, R3, UR9, PT ;  /* 0x0000000903007c0c */ /* 0x000fe2000bf83070 */
[----:B------:R-:W2:Y:S01]  /*42d0*/  MUFU.EX2 R188, R30 ;  /* 0x0000001e00bc7308 */ /* 0x000ea20000000800 */
[----:B------:R-:W-:Y:S01]  /*42e0*/  LOP3.LUT R3, R18, 0xff, RZ, 0xc0, !PT ;  /* 0x000000ff12037812 */ /* 0x000fe200078ec0ff */
[----:B-1----:R-:W-:Y:S01]  /*42f0*/  @!P5 FADD.FTZ R181, -R181, -RZ ;  /* 0x800000ffb5b5d221 */ /* 0x002fe20000010100 */
[----:B------:R-:W-:Y:S02]  /*4300*/  SHF.R.U32.HI R10, RZ, 0x18, R10 ;  /* 0x00000018ff0a7819 */ /* 0x000fe4000001160a */
[----:B------:R-:W-:Y:S02]  /*4310*/  ISETP.LE.U32.AND P6, PT, R3, UR9, PT ;  /* 0x0000000903007c0c */ /* 0x000fe4000bfc3070 */
[----:B------:R-:W-:Y:S01]  /*4320*/  LOP3.LUT R3, R0, 0xffff, RZ, 0xc0, !PT ;  /* 0x0000ffff00037812 */ /* 0x000fe200078ec0ff */
[----:B------:R-:W-:Y:S01]  /*4330*/  @!P3 FADD.FTZ R180, -R180, -RZ ;  /* 0x800000ffb4b4b221 */ /* 0x000fe20000010100 */
[----:B------:R-:W-:Y:S02]  /*4340*/  F2FP.RELU.PACK_AB R0, R218, R219 ;  /* 0x000000dbda00723e */ /* 0x000fe400000008ff */
[----:B------:R-:W-:Y:S01]  /*4350*/  ISETP.LE.U32.AND P0, PT, R10, UR9, PT ;  /* 0x000000090a007c0c */ /* 0x000fe2000bf03070 */
[----:B------:R-:W-:Y:S01]  /*4360*/  @!P4 FADD.FTZ R212, -R212, -RZ ;  /* 0x800000ffd4d4c221 */ /* 0x000fe20000010100 */
[----:B------:R-:W-:Y:S01]  /*4370*/  SHF.R.U32.HI R5, RZ, 0x18, R5 ;  /* 0x00000018ff057819 */ /* 0x000fe20000011605 */
[----:B------:R1:W-:Y:S01]  /*4380*/  STS [R235+0x20000], R0 ;  /* 0x02000000eb007388 */ /* 0x0003e20000000800 */
[----:B------:R-:W-:Y:S02]  /*4390*/  LOP3.LUT R4, R15, 0xff, RZ, 0xc0, !PT ;  /* 0x000000ff0f047812 */ /* 0x000fe400078ec0ff */
[----:B------:R-:W-:Y:S01]  /*43a0*/  ISETP.LE.U32.AND P3, PT, R3, UR9, PT ;  /* 0x0000000903007c0c */ /* 0x000fe2000bf63070 */
[----:B------:R-:W-:Y:S01]  /*43b0*/  @!P6 FADD.FTZ R183, -R183, -RZ ;  /* 0x800000ffb7b7e221 */ /* 0x000fe20000010100 */
[----:B------:R-:W-:Y:S02]  /*43c0*/  F2FP.RELU.PACK_AB R3, R215, R216 ;  /* 0x000000d8d703723e */ /* 0x000fe400000008ff */
[----:B------:R-:W-:Y:S02]  /*43d0*/  ISETP.LE.U32.AND P2, PT, R4, UR9, PT ;  /* 0x0000000904007c0c */ /* 0x000fe4000bf43070 */
[----:B------:R-:W-:Y:S01]  /*43e0*/  F2FP.RELU.PACK_AB R4, R225, R226 ;  /* 0x000000e2e104723e */ /* 0x000fe200000008ff */
[----:B------:R-:W-:Y:S01]  /*43f0*/  @!P0 FADD.FTZ R191, -R191, -RZ ;  /* 0x800000ffbfbf8221 */ /* 0x000fe20000010100 */
[----:B------:R-:W-:Y:S02]  /*4400*/  ISETP.LE.U32.AND P0, PT, R5, UR9, PT ;  /* 0x0000000905007c0c */ /* 0x000fe4000bf03070 */
[----:B------:R-:W-:Y:S02]  /*4410*/  F2FP.RELU.PACK_AB R5, R224, R217 ;  /* 0x000000d9e005723e */ /* 0x000fe400000008ff */
[----:B------:R-:W-:Y:S01]  /*4420*/  F2FP.RELU.PACK_AB R2, R227, R228 ;  /* 0x000000e4e302723e */ /* 0x000fe200000008ff */
[----:B------:R-:W-:Y:S01]  /*4430*/  @!P3 FADD.FTZ R186, -R186, -RZ ;  /* 0x800000ffbabab221 */ /* 0x000fe20000010100 */
[----:B------:R-:W-:Y:S01]  /*4440*/  ISETP.LE.U32.AND P4, PT, R17, UR9, PT ;  /* 0x0000000911007c0c */ /* 0x000fe2000bf83070 */
[----:B------:R3:W-:Y:S01]  /*4450*/  STS [R235+0x20400], R5 ;  /* 0x02040005eb007388 */ /* 0x0007e20000000800 */
[----:B------:R-:W-:Y:S01]  /*4460*/  FSETP.GE.FTZ.AND P3, PT, R219, RZ, PT ;  /* 0x000000ffdb00720b */ /* 0x000fe20003f76000 */
[----:B--2---:R-:W-:Y:S01]  /*4470*/  @!P2 FADD.FTZ R188, -R188, -RZ ;  /* 0x800000ffbcbca221 */ /* 0x004fe20000010100 */
[----:B------:R-:W-:Y:S01]  /*4480*/  FSETP.GE.FTZ.AND P2, PT, R218, RZ, PT ;  /* 0x000000ffda00720b */ /* 0x000fe20003f56000 */
[----:B------:R2:W-:Y:S01]  /*4490*/  STS [R236+0x20000], R3 ;  /* 0x02000003ec007388 */ /* 0x0005e20000000800 */
[----:B------:R-:W-:Y:S01]  /*44a0*/  FSETP.GE.FTZ.AND P6, PT, R216, RZ, PT ;  /* 0x000000ffd800720b */ /* 0x000fe20003fd6000 */
[----:B------:R-:W-:Y:S01]  /*44b0*/  @!P0 FADD.FTZ R195, -R195, -RZ ;  /* 0x800000ffc3c38221 */ /* 0x000fe20000010100 */
[----:B-1----:R-:W-:Y:S02]  /*44c0*/  F2FP.RELU.PACK_AB R0, R213, R214 ;  /* 0x000000d6d500723e */ /* 0x002fe400000008ff */
[----:B------:R-:W-:Y:S02]  /*44d0*/  ISETP.LE.U32.AND P0, PT, R165, UR9, PT ;  /* 0x00000009a5007c0c */ /* 0x000fe4000bf03070 */
[----:B------:R-:W-:Y:S01]  /*44e0*/  FSETP.GE.FTZ.AND P5, PT, R215, RZ, PT ;  /* 0x000000ffd700720b */ /* 0x000fe20003fb6000 */
[----:B------:R1:W-:Y:S01]  /*44f0*/  STS [R236+0x20400], R0 ;  /* 0x02040000ec007388 */ /* 0x0003e20000000800 */
[----:B------:R-:W-:Y:S01]  /*4500*/  @!P4 FADD.FTZ R187, -R187, -RZ ;  /* 0x800000ffbbbbc221 */ /* 0x000fe20000010100 */
[----:B------:R-:W-:Y:S02]  /*4510*/  FSETP.GE.FTZ.AND P4, PT, R193, RZ, PT ;  /* 0x000000ffc100720b */ /* 0x000fe40003f96000 */
[----:B------:R4:W-:Y:S04]  /*4520*/  STS [R235+0x21000], R4 ;  /* 0x02100004eb007388 */ /* 0x0009e80000000800 */
[----:B------:R4:W-:Y:S02]  /*4530*/  STS [R235+0x21400], R2 ;  /* 0x02140002eb007388 */ /* 0x0009e40000000800 */
[----:B------:R-:W-:Y:S01]  /*4540*/  @!P0 FADD.FTZ R185, -R185, -RZ ;  /* 0x800000ffb9b98221 */ /* 0x000fe20000010100 */
[----:B---3--:R-:W-:Y:S02]  /*4550*/  F2FP.RELU.PACK_AB R5, R220, R221 ;  /* 0x000000dddc05723e */ /* 0x008fe400000008ff */
[----:B--2---:R-:W-:Y:S03]  /*4560*/  F2FP.RELU.PACK_AB R3, R189, R193 ;  /* 0x000000c1bd03723e */ /* 0x004fe600000008ff */
[----:B------:R2:W-:Y:S01]  /*4570*/  STS [R236+0x21000], R5 ;  /* 0x02100005ec007388 */ /* 0x0005e20000000800 */
[----:B-1----:R-:W-:Y:S02]  /*4580*/  F2FP.RELU.PACK_AB R0, R180, R182 ;  /* 0x000000b6b400723e */ /* 0x002fe400000008ff */
[----:B----4-:R-:W-:Y:S02]  /*4590*/  F2FP.RELU.PACK_AB R4, R223, R222 ;  /* 0x000000dedf04723e */ /* 0x010fe400000008ff */
[----:B------:R-:W-:Y:S03]  /*45a0*/  F2FP.RELU.PACK_AB R2, R191, R190 ;  /* 0x000000bebf02723e */ /* 0x000fe600000008ff */
[----:B------:R1:W-:Y:S04]  /*45b0*/  STS [R236+0x21400], R4 ;  /* 0x02140004ec007388 */ /* 0x0003e80000000800 */
[----:B------:R3:W-:Y:S04]  /*45c0*/  STS [R229+0x20000], R3 ;  /* 0x02000003e5007388 */ /* 0x0007e80000000800 */
[----:B------:R4:W-:Y:S01]  /*45d0*/  STS [R229+0x20400], R2 ;  /* 0x02040002e5007388 */ /* 0x0009e20000000800 */
[----:B--2---:R-:W-:Y:S03]  /*45e0*/  F2FP.RELU.PACK_AB R5, R192, R194 ;  /* 0x000000c2c005723e */ /* 0x004fe600000008ff */
[----:B------:R2:W-:Y:S01]  /*45f0*/  STS [R234+0x20000], R0 ;  /* 0x02000000ea007388 */ /* 0x0005e20000000800 */
[----:B-1----:R-:W-:Y:S02]  /*4600*/  F2FP.RELU.PACK_AB R4, R195, R212 ;  /* 0x000000d4c304723e */ /* 0x002fe400000008ff */
[----:B---3--:R-:W-:Y:S02]  /*4610*/  F2FP.RELU.PACK_AB R3, R181, R183 ;  /* 0x000000b7b503723e */ /* 0x008fe400000008ff */
[----:B----4-:R-:W-:Y:S03]  /*4620*/  F2FP.RELU.PACK_AB R2, R186, R187 ;  /* 0x000000bbba02723e */ /* 0x010fe600000008ff */
[----:B------:R1:W-:Y:S01]  /*4630*/  STS [R234+0x20400], R3 ;  /* 0x02040003ea007388 */ /* 0x0003e20000000800 */
[----:B--2---:R-:W-:Y:S03]  /*4640*/  F2FP.RELU.PACK_AB R0, R185, R188 ;  /* 0x000000bcb900723e */ /* 0x004fe600000008ff */
        /* <DEDUP_REMOVED lines=105> */
[----:B------:R-:W-:Y:S01]  /*4ce0*/  IMAD.MOV.U32 R5, RZ, RZ, c[0x0][0x1c0] ;  /* 0x00007000ff057624 */ /* 0x000fe200078e00ff */
[-C--:B------:R-:W-:Y:S01]  /*4cf0*/  FSEL R2, R2, R177.reuse, P2 ;  /* 0x000000b102027208 */ /* 0x080fe20001000000 */
[----:B---3--:R-:W-:Y:S01]  /*4d00*/  FADD.FTZ R0, -R176, R6 ;  /* 0x00000006b0007221 */ /* 0x008fe20000010100 */
[----:B------:R-:W-:Y:S01]  /*4d10*/  FSETP.GE.FTZ.AND P2, PT, R182, RZ, PT ;  /* 0x000000ffb600720b */ /* 0x000fe20003f56000 */
[----:B------:R-:W-:Y:S02]  /*4d20*/  IMAD R5, R5, c[0x0][0x22c], RZ ;  /* 0x00008b0005057a24 */ /* 0x000fe400078e02ff */
[----:B------:R-:W-:Y:S02]  /*4d30*/  FMUL.FTZ R218, R218, R2 ;  /* 0x00000002dada7220 */ /* 0x000fe40000410000 */
[----:B------:R-:W2:Y:S01]  /*4d40*/  LDG.E R2, [R178.64+0x80] ;  /* 0x00008026b2027981 */ /* 0x000ea2000c1e1900 */
[----:B------:R-:W-:Y:S01]  /*4d50*/  FADD.FTZ R4, -R177, R4 ;  /* 0x00000004b1047221 */ /* 0x000fe20000010100 */
[----:B------:R-:W-:Y:S01]  /*4d60*/  FSEL R0, R0, R176, P0 ;  /* 0x000000b000007208 */ /* 0x000fe20000000000 */
[----:B------:R-:W-:Y:S03]  /*4d70*/  IMAD.U32 R5, R5, -0x40, RZ ;  /* 0xffffffc005057824 */ /* 0x000fe600078e00ff */
[----:B------:R-:W-:Y:S01]  /*4d80*/  FSEL R4, R4, R177, P3 ;  /* 0x000000b104047208 */ /* 0x000fe20001800000 */
[----:B------:R-:W-:Y:S01]  /*4d90*/  FMUL.FTZ R217, R217, R0 ;  /* 0x00000000d9d97220 */ /* 0x000fe20000410000 */
[----:B------:R-:W-:Y:S01]  /*4da0*/  LEA R210, P0, R5, R210, 0x2 ;  /* 0x000000d205d27211 */ /* 0x000fe200078010ff */
[----:B------:R-:W3:Y:S01]  /*4db0*/  LDG.E R0, [R178.64+0xa0] ;  /* 0x0000a026b2007981 */ /* 0x000ee2000c1e1900 */
[----:B------:R-:W-:Y:S01]  /*4dc0*/  FSETP.GE.FTZ.AND P3, PT, R189, RZ, PT ;  /* 0x000000ffbd00720b */ /* 0x000fe20003f76000 */
[----:B------:R-:W-:Y:S01]  /*4dd0*/  FMUL.FTZ R219, R219, R4 ;  /* 0x00000004dbdb7220 */ /* 0x000fe20000410000 */
[----:B------:R-:W-:Y:S01]  /*4de0*/  LEA.HI.X.SX32 R211, R5, R211, 0x2, P0 ;  /* 0x000000d305d37211 */ /* 0x000fe200000f16ff */
[C---:B------:R-:W-:Y:S01]  /*4df0*/  FADD.FTZ R4, -R177.reuse, R16 ;  /* 0x00000010b1047221 */ /* 0x040fe20000010100 */
[----:B------:R-:W-:Y:S01]  /*4e00*/  FSETP.GE.FTZ.AND P0, PT, R180, RZ, PT ;  /* 0x000000ffb400720b */ /* 0x000fe20003f16000 */
[----:B------:R-:W-:Y:S02]  /*4e10*/  FADD.FTZ R16, -R177, R17 ;  /* 0x00000011b1107221 */ /* 0x000fe40000010100 */
[----:B------:R-:W-:Y:S01]  /*4e20*/  FADD.FTZ R18, -R176, R18 ;  /* 0x00000012b0127221 */ /* 0x000fe20000010100 */
        /* <DEDUP_REMOVED lines=16> */
[C---:B------:R-:W-:Y:S02]  /*4f30*/  FADD.FTZ R6, -R176.reuse, R7 ;  /* 0x00000007b0067221 */ /* 0x040fe40000010100 */
        /* <DEDUP_REMOVED lines=19> */
[----:B------:R-:W-:Y:S01]  /*5070*/  FSEL R6, R18, R176, P3 ;  /* 0x000000b012067208 */ /* 0x000fe20001800000 */
[----:B------:R-:W-:Y:S01]  /*5080*/  FMUL.FTZ R213, R213, R5 ;  /* 0x00000005d5d57220 */ /* 0x000fe20000410000 */
[----:B------:R-:W-:Y:S01]  /*5090*/  FSETP.GE.FTZ.AND P3, PT, R181, RZ, PT ;  /* 0x000000ffb500720b */ /* 0x000fe20003f76000 */
[----:B------:R-:W-:Y:S01]  /*50a0*/  FMUL.FTZ R190, R190, R4 ;  /* 0x00000004bebe7220 */ /* 0x000fe20000410000 */
[----:B------:R-:W-:Y:S01]  /*50b0*/  FSETP.GE.FTZ.AND P0, PT, R225, RZ, PT ;  /* 0x000000ffe100720b */ /* 0x000fe20003f16000 */
[----:B------:R-:W-:Y:S01]  /*50c0*/  FMUL.FTZ R214, R214, R6 ;  /* 0x00000006d6d67220 */ /* 0x000fe20000410000 */
[----:B------:R-:W-:Y:S01]  /*50d0*/  FSETP.GE.FTZ.AND P2, PT, R226, RZ, PT ;  /* 0x000000ffe200720b */ /* 0x000fe20003f56000 */
        /* <DEDUP_REMOVED lines=9> */
[----:B------:R-:W-:Y:S01]  /*5170*/  FADD.FTZ R12, -R2, R12 ;  /* 0x0000000c020c7221 */ /* 0x000fe20000010100 */
[-C--:B------:R-:W-:Y:S01]  /*5180*/  FSEL R4, R4, R2.reuse, P0 ;  /* 0x0000000204047208 */ /* 0x080fe20000000000 */
[----:B------:R-:W-:Y:S01]  /*5190*/  FADD.FTZ R25, -R2, R25 ;  /* 0x0000001902197221 */ /* 0x000fe20000010100 */
[----:B------:R-:W-:Y:S01]  /*51a0*/  FSETP.GE.FTZ.AND P0, PT, R186, RZ, PT ;  /* 0x000000ffba00720b */ /* 0x000fe20003f16000 */
[C---:B------:R-:W-:Y:S01]  /*51b0*/  FADD.FTZ R13, -R2.reuse, R13 ;  /* 0x0000000d020d7221 */ /* 0x040fe20000010100 */
[-C--:B------:R-:W-:Y:S01]  /*51c0*/  FSEL R5, R5, R2.reuse, P2 ;  /* 0x0000000205057208 */ /* 0x080fe20001000000 */
[C---:B------:R-:W-:Y:S01]  /*51d0*/  FADD.FTZ R24, -R2.reuse, R24 ;  /* 0x0000001802187221 */ /* 0x040fe20000010100 */
[----:B------:R-:W-:Y:S01]  /*51e0*/  FSETP.GE.FTZ.AND P2, PT, R221, RZ, PT ;  /* 0x000000ffdd00720b */ /* 0x000fe20003f56000 */
[----:B------:R-:W-:Y:S01]  /*51f0*/  FADD.FTZ R28, -R2, R28 ;  /* 0x0000001c021c7221 */ /* 0x000fe20000010100 */
[----:B------:R-:W-:Y:S01]  /*5200*/  FSEL R13, R13, R2, P4 ;  /* 0x000000020d0d7208 */ /* 0x000fe20002000000 */
[----:B------:R-:W-:Y:S01]  /*5210*/  FMUL.FTZ R23, R225, R4 ;  /* 0x00000004e1177220 */ /* 0x000fe20000410000 */
[-C--:B------:R-:W-:Y:S01]  /*5220*/  FSEL R12, R12, R2.reuse, P2 ;  /* 0x000000020c0c7208 */ /* 0x080fe20001000000 */
[----:B---3--:R-:W-:Y:S01]  /*5230*/  FADD.FTZ R4, -R0, R14 ;  /* 0x0000000e00047221 */ /* 0x008fe20000010100 */
[----:B------:R-:W-:Y:S01]  /*5240*/  FSETP.GE.FTZ.AND P2, PT, R192, RZ, PT ;  /* 0x000000ffc000720b */ /* 0x000fe20003f56000 */
[----:B------:R-:W-:Y:S01]  /*5250*/  FADD.FTZ R11, -R0, R11 ;  /* 0x0000000b000b7221 */ /* 0x000fe20000010100 */
[-C--:B------:R-:W-:Y:S01]  /*5260*/  FSEL R24, R24, R2.reuse, P3 ;  /* 0x0000000218187208 */ /* 0x080fe20001800000 */
[C---:B------:R-:W-:Y:S01]  /*5270*/  FADD.FTZ R6, -R0.reuse, R15 ;  /* 0x0000000f00067221 */ /* 0x040fe20000010100 */
[-C--:B------:R-:W-:Y:S01]  /*5280*/  FSEL R25, R25, R2.reuse, P2 ;  /* 0x0000000219197208 */ /* 0x080fe20001000000 */
[----:B------:R-:W-:Y:S01]  /*5290*/  FADD.FTZ R10, -R0, R10 ;  /* 0x0000000a000a7221 */ /* 0x000fe20000010100 */
[----:B------:R-:W-:Y:S01]  /*52a0*/  FSETP.GE.FTZ.AND P2, PT, R187, RZ, PT ;  /* 0x000000ffbb00720b */ /* 0x000fe20003f56000 */
[----:B------:R-:W-:Y:S01]  /*52b0*/  FMUL.FTZ R32, R226, R5 ;  /* 0x00000005e2207220 */ /* 0x000fe20000410000 */
[----:B------:R-:W-:Y:S01]  /*52c0*/  FSETP.GE.FTZ.AND P3, PT, R228, RZ, PT ;  /* 0x000000ffe400720b */ /* 0x000fe20003f76000 */
[----:B------:R-:W-:Y:S01]  /*52d0*/  FADD.FTZ R5, -R0, R26 ;  /* 0x0000001a00057221 */ /* 0x000fe20000010100 */
        /* <DEDUP_REMOVED lines=12> */
[----:B------:R-:W-:Y:S01]  /*53a0*/  FSETP.GE.FTZ.AND P2, PT, R185, RZ, PT ;  /* 0x000000ffb900720b */ /* 0x000fe20003f56000 */
[----:B------:R-:W-:Y:S01]  /*53b0*/  FADD.FTZ R4, -R0, R27 ;  /* 0x0000001b00047221 */ /* 0x000fe20000010100 */
[----:B------:R-:W-:Y:S01]  /*53c0*/  FSEL R6, R6, R0, P0 ;  /* 0x0000000006067208 */ /* 0x000fe20000000000 */
[----:B------:R-:W-:Y:S01]  /*53d0*/  FMUL.FTZ R24, R194, R24 ;  /* 0x00000018c2187220 */ /* 0x000fe20000410000 */
[----:B------:R-:W-:Y:S01]  /*53e0*/  PLOP3.LUT P0, PT, PT, PT, UP3, 0x80, 0x0 ;  /* 0x000000000000781c */ /* 0x000fe20003f0f038 */
[----:B------:R-:W-:Y:S01]  /*53f0*/  FMUL.FTZ R25, R192, R25 ;  /* 0x00000019c0197220 */ /* 0x000fe20000410000 */
[----:B------:R-:W-:Y:S01]  /*5400*/  FSEL R10, R10, R0, P3 ;  /* 0x000000000a0a7208 */ /* 0x000fe20001800000 */
[----:B------:R-:W-:Y:S01]  /*5410*/  FMUL.FTZ R28, R187, R28 ;  /* 0x0000001cbb1c7220 */ /* 0x000fe20000410000 */
[----:B------:R-:W-:Y:S01]  /*5420*/  FSETP.GE.FTZ.AND P4, PT, R195, RZ, PT ;  /* 0x000000ffc300720b */ /* 0x000fe20003f96000 */
        /* <DEDUP_REMOVED lines=35> */
.L_x_788:
        /* <DEDUP_REMOVED lines=127> */
[----:B------:R-:W2:Y:S01]  /*5e50*/  LDL R178, [R1+0x4] ;  /* 0x0000040001b27983 */ /* 0x000ea20000100800 */
        /* <DEDUP_REMOVED lines=18> */
.L_x_789:
[----:B------:R-:W-:Y:S01]  /*5f80*/  LDSM.16.M88.4 R32, [R199+0x1c000] ;  /* 0x01c00000c720783b */ /* 0x000fe20000000200 */
[----:B-1----:R-:W-:Y:S01]  /*5f90*/  @P0 IADD3 R0, R239, -0x40, RZ ;  /* 0xffffffc0ef000810 */ /* 0x002fe20007ffe0ff */
[----:B------:R-:W-:Y:S01]  /*5fa0*/  IMAD.MOV.U32 R2, RZ, RZ, 0x4 ;  /* 0x00000004ff027424 */ /* 0x000fe200078e00ff */
[----:B------:R-:W-:Y:S01]  /*5fb0*/  ULOP3.LUT UR9, UR8, 0x1, URZ, 0xc0, !UPT ;  /* 0x0000000108097892 */ /* 0x000fe2000f8ec03f */
[----:B------:R-:W-:Y:S01]  /*5fc0*/  IMAD.MOV.U32 R185, RZ, RZ, c[0x0][0x22c] ;  /* 0x00008b00ffb97624 */ /* 0x000fe200078e00ff */
[----:B------:R-:W1:Y:S01]  /*5fd0*/  LDSM.16.MT88.4 R16, [R196] ;  /* 0x00000000c410783b */ /* 0x000e620000004200 */
[----:B------:R-:W-:Y:S01]  /*5fe0*/  IMAD.MOV.U32 R186, RZ, RZ, c[0x0][0x22c] ;  /* 0x00008b00ffba7624 */ /* 0x000fe200078e00ff */
[----:B------:R-:W-:Y:S01]  /*5ff0*/  UISETP.NE.U32.AND UP0, UPT, UR9, 0x1, UPT ;  /* 0x000000010900788c */ /* 0x000fe2000bf05070 */
[----:B------:R-:W-:Y:S01]  /*6000*/  IMAD R185, R185, c[0x0][0x1c0], RZ ;  /* 0x00007000b9b97a24 */ /* 0x000fe200078e02ff */
[----:B------:R-:W-:Y:S01]  /*6010*/  UISETP.GT.AND UP2, UPT, UR8, UR4, UPT ;  /* 0x000000040800728c */ /* 0x000fe2000bf44270 */
[----:B------:R-:W2:Y:S01]  /*6020*/  LDSM.16.M88.4 R28, [R199+0x1d000] ;  /* 0x01d00000c71c783b */ /* 0x000ea20000000200 */
[----:B------:R-:W-:Y:S01]  /*6030*/  IMAD R186, R186, c[0x0][0x1c0], RZ ;  /* 0x00007000baba7a24 */ /* 0x000fe200078e02ff */
[----:B------:R-:W-:Y:S01]  /*6040*/  @UP3 UIADD3 UR11, UP1, UR46, -0x100, URZ ;  /* 0xffffff002e0b3890 */ /* 0x000fe2000ff3e03f */
[----:B------:R-:W-:Y:S01]  /*6050*/  IMAD.SHL.U32 R185, R185, 0x10, RZ ;  /* 0x00000010b9b97824 */ /* 0x000fe200078e00ff */
[----:B------:R-:W-:Y:S01]  /*6060*/  UIADD3 UR8, UR8, -0x1, URZ ;  /* 0xffffffff08087890 */ /* 0x000fe2000fffe03f */
[----:B------:R-:W3:Y:S01]  /*6070*/  LDSM.16.MT88.4 R164, [R196+0x4000] ;  /* 0x00400000c4a4783b */ /* 0x000ee20000004200 */
[----:B------:R-:W-:Y:S01]  /*6080*/  IMAD R186, R186, 0x18, RZ ;  /* 0x00000018baba7824 */ /* 0x000fe200078e02ff */
[----:B------:R-:W-:Y:S01]  /*6090*/  @UP3 UIADD3.X UR9, UR47, -0x1, URZ, UP1, !UPT ;  /* 0xffffffff2f093890 */ /* 0x000fe20008ffe43f */
[----:B------:R-:W-:Y:S02]  /*60a0*/  IMAD.MOV.U32 R189, RZ, RZ, c[0x0][0x22c] ;  /* 0x00008b00ffbd7624 */ /* 0x000fe400078e00ff */
[----:B------:R-:W-:Y:S01]  /*60b0*/  LDSM.16.M88.4 R168, [R200+0x1c000] ;  /* 0x01c00000c8a8783b */ /* 0x000fe20000000200 */
[----:B------:R-:W-:Y:S02]  /*60c0*/  IMAD.MOV.U32 R188, RZ, RZ, c[0x0][0x22c] ;  /* 0x00008b00ffbc7624 */ /* 0x000fe400078e00ff */
[----:B------:R-:W-:Y:S02]  /*60d0*/  IMAD R189, R189, c[0x0][0x1c0], RZ ;  /* 0x00007000bdbd7a24 */ /* 0x000fe400078e02ff */
[----:B------:R-:W4:Y:S01]  /*60e0*/  LDSM.16.MT88.4 R172, [R196+0x800] ;  /* 0x00080000c4ac783b */ /* 0x000f220000004200 */
[----:B------:R-:W-:Y:S02]  /*60f0*/  IMAD R188, R188, c[0x0][0x1c0], RZ ;  /* 0x00007000bcbc7a24 */ /* 0x000fe400078e02ff */
[----:B------:R-:W-:Y:S02]  /*6100*/  IMAD.SHL.U32 R189, R189, 0x20, RZ ;  /* 0x00000020bdbd7824 */ /* 0x000fe400078e00ff */
[----:B------:R-:W3:Y:S01]  /*6110*/  LDSM.16.M88.4 R176, [R200+0x1d000] ;  /* 0x01d00000c8b0783b */ /* 0x000ee20000000200 */
[----:B------:R-:W-:Y:S02]  /*6120*/  IMAD R188, R188, 0x28, RZ ;  /* 0x00000028bcbc7824 */ /* 0x000fe400078e02ff */
[----:B------:R-:W-:Y:S02]  /*6130*/  IMAD.MOV.U32 R187, RZ, RZ, c[0x0][0x22c] ;  /* 0x00008b00ffbb7624 */ /* 0x000fe400078e00ff */
[----:B------:R-:W3:Y:S02]  /*6140*/  LDSM.16.MT88.4 R180, [R196+0x4800] ;  /* 0x00480000c4b4783b */ /* 0x000ee40000004200 */
[----:B------:R-:W-:Y:S04]  /*6150*/  IMAD R187, R187, c[0x0][0x1c0], RZ ;  /* 0x00007000bbbb7a24 */ /* 0x000fe800078e02ff */
[----:B------:R-:W-:Y:S01]  /*6160*/  IMAD R187, R187, 0x38, RZ ;  /* 0x00000038bbbb7824 */ /* 0x000fe200078e02ff */
        /* <DEDUP_REMOVED lines=79> */
[----:B------:R-:W3:Y:S07]  /*6660*/  LDSM.16.MT88.4 R164, [R196+0x7800] ;  /* 0x00780000c4a4783b */ /* 0x000eee0000004200 */
[-C--:B-1----:R-:W-:Y:S08]  /*6670*/  HMMA.16816.F32 R4, R172, R176.reuse, R4 ;  /* 0x000000b0ac04723c */ /* 0x082ff00000001804 */
[C---:B--2---:R-:W-:Y:S08]  /*6680*/  HMMA.16816.F32 R8, R180.reuse, R176, R8 ;  /* 0x000000b0b408723c */ /* 0x044ff00000001808 */
[-C--:B------:R-:W-:Y:S08]  /*6690*/  HMMA.16816.F32 R12, R180, R178.reuse, R12 ;  /* 0x000000b2b40c723c */ /* 0x080ff0000000180c */
[C---:B------:R-:W-:Y:S08]  /*66a0*/  HMMA.16816.F32 R16, R172.reuse, R178, R16 ;  /* 0x000000b2ac10723c */ /* 0x040ff00000001810 */
[-C--:B---3--:R-:W-:Y:S08]  /*66b0*/  HMMA.16816.F32 R20, R172, R164.reuse, R20 ;  /* 0x000000a4ac14723c */ /* 0x088ff00000001814 */
[C---:B------:R-:W-:Y:S07]  /*66c0*/  HMMA.16816.F32 R24, R180.reuse, R164, R24 ;  /* 0x000000a4b418723c */ /* 0x040fee0000001818 */
[----:B------:R-:W-:Y:S01]  /*66d0*/  @P0 IMAD.WIDE R164, R0, R2, UR46 ;  /* 0x0000002e00a40e25 */ /* 0x000fe2000f8e0202 */
[-C--:B------:R-:W-:Y:S01]  /*66e0*/  HMMA.16816.F32 R28, R180, R166.reuse, R28 ;  /* 0x000000a6b41c723c */ /* 0x080fe2000000181c */
[----:B------:R-:W-:Y:S02]  /*66f0*/  @UP3 UMOV UR46, UR11 ;  /* 0x0000000b002e3c82 */ /* 0x000fe40008000000 */
[----:B------:R-:W-:Y:S01]  /*6700*/  @UP3 UMOV UR47, UR9 ;  /* 0x00000009002f3c82 */ /* 0x000fe20008000000 */
[----:B------:R1:W5:Y:S01]  /*6710*/  @P0 LDG.E R243, [R164.64] ;  /* 0x00000026a4f30981 */ /* 0x000362000c1e1900 */
[CC--:B------:R-:W-:Y:S03]  /*6720*/  LEA R2, P2, R238.reuse, R210.reuse, 0x2 ;  /* 0x000000d2ee027211 */ /* 0x0c0fe600078410ff */
[----:B------:R-:W-:Y:S01]  /*6730*/  HMMA.16816.F32 R32, R172, R166, R32 ;  /* 0x000000a6ac20723c */ /* 0x000fe20000001820 */
[----:B------:R1:W5:Y:S03]  /*6740*/  @P0 LDG.E R242, [R164.64+0x20] ;  /* 0x00002026a4f20981 */ /* 0x000366000c1e1900 */
[-C--:B------:R-:W-:Y:S02]  /*6750*/  LEA.HI.X.SX32 R3, R238, R211.reuse, 0x2, P2 ;  /* 0x000000d3ee037211 */ /* 0x080fe400010f16ff */
[----:B------:R1:W5:Y:S01]  /*6760*/  @P0 LDG.E R241, [R164.64+0x80] ;  /* 0x00008026a4f10981 */ /* 0x000362000c1e1900 */
[CC--:B------:R-:W-:Y:S04]  /*6770*/  LEA R168, P2, R186.reuse, R210.reuse, 0x2 ;  /* 0x000000d2baa87211 */ /* 0x0c0fe800078410ff */
[----:B------:R1:W5:Y:S01]  /*6780*/  @P0 LDG.E R240, [R164.64+0xa0] ;  /* 0x0000a026a4f00981 */ /* 0x000362000c1e1900 */
[CC--:B------:R-:W-:Y:S02]  /*6790*/  LEA R170, P0, R185.reuse, R210.reuse, 0x2 ;  /* 0x000000d2b9aa7211 */ /* 0x0c0fe400078010ff */
[-C--:B------:R-:W-:Y:S01]  /*67a0*/  LEA.HI.X.SX32 R169, R186, R211.reuse, 0x2, P2 ;  /* 0x000000d3baa97211 */ /* 0x080fe200010f16ff */
[----:B------:R-:W-:Y:S01]  /*67b0*/  IMAD.MOV.U32 R186, RZ, RZ, c[0x0][0x22c] ;  /* 0x00008b00ffba7624 */ /* 0x000fe200078e00ff */
[----:B------:R2:W-:Y:S01]  /*67c0*/  RED.E.ADD.F32.FTZ.RN.STRONG.GPU [R210.64], R4 ;  /* 0x00000004d200798e */ /* 0x0005e2000c10e7a6 */
[-C--:B------:R-:W-:Y:S02]  /*67d0*/  LEA.HI.X.SX32 R171, R185, R211.reuse, 0x2, P0 ;  /* 0x000000d3b9ab7211 */ /* 0x080fe400000f16ff */
[CC--:B------:R-:W-:Y:S01]  /*67e0*/  LEA R166, P0, R189.reuse, R210.reuse, 0x2 ;  /* 0x000000d2bda67211 */ /* 0x0c0fe200078010ff */
[----:B------:R-:W-:Y:S01]  /*67f0*/  IMAD R186, R186, c[0x0][0x1c0], RZ ;  /* 0x00007000baba7a24 */ /* 0x000fe200078e02ff */
[----:B------:R3:W-:Y:S02]  /*6800*/  RED.E.ADD.F32.FTZ.RN.STRONG.GPU [R2.64], R5 ;  /* 0x000000050200798e */ /* 0x0007e4000c10e7a6 */
[-C--:B------:R-:W-:Y:S01]  /*6810*/  LEA.HI.X.SX32 R167, R189, R211.reuse, 0x2, P0 ;  /* 0x000000d3bda77211 */ /* 0x080fe200000f16ff */
[----:B------:R-:W-:Y:S02]  /*6820*/  IMAD R186, R186, 0x30, RZ ;  /* 0x00000030baba7824 */ /* 0x000fe400078e02ff */
[----:B------:R4:W-:Y:S05]  /*6830*/  RED.E.ADD.F32.FTZ.RN.STRONG.GPU [R170.64], R6 ;  /* 0x00000006aa00798e */ /* 0x0009ea000c10e7a6 */
[----:B------:R4:W-:Y:S01]  /*6840*/  RED.E.ADD.F32.FTZ.RN.STRONG.GPU [R168.64], R7 ;  /* 0x00000007a800798e */ /* 0x0009e2000c10e7a6 */
[CC--:B-1----:R-:W-:Y:S04]  /*6850*/  LEA R164, P3, R188.reuse, R210.reuse, 0x2 ;  /* 0x000000d2bca47211 */ /* 0x0c2fe800078610ff */
[----:B------:R1:W-:Y:S01]  /*6860*/  RED.E.ADD.F32.FTZ.RN.STRONG.GPU [R166.64], R8 ;  /* 0x00000008a600798e */ /* 0x0003e2000c10e7a6 */
[-C--:B------:R-:W-:Y:S02]  /*6870*/  LEA.HI.X.SX32 R165, R188, R211.reuse, 0x2, P3 ;  /* 0x000000d3bca57211 */ /* 0x080fe400018f16ff */
[CC--:B--2---:R-:W-:Y:S03]  /*6880*/  LEA R4, P2, R186.reuse, R210.reuse, 0x2 ;  /* 0x000000d2ba047211 */ /* 0x0c4fe600078410ff */
[----:B------:R2:W-:Y:S01]  /*6890*/  RED.E.ADD.F32.FTZ.RN.STRONG.GPU [R164.64], R9 ;  /* 0x00000009a400798e */ /* 0x0005e2000c10e7a6 */
[-C--:B---3--:R-:W-:Y:S01]  /*68a0*/  LEA.HI.X.SX32 R5, R186, R211.reuse, 0x2, P2 ;  /* 0x000000d3ba057211 */ /* 0x088fe200010f16ff */
[----:B------:R-:W-:Y:S04]  /*68b0*/  IMAD.MOV.U32 R186, RZ, RZ, c[0x0][0x22c] ;  /* 0x00008b00ffba7624 */ /* 0x000fe800078e00ff */
[----:B------:R3:W-:Y:S01]  /*68c0*/  RED.E.ADD.F32.FTZ.RN.STRONG.GPU [R4.64], R10 ;  /* 0x0000000a0400798e */ /* 0x0007e2000c10e7a6 */
[CC--:B----4-:R-:W-:Y:S01]  /*68d0*/  LEA R6, P0, R187.reuse, R210.reuse, 0x2 ;  /* 0x000000d2bb067211 */ /* 0x0d0fe200078010ff */
[----:B------:R-:W-:Y:S03]  /*68e0*/  IMAD R186, R186, c[0x0][0x1c0], RZ ;  /* 0x00007000baba7a24 */ /* 0x000fe600078e02ff */
[-C--:B------:R-:W-:Y:S01]  /*68f0*/  LEA.HI.X.SX32 R7, R187, R211.reuse, 0x2, P0 ;  /* 0x000000d3bb077211 */ /* 0x080fe200000f16ff */
[----:B------:R-:W-:Y:S04]  /*6900*/  IMAD.SHL.U32 R186, R186, 0x10, RZ ;  /* 0x00000010baba7824 */ /* 0x000fe800078e00ff */
[----:B------:R4:W-:Y:S01]  /*6910*/  RED.E.ADD.F32.FTZ.RN.STRONG.GPU [R6.64], R11 ;  /* 0x0000000b0600798e */ /* 0x0009e2000c10e7a6 */
[C---:B------:R-:W-:Y:S02]  /*6920*/  IADD3 R178, R186.reuse, 0x20, RZ ;  /* 0x00000020bab27810 */ /* 0x040fe40007ffe0ff */
[C---:B------:R-:W-:Y:S02]  /*6930*/  IADD3 R176, R186.reuse, 0x20, RZ ;  /* 0x00000020bab07810 */ /* 0x040fe40007ffe0ff */
[----:B------:R-:W-:Y:S01]  /*6940*/  RED.E.ADD.F32.FTZ.RN.STRONG.GPU [R210.64+0x80], R16 ;  /* 0x00008010d200798e */ /* 0x000fe2000c10e7a6 */
[----:B------:R-:W-:Y:S01]  /*6950*/  IADD3 R177, R186, 0x20, RZ ;  /* 0x00000020bab17810 */ /* 0x000fe20007ffe0ff */
[----:B------:R-:W-:Y:S01]  /*6960*/  IMAD.MOV.U32 R186, RZ, RZ, c[0x0][0x22c] ;  /* 0x00008b00ffba7624 */ /* 0x000fe200078e00ff */
[CC--:B-1----:R-:W-:Y:S01]  /*6970*/  LEA R8, P3, R251.reuse, R210.reuse, 0x2 ;  /* 0x000000d2fb087211 */ /* 0x0c2fe200078610ff */
[C---:B------:R-:W-:Y:S01]  /*6980*/  IMAD.IADD R176, R238.reuse, 0x1, R176 ;  /* 0x00000001eeb07824 */ /* 0x040fe200078e02b0 */
[----:B------:R1:W-:Y:S01]  /*6990*/  RED.E.ADD.F32.FTZ.RN.STRONG.GPU [R2.64+0x80], R17 ;  /* 0x000080110200798e */ /* 0x0003e2000c10e7a6 */
[----:B------:R-:W-:Y:S01]  /*69a0*/  IMAD.IADD R177, R238, 0x1, R177 ;  /* 0x00000001eeb17824 */ /* 0x000fe200078e02b1 */
[-C--:B--2---:R-:W-:Y:S01]  /*69b0*/  LEA.HI.X.SX32 R9, R251, R211.reuse, 0x2, P3 ;  /* 0x000000d3fb097211 */ /* 0x084fe200018f16ff */
[----:B------:R-:W-:Y:S02]  /*69c0*/  IMAD R186, R186, c[0x0][0x1c0], RZ ;  /* 0x00007000baba7a24 */ /* 0x000fe400078e02ff */
[----:B------:R-:W-:Y:S01]  /*69d0*/  IMAD.IADD R177, R238, 0x1, R177 ;  /* 0x00000001eeb17824 */ /* 0x000fe200078e02b1 */
[-C--:B---3--:R-:W-:Y:S01]  /*69e0*/  LEA R4, P0, R178, R210.reuse, 0x2 ;  /* 0x000000d2b2047211 */ /* 0x088fe200078010ff */
[----:B------:R-:W-:Y:S03]  /*69f0*/  IMAD.SHL.U32 R186, R186, 0x10, RZ ;  /* 0x00000010baba7824 */ /* 0x000fe600078e00ff */
[-C--:B------:R-:W-:Y:S02]  /*6a00*/  LEA.HI.X.SX32 R5, R178, R211.reuse, 0x2, P0 ;  /* 0x000000d3b2057211 */ /* 0x080fe400000f16ff */
[CC--:B------:R-:W-:Y:S02]  /*6a10*/  LEA R10, P0, R177.reuse, R210.reuse, 0x2 ;  /* 0x000000d2b10a7211 */ /* 0x0c0fe400078010ff */
[----:B------:R-:W-:Y:S01]  /*6a20*/  IADD3 R170, R186, 0x40, RZ ;  /* 0x00000040baaa7810 */ /* 0x000fe20007ffe0ff */
[----:B------:R2:W-:Y:S01]  /*6a30*/  RED.E.ADD.F32.FTZ.RN.STRONG.GPU [R4.64], R18 ;  /* 0x000000120400798e */ /* 0x0005e2000c10e7a6 */
[CC--:B----4-:R-:W-:Y:S02]  /*6a40*/  LEA R6, P2, R176.reuse, R210.reuse, 0x2 ;  /* 0x000000d2b0067211 */ /* 0x0d0fe400078410ff */
[-C--:B------:R-:W-:Y:S02]  /*6a50*/  LEA.HI.X.SX32 R11, R177, R211.reuse, 0x2, P0 ;  /* 0x000000d3b10b7211 */ /* 0x080fe400000f16ff */
[-C--:B------:R-:W-:Y:S01]  /*6a60*/  LEA.HI.X.SX32 R7, R176, R211.reuse, 0x2, P2 ;  /* 0x000000d3b0077211 */ /* 0x080fe200010f16ff */
[----:B------:R-:W-:Y:S01]  /*6a70*/  IMAD.IADD R176, R238, 0x1, R250 ;  /* 0x00000001eeb07824 */ /* 0x000fe200078e02fa */
[C---:B------:R-:W-:Y:S02]  /*6a80*/  IADD3 R0, R186.reuse, 0x40, RZ ;  /* 0x00000040ba007810 */ /* 0x040fe40007ffe0ff */
[----:B------:R-:W-:Y:S01]  /*6a90*/  IADD3 R168, R186, 0x40, RZ ;  /* 0x00000040baa87810 */ /* 0x000fe20007ffe0ff */
[----:B------:R3:W-:Y:S01]  /*6aa0*/  RED.E.ADD.F32.FTZ.RN.STRONG.GPU [R6.64], R19 ;  /* 0x000000130600798e */ /* 0x0007e2000c10e7a6 */
[C---:B-1----:R-:W-:Y:S01]  /*6ab0*/  IADD3 R17, R185.reuse, 0x60, RZ ;  /* 0x00000060b9117810 */ /* 0x042fe20007ffe0ff */
[C---:B------:R-:W-:Y:S01]  /*6ac0*/  IMAD.IADD R0, R238.reuse, 0x1, R0 ;  /* 0x00000001ee007824 */ /* 0x040fe200078e0200 */
[----:B------:R-:W-:Y:S01]  /*6ad0*/  IADD3 R16, R185, 0x60, RZ ;  /* 0x00000060b9107810 */ /* 0x000fe20007ffe0ff */
[C---:B------:R-:W-:Y:S01]  /*6ae0*/  IMAD.IADD R168, R238.reuse, 0x1, R168 ;  /* 0x00000001eea87824 */ /* 0x040fe200078e02a8 */
[----:B------:R-:W-:Y:S03]  /*6af0*/  RED.E.ADD.F32.FTZ.RN.STRONG.GPU [R10.64], R12 ;  /* 0x0000000c0a00798e */ /* 0x000fe6000c10e7a6 */
[C---:B------:R-:W-:Y:S02]  /*6b00*/  IMAD.IADD R168, R238.reuse, 0x1, R168 ;  /* 0x00000001eea87824 */ /* 0x040fe400078e02a8 */
[----:B------:R1:W-:Y:S01]  /*6b10*/  RED.E.ADD.F32.FTZ.RN.STRONG.GPU [R8.64], R13 ;  /* 0x0000000d0800798e */ /* 0x0003e2000c10e7a6 */
[----:B------:R-:W-:Y:S01]  /*6b20*/  IMAD.IADD R16, R238, 0x1, R16 ;  /* 0x00000001ee107824 */ /* 0x000fe200078e0210 */
[CC--:B--2---:R-:W-:Y:S04]  /*6b30*/  LEA R4, P2, R250.reuse, R210.reuse, 0x2 ;  /* 0x000000d2fa047211 */ /* 0x0c4fe800078410ff */
[-C--:B------:R-:W-:Y:S05]  /*6b40*/  LEA.HI.X.SX32 R5, R250, R211.reuse, 0x2, P2 ;  /* 0x000000d3fa057211 */ /* 0x080fea00010f16ff */
[----:B------:R2:W-:Y:S01]  /*6b50*/  RED.E.ADD.F32.FTZ.RN.STRONG.GPU [R4.64], R14 ;  /* 0x0000000e0400798e */ /* 0x0005e2000c10e7a6 */
[CC--:B---3--:R-:W-:Y:S04]  /*6b60*/  LEA R6, P0, R176.reuse, R210.reuse, 0x2 ;  /* 0x000000d2b0067211 */ /* 0x0c8fe800078010ff */
[-C--:B------:R-:W-:Y:S05]  /*6b70*/  LEA.HI.X.SX32 R7, R176, R211.reuse, 0x2, P0 ;  /* 0x000000d3b0077211 */ /* 0x080fea00000f16ff */
[----:B------:R3:W-:Y:S01]  /*6b80*/  RED.E.ADD.F32.FTZ.RN.STRONG.GPU [R6.64], R15 ;  /* 0x0000000f0600798e */ /* 0x0007e2000c10e7a6 */
[CC--:B-1----:R-:W-:Y:S04]  /*6b90*/  LEA R8, P3, R249.reuse, R210.reuse, 0x2 ;  /* 0x000000d2f9087211 */ /* 0x0c2fe800078610ff */
[----:B------:R-:W-:Y:S01]  /*6ba0*/  RED.E.ADD.F32.FTZ.RN.STRONG.GPU [R210.64+0x100], R20 ;  /* 0x00010014d200798e */ /* 0x000fe2000c10e7a6 */
[-C--:B------:R-:W-:Y:S04]  /*6bb0*/  LEA.HI.X.SX32 R9, R249, R211.reuse, 0x2, P3 ;  /* 0x000000d3f9097211 */ /* 0x080fe800018f16ff */
[----:B------:R-:W-:Y:S05]  /*6bc0*/  RED.E.ADD.F32.FTZ.RN.STRONG.GPU [R2.64+0x100], R21 ;  /* 0x000100150200798e */ /* 0x000fea000c10e7a6 */
[----:B------:R-:W-:Y:S01]  /*6bd0*/  LDSM.16.MT88.4 R12, [R197+0x1e000] ;  /* 0x01e00000c50c783b */ /* 0x000fe20000004200 */
[CC--:B--2---:R-:W-:Y:S04]  /*6be0*/  LEA R4, P0, R170.reuse, R210.reuse, 0x2 ;  /* 0x000000d2aa047211 */ /* 0x0c4fe800078010ff */
[-C--:B------:R-:W-:Y:S02]  /*6bf0*/  LEA.HI.X.SX32 R5, R170, R211.reuse, 0x2, P0 ;  /* 0x000000d3aa057211 */ /* 0x080fe400000f16ff */
[-C--:B------:R-:W-:Y:S03]  /*6c00*/  LEA R10, P0, R168, R210.reuse, 0x2 ;  /* 0x000000d2a80a7211 */ /* 0x080fe600078010ff */
[----:B------:R1:W-:Y:S01]  /*6c10*/  RED.E.ADD.F32.FTZ.RN.STRONG.GPU [R4.64], R22 ;  /* 0x000000160400798e */ /* 0x0003e2000c10e7a6 */
[-C--:B---3--:R-:W-:Y:S02]  /*6c20*/  LEA R6, P2, R0, R210.reuse, 0x2 ;  /* 0x000000d200067211 */ /* 0x088fe400078410ff */
[-C--:B------:R-:W-:Y:S02]  /*6c30*/  LEA.HI.X.SX32 R11, R168, R211.reuse, 0x2, P0 ;  /* 0x000000d3a80b7211 */ /* 0x080fe400000f16ff */
[-C--:B------:R-:W-:Y:S01]  /*6c40*/  LEA.HI.X.SX32 R7, R0, R211.reuse, 0x2, P2 ;  /* 0x000000d300077211 */ /* 0x080fe200010f16ff */
[----:B------:R-:W-:Y:S01]  /*6c50*/  IMAD.IADD R0, R238, 0x1, R248 ;  /* 0x00000001ee007824 */ /* 0x000fe200078e02f8 */
[----:B------:R-:W-:Y:S05]  /*6c60*/  LDSM.16.MT88.4 R168, [R198+0x2800] ;  /* 0x00280000c6a8783b */ /* 0x000fea0000004200 */
[----:B------:R2:W-:Y:S05]  /*6c70*/  RED.E.ADD.F32.FTZ.RN.STRONG.GPU [R6.64], R23 ;  /* 0x000000170600798e */ /* 0x0005ea000c10e7a6 */
[----:B------:R3:W-:Y:S05]  /*6c80*/  RED.E.ADD.F32.FTZ.RN.STRONG.GPU [R10.64], R24 ;  /* 0x000000180a00798e */ /* 0x0007ea000c10e7a6 */
[----:B------:R4:W-:Y:S01]  /*6c90*/  RED.E.ADD.F32.FTZ.RN.STRONG.GPU [R8.64], R25 ;  /* 0x000000190800798e */ /* 0x0009e2000c10e7a6 */
[CC--:B-1----:R-:W-:Y:S04]  /*6ca0*/  LEA R4, P2, R248.reuse, R210.reuse, 0x2 ;  /* 0x000000d2f8047211 */ /* 0x0c2fe800078410ff */
[----:B------:R-:W-:Y:S01]  /*6cb0*/  LDSM.16.MT88.4 R20, [R198+0x2000] ;  /* 0x00200000c614783b */ /* 0x000fe20000004200 */
[-C--:B------:R-:W-:Y:S05]  /*6cc0*/  LEA.HI.X.SX32 R5, R248, R211.reuse, 0x2, P2 ;  /* 0x000000d3f8057211 */ /* 0x080fea00010f16ff */
[----:B------:R1:W-:Y:S01]  /*6cd0*/  RED.E.ADD.F32.FTZ.RN.STRONG.GPU [R4.64], R26 ;  /* 0x0000001a0400798e */ /* 0x0003e2000c10e7a6 */
[CC--:B--2---:R-:W-:Y:S04]  /*6ce0*/  LEA R6, P0, R0.reuse, R210.reuse, 0x2 ;  /* 0x000000d200067211 */ /* 0x0c4fe800078010ff */
[-C--:B------:R-:W-:Y:S02]  /*6cf0*/  LEA.HI.X.SX32 R7, R0, R211.reuse, 0x2, P0 ;  /* 0x000000d300077211 */ /* 0x080fe400000f16ff */
[----:B------:R-:W-:Y:S02]  /*6d00*/  IADD3 R0, R185, 0x60, RZ ;  /* 0x00000060b9007810 */ /* 0x000fe40007ffe0ff */
[-C--:B---3--:R-:W-:Y:S01]  /*6d10*/  LEA R10, P0, R16, R210.reuse, 0x2 ;  /* 0x000000d2100a7211 */ /* 0x088fe200078010ff */
[----:B------:R2:W-:Y:S02]  /*6d20*/  RED.E.ADD.F32.FTZ.RN.STRONG.GPU [R6.64], R27 ;  /* 0x0000001b0600798e */ /* 0x0005e4000c10e7a6 */
[----:B------:R-:W-:Y:S01]  /*6d30*/  IMAD.IADD R0, R238, 0x1, R0 ;  /* 0x00000001ee007824 */ /* 0x000fe200078e0200 */
[-C--:B------:R-:W-:Y:S02]  /*6d40*/  LEA.HI.X.SX32 R11, R16, R211.reuse, 0x2, P0 ;  /* 0x000000d3100b7211 */ /* 0x080fe400000f16ff */
[----:B------:R-:W-:Y:S01]  /*6d50*/  RED.E.ADD.F32.FTZ.RN.STRONG.GPU [R210.64+0x180], R32 ;  /* 0x00018020d200798e */ /* 0x000fe2000c10e7a6 */
[----:B------:R-:W-:Y:S04]  /*6d60*/  IMAD.IADD R0, R238, 0x1, R0 ;  /* 0x00000001ee007824 */ /* 0x000fe800078e0200 */
[----:B------:R3:W-:Y:S01]  /*6d70*/  RED.E.ADD.F32.FTZ.RN.STRONG.GPU [R2.64+0x180], R33 ;  /* 0x000180210200798e */ /* 0x0007e2000c10e7a6 */
[CC--:B----4-:R-:W-:Y:S02]  /*6d80*/  LEA R8, P4, R0.reuse, R210.reuse, 0x2 ;  /* 0x000000d200087211 */ /* 0x0d0fe400078810ff */
[CC--:B-1----:R-:W-:Y:S02]  /*6d90*/  LEA R4, P2, R17.reuse, R210.reuse, 0x2 ;  /* 0x000000d211047211 */ /* 0x0c2fe400078410ff */
[-C--:B------:R-:W-:Y:S01]  /*6da0*/  LEA.HI.X.SX32 R9, R0, R211.reuse, 0x2, P4 ;  /* 0x000000d300097211 */ /* 0x080fe200020f16ff */
[----:B------:R-:W-:Y:S01]  /*6db0*/  IMAD.IADD R0, R206, 0x1, R198 ;  /* 0x00000001ce007824 */ /* 0x000fe200078e02c6 */
        /* <DEDUP_REMOVED lines=8> */
[-C--:B------:R-:W-:Y:S04]  /*6e40*/  LEA.HI.X.SX32 R3, R252, R211.reuse, 0x2, P0 ;  /* 0x000000d3fc037211 */ /* 0x080fe800000f16ff */
[----:B------:R-:W-:Y:S01]  /*6e50*/  RED.E.ADD.F32.FTZ.RN.STRONG.GPU [R6.64], R29 ;  /* 0x0000001d0600798e */ /* 0x000fe2000c10e7a6 */
[----:B------:R-:W-:Y:S04]  /*6e60*/  PLOP3.LUT P0, PT, PT, PT, UP2, 0x80, 0x0 ;  /* 0x000000000000781c */ /* 0x000fe80003f0f028 */
[----:B------:R-:W-:Y:S05]  /*6e70*/  LDSM.16.MT88.4 R8, [R198] ;  /* 0x00000000c608783b */ /* 0x000fea0000004200 */
[----:B------:R-:W-:Y:S01]  /*6e80*/  LDSM.16.MT88.4 R24, [R0+0x2000] ;  /* 0x002000000018783b */ /* 0x000fe20000004200 */
[C---:B-1----:R-:W-:Y:S04]  /*6e90*/  LEA R4, P2, R246.reuse, R210, 0x2 ;  /* 0x000000d2f6047211 */ /* 0x042fe800078410ff */
[----:B------:R-:W-:Y:S01]  /*6ea0*/  LDSM.16.MT88.4 R32, [R197+0x1e800] ;  /* 0x01e80000c520783b */ /* 0x000fe20000004200 */
[----:B------:R-:W-:Y:S02]  /*6eb0*/  LEA.HI.X.SX32 R5, R246, R211, 0x2, P2 ;  /* 0x000000d3f6057211 */ /* 0x000fe400010f16ff */
[----:B------:R-:W-:Y:S01]  /*6ec0*/  PLOP3.LUT P2, PT, PT, PT, UP0, 0x80, 0x0 ;  /* 0x000000000000781c */ /* 0x000fe20003f4f008 */
[----:B------:R-:W-:Y:S01]  /*6ed0*/  @UP3 UIADD3 UR6, UP0, UR6, -0x100, URZ ;  /* 0xffffff0006063890 */ /* 0x000fe2000ff1e03f */
[----:B------:R-:W-:Y:S03]  /*6ee0*/  LDSM.16.MT88.4 R164, [R0+0x800] ;  /* 0x0008000000a4783b */ /* 0x000fe60000004200 */
[----:B------:R-:W-:Y:S02]  /*6ef0*/  @UP3 UIADD3.X UR31, UR31, -0x1, URZ, UP0, !UPT ;  /* 0xffffffff1f1f3890 */ /* 0x000fe400087fe43f */
[----:B------:R-:W-:Y:S05]  /*6f00*/  RED.E.ADD.F32.FTZ.RN.STRONG.GPU [R4.64], R30 ;  /* 0x0000001e0400798e */ /* 0x000fea000c10e7a6 */
[----:B------:R-:W1:Y:S05]  /*6f10*/  LDSM.16.MT88.4 R4, [R197+0x1c000] ;  /* 0x01c00000c504783b */ /* 0x000e6a0000004200 */
        /* <DEDUP_REMOVED lines=84> */
.L_x_787:
[----:B------:R-:W2:Y:S01]  /*7460*/  LDL R172, [R1+0x10] ;  /* 0x0000100001ac7983 */ /* 0x000ea20000100800 */
[----:B------:R-:W-:Y:S01]  /*7470*/  FMUL.FTZ R58, R58, c[0x0][0x2dc] ;  /* 0x0000b7003a3a7a20 */ /* 0x000fe20000410000 */
[----:B------:R-:W-:-:S02]  /*7480*/  ULDC.64 UR6, c[0x0][0x3a0] ;  /* 0x0000e80000067ab9 */ /* 0x000fc40000000a00 */
[----:B------:R-:W3:Y:S01]  /*7490*/  LDL R171, [R1+0x1c] ;  /* 0x00001c0001ab7983 */ /* 0x000ee20000100800 */
[----:B------:R-:W-:Y:S01]  /*74a0*/  FMUL.FTZ R27, R59, c[0x0][0x2dc] ;  /* 0x0000b7003b1b7a20 */ /* 0x000fe20000410000 */
[----:B------:R-:W-:Y:S02]  /*74b0*/  ULDC.64 UR4, c[0x0][0x3a8] ;  /* 0x0000ea0000047ab9 */ /* 0x000fe40000000a00 */
[----:B------:R-:W4:Y:S01]  /*74c0*/  LDL R173, [R1+0x34] ;  /* 0x0000340001ad7983 */ /* 0x000f220000100800 */
[----:B------:R-:W-:Y:S02]  /*74d0*/  FMUL.FTZ R60, R60, c[0x0][0x2dc] ;  /* 0x0000b7003c3c7a20 */ /* 0x000fe40000410000 */
[----:B------:R-:W-:Y:S01]  /*74e0*/  FMUL.FTZ R24, R61, c[0x0][0x2dc] ;  /* 0x0000b7003d187a20 */ /* 0x000fe20000410000 */
[----:B------:R-:W4:Y:S01]  /*74f0*/  LDL R59, [R1+0x14] ;  /* 0x00001400013b7983 */ /* 0x000f220000100800 */
[----:B------:R-:W-:-:S03]  /*7500*/  F2FP.PACK_AB R27, R27, R58 ;  /* 0x0000003a1b1b723e */ /* 0x000fc600000000ff */
[----:B------:R-:W-:Y:S01]  /*7510*/  F2FP.PACK_AB R24, R24, R60 ;  /* 0x0000003c1818723e */ /* 0x000fe200000000ff */
[----:B------:R-:W4:Y:S04]  /*7520*/  LDL R58, [R1+0x20] ;  /* 0x00002000013a7983 */ /* 0x000f280000100800 */
[----:B------:R-:W4:Y:S04]  /*7530*/  LDL R60, [R1+0x30] ;  /* 0x00003000013c7983 */ /* 0x000f280000100800 */
[----:B------:R-:W4:Y:S04]  /*7540*/  LDL.64 R174, [R1+0x28] ;  /* 0x0000280001ae7983 */ /* 0x000f280000100a00 */
[----:B------:R-:W4:Y:S01]  /*7550*/  LDL R170, [R1+0x4] ;  /* 0x0000040001aa7983 */ /* 0x000f220000100800 */
[----:B------:R-:W-:-:S02]  /*7560*/  FMUL.FTZ R100, R100, c[0x0][0x2e0] ;  /* 0x0000b80064647a20 */ /* 0x000fc40000410000 */
[----:B-1----:R-:W-:Y:S02]  /*7570*/  FMUL.FTZ R7, R101, c[0x0][0x2e0] ;  /* 0x0000b80065077a20 */ /* 0x002fe40000410000 */
        /* <DEDUP_REMOVED lines=111> */
[----:B------:R-:W-:Y:S02]  /*7c70*/  F2FP.PACK_AB R154, R155, R154 ;  /* 0x0000009a9b9a723e */ /* 0x000fe400000000ff */
[----:B------:R-:W-:Y:S02]  /*7c80*/  F2FP.PACK_AB R156, R157, R156 ;  /* 0x0000009c9d9c723e */ /* 0x000fe400000000ff */
[----:B------:R-:W-:Y:S02]  /*7c90*/  F2FP.PACK_AB R158, R159, R158 ;  /* 0x0000009e9f9e723e */ /* 0x000fe400000000ff */
[----:B------:R-:W-:Y:S02]  /*7ca0*/  F2FP.PACK_AB R38, R168, R169 ;  /* 0x000000a9a826723e */ /* 0x000fe400000000ff */
[----:B------:R-:W-:-:S02]  /*7cb0*/  F2FP.PACK_AB R37, R37, R167 ;  /* 0x000000a72525723e */ /* 0x000fc400000000ff */
        /* <DEDUP_REMOVED lines=20> */
[----:B------:R-:W1:Y:S01]  /*7e00*/  S2R R55, SR_CTAID.Y ;  /* 0x0000000000377919 */ /* 0x000e620000002600 */
[----:B------:R-:W-:Y:S01]  /*7e10*/  FMUL.FTZ R22, R69, c[0x0][0x2dc] ;  /* 0x0000b70045167a20 */ /* 0x000fe20000410000 */
[----:B------:R-:W-:Y:S01]  /*7e20*/  F2FP.PACK_AB R28, R28, R56 ;  /* 0x000000381c1c723e */ /* 0x000fe200000000ff */
[----:B------:R-:W-:-:S02]  /*7e30*/  FMUL.FTZ R70, R70, c[0x0][0x2dc] ;  /* 0x0000b70046467a20 */ /* 0x000fc40000410000 */
        /* <DEDUP_REMOVED lines=18> */
[----:B--2---:R-:W-:Y:S04]  /*7f60*/  STS [R172], R7 ;  /* 0x00000007ac007388 */ /* 0x004fe80000000800 */
[----:B------:R1:W-:Y:S04]  /*7f70*/  STS [R172+0x400], R6 ;  /* 0x00040006ac007388 */ /* 0x0003e80000000800 */
[----:B---3--:R-:W-:Y:S04]  /*7f80*/  STS [R171], R40 ;  /* 0x00000028ab007388 */ /* 0x008fe80000000800 */
[----:B----4-:R2:W-:Y:S04]  /*7f90*/  STS [R173], R39 ;  /* 0x00000027ad007388 */ /* 0x0105e80000000800 */
[----:B------:R-:W-:Y:S04]  /*7fa0*/  STS [R172+0x2000], R42 ;  /* 0x0020002aac007388 */ /* 0x000fe80000000800 */
[----:B------:R-:W-:Y:S04]  /*7fb0*/  STS [R172+0x2400], R41 ;  /* 0x00240029ac007388 */ /* 0x000fe80000000800 */
[----:B------:R-:W-:Y:S04]  /*7fc0*/  STS [R171+0x2000], R45 ;  /* 0x0020002dab007388 */ /* 0x000fe80000000800 */
[----:B------:R-:W-:Y:S04]  /*7fd0*/  STS [R171+0x2400], R44 ;  /* 0x0024002cab007388 */ /* 0x000fe80000000800 */
        /* <DEDUP_REMOVED lines=35> */
[----:B------:R-:W-:-:S03]  /*8210*/  FMUL.FTZ R84, R84, c[0x0][0x2dc] ;  /* 0x0000b70054547a20 */ /* 0x000fc60000410000 */
[----:B------:R-:W-:Y:S01]  /*8220*/  STS [R60+0x8000], R25 ;  /* 0x008000193c007388 */ /* 0x000fe20000000800 */
[----:B------:R-:W-:-:S03]  /*8230*/  FMUL.FTZ R14, R85, c[0x0][0x2dc] ;  /* 0x0000b700550e7a20 */ /* 0x000fc60000410000 */
[----:B------:R-:W-:Y:S01]  /*8240*/  STS [R59+0xa000], R28 ;  /* 0x00a0001c3b007388 */ /* 0x000fe20000000800 */
[----:B------:R-:W-:Y:S01]  /*8250*/  FMUL.FTZ R86, R86, c[0x0][0x2dc] ;  /* 0x0000b70056567a20 */ /* 0x000fe20000410000 */
[----:B------:R-:W-:Y:S02]  /*8260*/  F2FP.PACK_AB R20, R20, R72 ;  /* 0x000000481414723e */ /* 0x000fe400000000ff */
[----:B------:R-:W-:Y:S01]  /*8270*/  STS [R59+0xa400], R27 ;  /* 0x00a4001b3b007388 */ /* 0x000fe20000000800 */
[----:B------:R-:W-:Y:S01]  /*8280*/  FMUL.FTZ R13, R87, c[0x0][0x2dc] ;  /* 0x0000b700570d7a20 */ /* 0x000fe20000410000 */
[----:B------:R-:W-:Y:S02]  /*8290*/  F2FP.PACK_AB R19, R19, R74 ;  /* 0x0000004a1313723e */ /* 0x000fe400000000ff */
        /* <DEDUP_REMOVED lines=25> */
[----:B------:R-:W-:-:S03]  /*8430*/  F2FP.PACK_AB R12, R12, R88 ;  /* 0x000000580c0c723e */ /* 0x000fc600000000ff */
[----:B------:R-:W3:Y:S01]  /*8440*/  S2R R56, SR_CTAID.Z ;  /* 0x0000000000387919 */ /* 0x000ee20000002700 */
[----:B------:R-:W-:-:S03]  /*8450*/  F2FP.PACK_AB R11, R11, R90 ;  /* 0x0000005a0b0b723e */ /* 0x000fc600000000ff */
[----:B------:R-:W-:Y:S01]  /*8460*/  STS [R172+0xe400], R19 ;  /* 0x00e40013ac007388 */ /* 0x000fe20000000800 */
[----:B------:R-:W-:Y:S01]  /*8470*/  SHF.R.S32.HI R3, RZ, 0x1f, R174 ;  /* 0x0000001fff037819 */ /* 0x000fe200000114ae */
[----:B------:R-:W-:Y:S02]  /*8480*/  UIMAD UR8, UR42, UR6, URZ ;  /* 0x000000062a0872a4 */ /* 0x000fe4000f8e023f */
[----:B------:R-:W-:Y:S01]  /*8490*/  STS [R171+0xe000], R16 ;  /* 0x00e00010ab007388 */ /* 0x000fe20000000800 */
[----:B------:R-:W-:Y:S02]  /*84a0*/  MOV R4, UR43 ;  /* 0x0000002b00047c02 */ /* 0x000fe40008000f00 */
[----:B------:R-:W-:Y:S01]  /*84b0*/  MOV R2, R174 ;  /* 0x000000ae00027202 */ /* 0x000fe20000000f00 */
[----:B------:R-:W-:Y:S01]  /*84c0*/  STS [R171+0xe400], R15 ;  /* 0x00e4000fab007388 */ /* 0x000fe20000000800 */
[----:B------:R-:W-:-:S03]  /*84d0*/  F2FP.PACK_AB R8, R8, R92 ;  /* 0x0000005c0808723e */ /* 0x000fc600000000ff */
[----:B------:R-:W4:Y:S01]  /*84e0*/  S2R R57, SR_TID.X ;  /* 0x0000000000397919 */ /* 0x000f220000002100 */
[----:B------:R-:W-:-:S03]  /*84f0*/  F2FP.PACK_AB R0, R0, R94 ;  /* 0x0000005e0000723e */ /* 0x000fc600000000ff */
[----:B------:R-:W-:Y:S01]  /*8500*/  STS [R59+0xc000], R14 ;  /* 0x00c0000e3b007388 */ /* 0x000fe20000000800 */
[----:B------:R-:W-:-:S03]  /*8510*/  UIMAD UR8, UR43, UR7, UR8 ;  /* 0x000000072b0872a4 */ /* 0x000fc6000f8e0208 */
[----:B------:R-:W-:Y:S01]  /*8520*/  STS [R59+0xc400], R13 ;  /* 0x00c4000d3b007388 */ /* 0x000fe20000000800 */
[----:B------:R-:W-:-:S03]  /*8530*/  IMAD.WIDE.U32 R4, R4, c[0x0][0x3a0], R2 ;  /* 0x0000e80004047a25 */ /* 0x000fc600078e0002 */
[----:B------:R-:W-:Y:S01]  /*8540*/  STS [R58+0xc000], R10 ;  /* 0x00c0000a3a007388 */ /* 0x000fe20000000800 */
[----:B-1----:R-:W-:-:S03]  /*8550*/  SHF.R.S32.HI R6, RZ, 0x1f, R55 ;  /* 0x0000001fff067819 */ /* 0x002fc60000011437 */
[----:B------:R-:W-:Y:S04]  /*8560*/  STS [R58+0xc400], R9 ;  /* 0x00c400093a007388 */ /* 0x000fe80000000800 */
[----:B------:R-:W-:Y:S04]  /*8570*/  STS [R59+0xe000], R12 ;  /* 0x00e0000c3b007388 */ /* 0x000fe80000000800 */
[----:B------:R-:W-:Y:S01]  /*8580*/  STS [R59+0xe400], R11 ;  /* 0x00e4000b3b007388 */ /* 0x000fe20000000800 */
[----:B------:R-:W-:-:S03]  /*8590*/  MOV R43, UR43 ;  /* 0x0000002b002b7c02 */ /* 0x000fc60008000f00 */
[----:B------:R-:W-:Y:S01]  /*85a0*/  STS [R58+0xe000], R8 ;  /* 0x00e000083a007388 */ /* 0x000fe20000000800 */
[----:B------:R-:W-:-:S03]  /*85b0*/  UIMAD UR42, UR42, UR4, URZ ;  /* 0x000000042a2a72a4 */ /* 0x000fc6000f8e023f */
[----:B------:R1:W-:Y:S01]  /*85c0*/  STS [R58+0xe400], R0 ;  /* 0x00e400003a007388 */ /* 0x0003e20000000800 */
[----:B------:R-:W-:Y:S01]  /*85d0*/  IADD3 R5, R5, UR8, RZ ;  /* 0x0000000805057c10 */ /* 0x000fe2000fffe0ff */
[----:B------:R-:W-:Y:S01]  /*85e0*/  IMAD R7, R6, c[0x0][0x388], RZ ;  /* 0x0000e20006077a24 */ /* 0x000fe200078e02ff */
[----:B------:R-:W-:Y:S01]  /*85f0*/  UIMAD UR42, UR43, UR5, UR42 ;  /* 0x000000052b2a72a4 */ /* 0x000fe2000f8e022a */
[----:B------:R-:W-:-:S04]  /*8600*/  IMAD.WIDE.U32 R2, R43, c[0x0][0x3a8], R2 ;  /* 0x0000ea002b027a25 */ /* 0x000fc800078e0002 */
[C---:B------:R-:W-:Y:S02]  /*8610*/  IMAD R7, R55.reuse, c[0x0][0x38c], R7 ;  /* 0x0000e30037077a24 */ /* 0x040fe400078e0207 */
[----:B------:R-:W-:Y:S01]  /*8620*/  IMAD.WIDE.U32 R4, R55, c[0x0][0x388], R4 ;  /* 0x0000e20037047a25 */ /* 0x000fe200078e0004 */
[----:B------:R-:W-:-:S03]  /*8630*/  IADD3 R3, R3, UR42, RZ ;  /* 0x0000002a03037c10 */ /* 0x000fc6000fffe0ff */
[----:B------:R-:W-:Y:S01]  /*8640*/  IMAD R6, R6, c[0x0][0x390], RZ ;  /* 0x0000e40006067a24 */ /* 0x000fe200078e02ff */
[----:B------:R-:W-:Y:S02]  /*8650*/  IADD3 R5, R5, R7, RZ ;  /* 0x0000000705057210 */ /* 0x000fe40007ffe0ff */
[----:B---3--:R-:W-:Y:S01]  /*8660*/  SHF.R.S32.HI R7, RZ, 0x1f, R56 ;  /* 0x0000001fff077819 */ /* 0x008fe20000011438 */
[C---:B------:R-:W-:Y:S01]  /*8670*/  IMAD R6, R55.reuse, c[0x0][0x394], R6 ;  /* 0x0000e50037067a24 */ /* 0x040fe200078e0206 */
[----:B----4-:R-:W-:Y:S01]  /*8680*/  SHF.R.S32.HI R43, RZ, 0x1f, R57 ;  /* 0x0000001fff2b7819 */ /* 0x010fe20000011439 */
[----:B------:R-:W-:Y:S01]  /*8690*/  IMAD.WIDE.U32 R2, R55, c[0x0][0x390], R2 ;  /* 0x0000e40037027a25 */ /* 0x000fe200078e0002 */
[----:B------:R-:W-:Y:S01]  /*86a0*/  SHF.L.U32 R76, R170, 0x1, RZ ;  /* 0x00000001aa4c7819 */ /* 0x000fe200000006ff */
[----:B------:R-:W-:Y:S02]  /*86b0*/  BAR.SYNC.DEFER_BLOCKING 0x0 ;  /* 0x0000000000007b1d */ /* 0x000fe40000010000 */
[----:B--2---:R-:W-:Y:S01]  /*86c0*/  IMAD R39, R7, c[0x0][0x3b8], RZ ;  /* 0x0000ee0007277a24 */ /* 0x004fe200078e02ff */
[----:B------:R-:W-:Y:S01]  /*86d0*/  LEA.HI R43, R43, R57, RZ, 0x3 ;  /* 0x000000392b2b7211 */ /* 0x000fe200078f18ff */
[----:B------:R-:W-:Y:S01]  /*86e0*/  IMAD.WIDE.U32 R4, R56, c[0x0][0x3b8], R4 ;  /* 0x0000ee0038047a25 */ /* 0x000fe200078e0004 */
[----:B------:R-:W-:-:S03]  /*86f0*/  IADD3 R3, R3, R6, RZ ;  /* 0x0000000603037210 */ /* 0x000fc60007ffe0ff */
[C---:B------:R-:W-:Y:S01]  /*8700*/  IMAD R39, R56.reuse, c[0x0][0x3bc], R39 ;  /* 0x0000ef0038277a24 */ /* 0x040fe200078e0227 */
[----:B-1----:R-:W-:Y:S01]  /*8710*/  SHF.R.S32.HI R0, RZ, 0x3, R43 ;  /* 0x00000003ff007819 */ /* 0x002fe2000001142b */
[----:B------:R-:W-:Y:S02]  /*8720*/  IMAD R40, R7, c[0x0][0x3c0], RZ ;  /* 0x0000f00007287a24 */ /* 0x000fe400078e02ff */
[C---:B------:R-:W-:Y:S01]  /*8730*/  IMAD.WIDE.U32 R6, R56.reuse, c[0x0][0x3c0], R2 ;  /* 0x0000f00038067a25 */ /* 0x040fe200078e0002 */
[----:B------:R-:W-:Y:S02]  /*8740*/  IADD3 R3, R5, R39, RZ ;  /* 0x0000002705037210 */ /* 0x000fe40007ffe0ff */
[----:B------:R-:W-:Y:S01]  /*8750*/  SHF.R.S32.HI R5, RZ, 0x1f, R0 ;  /* 0x0000001fff057819 */ /* 0x000fe20000011400 */
[----:B------:R-:W-:Y:S01]  /*8760*/  IMAD R40, R56, c[0x0][0x3c4], R40 ;  /* 0x0000f10038287a24 */ /* 0x000fe200078e0228 */
[----:B------:R-:W1:Y:S04]  /*8770*/  LDS.128 R60, [R76+0xc000] ;  /* 0x00c000004c3c7984 */ /* 0x000e680000000c00 */
[----:B------:R-:W2:Y:S01]  /*8780*/  LDS.128 R68, [R76+0x10000] ;  /* 0x010000004c447984 */ /* 0x000ea20000000c00 */
[----:B------:R-:W-:-:S03]  /*8790*/  MOV R2, R4 ;  /* 0x0000000400027202 */ /* 0x000fc60000000f00 */
[----:B------:R-:W3:Y:S04]  /*87a0*/  LDS.128 R72, [R76+0xd000] ;  /* 0x00d000004c487984 */ /* 0x000ee80000000c00 */
[----:B------:R-:W4:Y:S01]  /*87b0*/  LDS.128 R64, [R76+0x11000] ;  /* 0x011000004c407984 */ /* 0x000f220000000c00 */
[----:B------:R-:W-:-:S03]  /*87c0*/  IMAD R4, R5, c[0x0][0x3a0], RZ ;  /* 0x0000e80005047a24 */ /* 0x000fc600078e02ff */
[----:B------:R-:W1:Y:S01]  /*87d0*/  LDS.128 R56, [R76+0xe000] ;  /* 0x00e000004c387984 */ /* 0x000e620000000c00 */
[----:B------:R-:W-:-:S03]  /*87e0*/  IADD3 R7, R7, R40, RZ ;  /* 0x0000002807077210 */ /* 0x000fc60007ffe0ff */
[----:B------:R-:W1:Y:S01]  /*87f0*/  LDS.128 R52, [R76+0x12000] ;  /* 0x012000004c347984 */ /* 0x000e620000000c00 */
[C---:B------:R-:W-:Y:S02]  /*8800*/  IMAD R4, R0.reuse, c[0x0][0x3a4], R4 ;  /* 0x0000e90000047a24 */ /* 0x040fe400078e0204 */
[C---:B------:R-:W-:Y:S01]  /*8810*/  IMAD.WIDE.U32 R2, R0.reuse, c[0x0][0x3a0], R2 ;  /* 0x0000e80000027a25 */ /* 0x040fe200078e0002 */
[----:B------:R-:W1:Y:S03]  /*8820*/  LDS.128 R48, [R76+0xf000] ;  /* 0x00f000004c307984 */ /* 0x000e660000000c00 */
[----:B------:R-:W-:Y:S01]  /*8830*/  IMAD R5, R5, c[0x0][0x3a8], RZ ;  /* 0x0000ea0005057a24 */ /* 0x000fe200078e02ff */
[----:B------:R-:W1:Y:S01]  /*8840*/  LDS.128 R44, [R76+0x13000] ;  /* 0x013000004c2c7984 */ /* 0x000e620000000c00 */
[----:B------:R-:W-:Y:S01]  /*8850*/  IADD3 R3, R3, R4, RZ ;  /* 0x0000000403037210 */ /* 0x000fe20007ffe0ff */
[----:B------:R-:W-:Y:S01]  /*8860*/  IMAD.WIDE.U32 R6, R0, c[0x0][0x3a8], R6 ;  /* 0x0000ea0000067a25 */ /* 0x000fe200078e0006 */
[----:B------:R-:W-:Y:S01]  /*8870*/  USHF.L.U64.HI UR7, UR6, UR20, UR7 ;  /* 0x0000001406077299 */ /* 0x000fe20008010207 */
[----:B------:R-:W1:Y:S01]  /*8880*/  LDS.128 R40, [R76+0x14000] ;  /* 0x014000004c287984 */ /* 0x000e620000000c00 */
[----:B------:R-:W-:Y:S01]  /*8890*/  LEA R4, P0, R2, c[0x0][0x340], 0x1 ;  /* 0x0000d00002047a11 */ /* 0x000fe200078008ff */
[----:B------:R-:W-:-:S02]  /*88a0*/  IMAD R8, R0, c[0x0][0x3ac], R5 ;  /* 0x0000eb0000087a24 */ /* 0x000fc400078e0205 */
[----:B------:R-:W1:Y:S01]  /*88b0*/  LDS.128 R24, [R76+0x18000] ;  /* 0x018000004c187984 */ /* 0x000e620000000c00 */
[----:B------:R-:W-:-:S03]  /*88c0*/  USHF.L.U32 UR6, UR6, 0x6, URZ ;  /* 0x0000000606067899 */ /* 0x000fc6000800063f */
[----:B------:R-:W2:Y:S04]  /*88d0*/  LDS.128 R36, [R76+0x15000] ;  /* 0x015000004c247984 */ /* 0x000ea80000000c00 */
[----:B------:R-:W3:Y:S04]  /*88e0*/  LDS.128 R20, [R76+0x19000] ;  /* 0x019000004c147984 */ /* 0x000ee80000000c00 */
[----:B------:R-:W4:Y:S04]  /*88f0*/  LDS.128 R32, [R76+0x16000] ;  /* 0x016000004c207984 */ /* 0x000f280000000c00 */
[----:B------:R-:W4:Y:S01]  /*8900*/  LDS.128 R16, [R76+0x1a000] ;  /* 0x01a000004c107984 */ /* 0x000f220000000c00 */
[----:B------:R-:W-:-:S03]  /*8910*/  LEA.HI.X R5, R2, c[0x0][0x344], R3, 0x1, P0 ;  /* 0x0000d10002057a11 */ /* 0x000fc600000f0c03 */
[----:B------:R-:W4:Y:S01]  /*8920*/  LDS.128 R28, [R76+0x17000] ;  /* 0x017000004c1c7984 */ /* 0x000f220000000c00 */
[----:B------:R-:W-:-:S03]  /*8930*/  IADD3 R0, R7, R8, RZ ;  /* 0x0000000807007210 */ /* 0x000fc60007ffe0ff */
[----:B------:R-:W4:Y:S01]  /*8940*/  LDS.128 R12, [R76+0x1b000] ;  /* 0x01b000004c0c7984 */ /* 0x000f220000000c00 */
        /* <DEDUP_REMOVED lines=32> */
.L_x_784:
        /* <DEDUP_REMOVED lines=11> */
.L_x_791:
[----:B------:R-:W-:Y:S05]  /*8c00*/  EXIT ;  /* 0x000000000000794d */ /* 0x000fea0003800000 */
.L_x_793:
        /* <DEDUP_REMOVED lines=15> */
.L_x_1084:


//--------------------- .text._ZN5flash44flash_bwd_dq_dk_dv_loop_seqk_parallel_kernelI23Flash_bwd_kernel_traitsILi128ELi64ELi128ELi8ELi2ELi4ELi2ELb0ELb0EN7cutlass6half_tE19Flash_kernel_traitsILi128ELi64ELi128ELi8ES3_EELb0ELb1ELb0ELb0ELb1ELb1ELb1EEEvNS_16Flash_bwd_paramsE --------------------------
	.section	.text._ZN5flash44flash_bwd_dq_dk_dv_loop_seqk_parallel_kernelI23Flash_bwd_kernel_traitsILi128ELi64ELi128ELi8ELi2ELi4ELi2ELb0ELb0EN7cutlass6half_tE19Flash_kernel_traitsILi128ELi64ELi128ELi8ES3_EELb0ELb1ELb0ELb0ELb1ELb1ELb1EEEvNS_16Flash_bwd_paramsE,"ax",@progbits
	.sectioninfo	@"SHI_REGISTERS=255"
	.align	128
        .global         _ZN5flash44flash_bwd_dq_dk_dv_loop_seqk_parallel_kernelI23Flash_bwd_kernel_traitsILi128ELi64ELi128ELi8ELi2ELi4ELi2ELb0ELb0EN7cutlass6half_tE19Flash_kernel_traitsILi128ELi64ELi128ELi8ES3_EELb0ELb1ELb0ELb0ELb1ELb1ELb1EEEvNS_16Flash_bwd_paramsE
        .type           _ZN5flash44flash_bwd_dq_dk_dv_loop_seqk_parallel_kernelI23Flash_bwd_kernel_traitsILi128ELi64ELi128ELi8ELi2ELi4ELi2ELb0ELb0EN7cutlass6half_tE19Flash_kernel_traitsILi128ELi64ELi128ELi8ES3_EELb0ELb1ELb0ELb0ELb1ELb1ELb1EEEvNS_16Flash_bwd_paramsE,@function
        .size           _ZN5flash44flash_bwd_dq_dk_dv_loop_seqk_parallel_kernelI23Flash_bwd_kernel_traitsILi128ELi64ELi128ELi8ELi2ELi4ELi2ELb0ELb0EN7cutlass6half_tE19Flash_kernel_traitsILi128ELi64ELi128ELi8ES3_EELb0ELb1ELb0ELb0ELb1ELb1ELb1EEEvNS_16Flash_bwd_paramsE,(.L_x_1085 - _ZN5flash44flash_bwd_dq_dk_dv_loop_seqk_parallel_kernelI23Flash_bwd_kernel_traitsILi128ELi64ELi128ELi8ELi2ELi4ELi2ELb0ELb0EN7cutlass6half_tE19Flash_kernel_traitsILi128ELi64ELi128ELi8ES3_EELb0ELb1ELb0ELb0ELb1ELb1ELb1EEEvNS_16Flash_bwd_paramsE)
        .other          _ZN5flash44flash_bwd_dq_dk_dv_loop_seqk_parallel_kernelI23Flash_bwd_kernel_traitsILi128ELi64ELi128ELi8ELi2ELi4ELi2ELb0ELb0EN7cutlass6half_tE19Flash_kernel_traitsILi128ELi64ELi128ELi8ES3_EELb0ELb1ELb0ELb0ELb1ELb1ELb1EEEvNS_16Flash_bwd_paramsE,@"STO_CUDA_ENTRY STV_DEFAULT"
_ZN5flash44flash_bwd_dq_dk_dv_loop_seqk_parallel_kernelI23Flash_bwd_kernel_traitsILi128ELi64ELi128ELi8ELi2ELi4ELi2ELb0ELb0EN7cutlass6half_tE19Flash_kernel_traitsILi128ELi64ELi128ELi8ES3_EELb0ELb1ELb0ELb0ELb1ELb1ELb1EEEvNS_16Flash_bwd_paramsE:
.text._ZN5flash44flash_bwd_dq_dk_dv_loop_seqk_parallel_kernelI23Flash_bwd_kernel_traitsILi128ELi64ELi128ELi8ELi2ELi4ELi2ELb0ELb0EN7cutlass6half_tE19Flash_kernel_traitsILi128ELi64ELi128ELi8ES3_EELb0ELb1ELb0ELb0ELb1ELb1ELb1EEEvNS_16Flash_bwd_paramsE:
        /* <DEDUP_REMOVED lines=112> */
[----:B------:R-:W-:Y:S01]  /*0700*/  STL [R1+0x28], R8 ;  /* 0x0000280801007387 */ /* 0x000fe20000100800 */
        /* <DEDUP_REMOVED lines=24> */
[----:B------:R-:W-:Y:S01]  /*0890*/  IMAD.SHL.U32 R217, R6, 0x2, RZ ;  /* 0x0000000206d97824 */ /* 0x000fe200078e00ff */
[----:B------:R-:W-:Y:S01]  /*08a0*/  LEA R7, R7, 0xc000, 0x1 ;  /* 0x0000c00007077811 */ /* 0x000fe200078e08ff */
        /* <DEDUP_REMOVED lines=37> */
[----:B------:R-:W-:Y:S02]  /*0b00*/  IMAD.IADD R225, R225, 0x1, R224 ;  /* 0x00000001e1e17824 */ /* 0x000fe400078e02e0 */
        /* <DEDUP_REMOVED lines=11> */
.L_x_802:
        /* <DEDUP_REMOVED lines=31> */
[----:B------:R-:W-:Y:S05]  /*0db0*/  @P0 BRA `(.L_x_794) ;  /* 0x00007a2000000947 */ /* 0x000fea0003800000 */
        /* <DEDUP_REMOVED lines=73> */
.L_x_795:
[----:B------:R-:W-:-:S04]  /*1250*/  UIMAD UR45, UR43, UR18, UR42 ;  /* 0x000000122b2d72a4 */ /* 0x000fc8000f8e022a */
[----:B------:R-:W-:Y:S02]  /*1260*/  UIMAD UR45, UR45, UR17, URZ ;  /* 0x000000112d2d72a4 */ /* 0x000fe4000f8e023f */
.L_x_796:
        /* <DEDUP_REMOVED lines=43> */
[----:B------:R-:W3:Y:S01]  /*1520*/  LDL R24, [R1+0x28] ;  /* 0x0000280001187983 */ /* 0x000ee20000100800 */
        /* <DEDUP_REMOVED lines=222> */
[----:B------:R1:W2:Y:S04]  /*2310*/  LDG.E R7, [R2.64] ;  /* 0x0000002402077981 */ /* 0x0002a8000c1e1900 */
[----:B------:R1:W3:Y:S04]  /*2320*/  LDG.E R6, [R2.64+0x20] ;  /* 0x0000202402067981 */ /* 0x0002e8000c1e1900 */
[----:B------:R1:W4:Y:S04]  /*2330*/  LDG.E R5, [R2.64+0x80] ;  /* 0x0000802402057981 */ /* 0x000328000c1e1900 */
[----:B-1----:R1:W5:Y:S01]  /*2340*/  LDG.E R3, [R2.64+0xa0] ;  /* 0x0000a02402037981 */ /* 0x002362000c1e1900 */
[----:B------:R-:W-:Y:S01]  /*2350*/  LEA.HI R0, R21, R22, RZ, 0x4 ;  /* 0x0000001615007211 */ /* 0x000fe200078f20ff */
[----:B------:R-:W-:Y:S01]  /*2360*/  IMAD.MOV.U32 R215, RZ, RZ, 0x20 ;  /* 0x00000020ffd77424 */ /* 0x000fe200078e00ff */
[----:B------:R-:W-:Y:S01]  /*2370*/  UIADD3 UR9, UR38, UR12, URZ ;  /* 0x0000000c26097290 */ /* 0x000fe2000fffe03f */
[----:B------:R-:W-:Y:S01]  /*2380*/  IMAD.MOV.U32 R192, RZ, RZ, 0x40 ;  /* 0x00000040ffc07424 */ /* 0x000fe200078e00ff */
[----:B------:R-:W-:Y:S01]  /*2390*/  LOP3.LUT R0, R0, 0xfffffff0, RZ, 0xc0, !PT ;  /* 0xfffffff000007812 */ /* 0x000fe200078ec0ff */
[----:B------:R-:W-:Y:S01]  /*23a0*/  IMAD.MOV.U32 R159, RZ, RZ, RZ ;  /* 0x000000ffff9f7224 */ /* 0x000fe200078e00ff */
[----:B------:R-:W-:-:S03]  /*23b0*/  UIADD3 UR9, -UR39, 0x80, UR9 ;  /* 0x0000008027097890 */ /* 0x000fc6000fffe109 */
[----:B------:R-:W-:-:S05]  /*23c0*/  IMAD.IADD R0, R22, 0x1, -R0 ;  /* 0x0000000116007824 */ /* 0x000fca00078e0a00 */
        /* <DEDUP_REMOVED lines=13> */
[----:B------:R-:W-:Y:S01]  /*24a0*/  IMAD.SHL.U32 R206, R0, 0x2, RZ ;  /* 0x0000000200ce7824 */ /* 0x000fe200078e00ff */
[----:B-----5:R1:W-:Y:S04]  /*24b0*/  STL [R1], R3 ;  /* 0x0000000301007387 */ /* 0x0203e80000100800 */
[----:B--2---:R1:W-:Y:S04]  /*24c0*/  STL [R1+0xc], R7 ;  /* 0x00000c0701007387 */ /* 0x0043e80000100800 */
[----:B----4-:R1:W-:Y:S04]  /*24d0*/  STL [R1+0x4], R5 ;  /* 0x0000040501007387 */ /* 0x0103e80000100800 */
[----:B---3--:R1:W-:Y:S02]  /*24e0*/  STL [R1+0x8], R6 ;  /* 0x0000080601007387 */ /* 0x0083e40000100800 */
[----:B------:R-:W-:Y:S01]  /*24f0*/  IMAD.MOV.U32 R0, RZ, RZ, c[0x0][0x22c] ;  /* 0x00008b00ff007624 */ /* 0x000fe200078e00ff */
[----:B------:R-:W-:Y:S01]  /*2500*/  SHF.L.U64.HI R2, R13, 0x2, R4 ;  /* 0x000000020d027819 */ /* 0x000fe20000010204 */
[----:B------:R-:W-:-:S02]  /*2510*/  IMAD.SHL.U32 R207, R216, 0x2, RZ ;  /* 0x00000002d8cf7824 */ /* 0x000fc400078e00ff */
[----:B------:R-:W-:Y:S02]  /*2520*/  IMAD R0, R0, c[0x0][0x1c0], RZ ;  /* 0x0000700000007a24 */ /* 0x000fe400078e02ff */
[----:B------:R2:W-:Y:S01]  /*2530*/  STL [R1+0x2c], R2 ;  /* 0x00002c0201007387 */ /* 0x0005e20000100800 */
[----:B------:R-:W-:Y:S01]  /*2540*/  IADD3 R208, R215, R207, RZ ;  /* 0x000000cfd7d07210 */ /* 0x000fe20007ffe0ff */
[C---:B-1----:R-:W-:Y:S02]  /*2550*/  IMAD.SHL.U32 R5, R0.reuse, 0x10, RZ ;  /* 0x0000001000057824 */ /* 0x042fe400078e00ff */
[----:B------:R-:W-:-:S03]  /*2560*/  IMAD.SHL.U32 R241, R0, 0x8, RZ ;  /* 0x0000000800f17824 */ /* 0x000fc600078e00ff */
[C---:B------:R-:W-:Y:S02]  /*2570*/  IADD3 R4, R5.reuse, 0x20, RZ ;  /* 0x0000002005047810 */ /* 0x040fe40007ffe0ff */
[----:B------:R-:W-:Y:S02]  /*2580*/  IADD3 R3, R5, 0x40, RZ ;  /* 0x0000004005037810 */ /* 0x000fe40007ffe0ff */
[----:B------:R-:W-:-:S03]  /*2590*/  IADD3 R4, R241, R4, RZ ;  /* 0x00000004f1047210 */ /* 0x000fc60007ffe0ff */
[C---:B------:R-:W-:Y:S02]  /*25a0*/  IMAD.IADD R3, R241.reuse, 0x1, R3 ;  /* 0x00000001f1037824 */ /* 0x040fe400078e0203 */
[----:B------:R-:W-:-:S03]  /*25b0*/  IMAD.IADD R4, R241, 0x1, R4 ;  /* 0x00000001f1047824 */ /* 0x000fc600078e0204 */
[C---:B------:R-:W-:Y:S02]  /*25c0*/  IADD3 R3, R241.reuse, R3, RZ ;  /* 0x00000003f1037210 */ /* 0x040fe40007ffe0ff */
[----:B------:R-:W-:-:S03]  /*25d0*/  IADD3 R4, R241, R4, RZ ;  /* 0x00000004f1047210 */ /* 0x000fc60007ffe0ff */
[----:B------:R-:W-:Y:S01]  /*25e0*/  IMAD.IADD R3, R241, 0x1, R3 ;  /* 0x00000001f1037824 */ /* 0x000fe200078e0203 */
[----:B--2---:R-:W-:Y:S01]  /*25f0*/  SHF.L.U32 R2, R13, 0x2, RZ ;  /* 0x000000020d027819 */ /* 0x004fe200000006ff */
[----:B------:R-:W-:-:S03]  /*2600*/  IMAD.IADD R4, R241, 0x1, R4 ;  /* 0x00000001f1047824 */ /* 0x000fc600078e0204 */
[C---:B------:R-:W-:Y:S01]  /*2610*/  IADD3 R3, R241.reuse, R3, RZ ;  /* 0x00000003f1037210 */ /* 0x040fe20007ffe0ff */
[----:B------:R1:W-:Y:S01]  /*2620*/  STL [R1+0x30], R2 ;  /* 0x0000300201007387 */ /* 0x0003e20000100800 */
[----:B------:R-:W-:-:S03]  /*2630*/  IADD3 R0, R241, R4, RZ ;  /* 0x00000004f1007210 */ /* 0x000fc60007ffe0ff */
[----:B------:R-:W-:Y:S04]  /*2640*/  STL [R1+0x18], R4 ;  /* 0x0000180401007387 */ /* 0x000fe80000100800 */
[----:B------:R2:W-:Y:S04]  /*2650*/  STL [R1+0x14], R3 ;  /* 0x0000140301007387 */ /* 0x0005e80000100800 */
[----:B------:R3:W-:Y:S01]  /*2660*/  STL [R1+0x24], R0 ;  /* 0x0000240001007387 */ /* 0x0007e20000100800 */
[----:B-1----:R-:W-:-:S04]  /*2670*/  IADD3 R2, R5, 0x60, RZ ;  /* 0x0000006005027810 */ /* 0x002fc80007ffe0ff */
[C---:B------:R-:W-:Y:S01]  /*2680*/  IADD3 R2, R241.reuse, R2, RZ ;  /* 0x00000002f1027210 */ /* 0x040fe20007ffe0ff */
[----:B--2---:R-:W-:-:S04]  /*2690*/  IMAD.IADD R3, R241, 0x1, R3 ;  /* 0x00000001f1037824 */ /* 0x004fc800078e0203 */
[----:B------:R-:W-:-:S05]  /*26a0*/  IMAD.IADD R2, R241, 0x1, R2 ;  /* 0x00000001f1027824 */ /* 0x000fca00078e0202 */
[----:B------:R-:W-:-:S05]  /*26b0*/  IADD3 R2, R241, R2, RZ ;  /* 0x00000002f1027210 */ /* 0x000fca0007ffe0ff */
[----:B------:R-:W-:-:S05]  /*26c0*/  IMAD.IADD R2, R241, 0x1, R2 ;  /* 0x00000001f1027824 */ /* 0x000fca00078e0202 */
[----:B---3--:R-:W-:Y:S01]  /*26d0*/  IADD3 R0, R241, R2, RZ ;  /* 0x00000002f1007210 */ /* 0x008fe20007ffe0ff */
[----:B------:R1:W-:Y:S04]  /*26e0*/  STL [R1+0x10], R2 ;  /* 0x0000100201007387 */ /* 0x0003e80000100800 */
[----:B------:R1:W-:Y:S04]  /*26f0*/  STL [R1+0x20], R3 ;  /* 0x0000200301007387 */ /* 0x0003e80000100800 */
[----:B------:R1:W-:Y:S02]  /*2700*/  STL [R1+0x1c], R0 ;  /* 0x00001c0001007387 */ /* 0x0003e40000100800 */
.L_x_800:
[----:B------:R-:W0:Y:S01]  /*2710*/  LDGDEPBAR ;  /* 0x00000000000079af */ /* 0x000e220000000000 */
[C---:B-1----:R-:W-:Y:S01]  /*2720*/  IADD3 R0, R209.reuse, R215, RZ ;  /* 0x000000d7d1007210 */ /* 0x042fe20007ffe0ff */
[----:B------:R-:W-:Y:S01]  /*2730*/  USHF.L.U32 UR7, UR8, 0x6, URZ ;  /* 0x0000000608077899 */ /* 0x000fe2000800063f */
[-C--:B------:R-:W-:Y:S01]  /*2740*/  IADD3 R3, R209, R192.reuse, RZ ;  /* 0x000000c0d1037210 */ /* 0x080fe20007ffe0ff */
[----:B------:R-:W-:Y:S01]  /*2750*/  UISETP.GT.AND UP3, UPT, UR8, UR4, UPT ;  /* 0x000000040800728c */ /* 0x000fe2000bf64270 */
[----:B------:R-:W-:Y:S01]  /*2760*/  IADD3 R2, R0, R192, RZ ;  /* 0x000000c000027210 */ /* 0x000fe20007ffe0ff */
[----:B------:R-:W-:Y:S02]  /*2770*/  UISETP.GE.AND UP0, UPT, UR7, UR9, UPT ;  /* 0x000000090700728c */ /* 0x000fe4000bf06270 */
[----:B------:R-:W2:Y:S04]  /*2780*/  LDL R232, [R1+0x44] ;  /* 0x0000440001e87983 */ /* 0x000ea80000100800 */
[----:B------:R-:W3:Y:S01]  /*2790*/  LDL R231, [R1+0x48] ;  /* 0x0000480001e77983 */ /* 0x000ee20000100800 */
[----:B------:R-:W-:Y:S03]  /*27a0*/  PLOP3.LUT P0, PT, PT, PT, UP0, 0x80, 0x0 ;  /* 0x000000000000781c */ /* 0x000fe60003f0f008 */
[----:B------:R-:W4:Y:S04]  /*27b0*/  LDL R230, [R1+0xc] ;  /* 0x00000c0001e67983 */ /* 0x000f280000100800 */
        /* <DEDUP_REMOVED lines=56> */
[C---:B---3--:R-:W-:Y:S08]  /*2b40*/  HMMA.16816.F32 R8, R164.reuse, R188, R8 ;  /* 0x000000bca408723c */ /* 0x048ff00000001808 */
[-C--:B------:R-:W-:Y:S03]  /*2b50*/  HMMA.16816.F32 R12, R164, R190.reuse, R12 ;  /* 0x000000bea40c723c */ /* 0x080fe6000000180c */
[----:B----4-:R-:W-:Y:S05]  /*2b60*/  FSETP.NEU.FTZ.AND P2, PT, R230, -INF , PT ;  /* 0xff800000e600780b */ /* 0x010fea0003f5d000 */
        /* <DEDUP_REMOVED lines=45> */
[C---:B-1----:R-:W-:Y:S01]  /*2e40*/  HMMA.16816.F32 R8, R164.reuse, R200, R8 ;  /* 0x000000c8a408723c */ /* 0x042fe20000001808 */
[----:B----4-:R-:W-:Y:S04]  /*2e50*/  MOV R2, UR7 ;  /* 0x0000000700027c02 */ /* 0x010fe80008000f00 */
[----:B------:R-:W-:Y:S03]  /*2e60*/  @!P0 IADD3 R2, R2, UR39, R232 ;  /* 0x0000002702028c10 */ /* 0x000fe6000fffe0e8 */
        /* <DEDUP_REMOVED lines=38> */
[----:B----4-:R-:W4:Y:S09]  /*30d0*/  LDL R15, [R1] ;  /* 0x00000000010f7983 */ /* 0x010f320000100800 */
        /* <DEDUP_REMOVED lines=41> */
[----:B------:R-:W2:Y:S01]  /*3370*/  MUFU.TANH R198, R18 ;  /* 0x0000001200c67308 */ /* 0x000ea20000002400 */
[----:B------:R-:W-:Y:S01]  /*3380*/  MOV R2, R242 ;  /* 0x000000f200027202 */ /* 0x000fe20000000f00 */
[----:B------:R-:W-:Y:S01]  /*3390*/  FMUL.FTZ R26, R26, c[0x0][0x2ec] ;  /* 0x0000bb001a1a7a20 */ /* 0x000fe20000410000 */
[----:B------:R-:W-:Y:S01]  /*33a0*/  MOV R6, R251 ;  /* 0x000000fb00067202 */ /* 0x000fe20000000f00 */
[----:B-1----:R-:W-:Y:S02]  /*33b0*/  FMUL.FTZ R8, R229, 1.4426950216293334961 ;  /* 0x3fb8aa3be5087820 */ /* 0x002fe40000410000 */
[----:B------:R-:W-:Y:S02]  /*33c0*/  FMUL.FTZ R27, R27, c[0x0][0x2ec] ;  /* 0x0000bb001b1b7a20 */ /* 0x000fe40000410000 */
[----:B------:R-:W-:Y:S01]  /*33d0*/  FMUL.FTZ R28, R28, c[0x0][0x2ec] ;  /* 0x0000bb001c1c7a20 */ /* 0x000fe20000410000 */
[----:B------:R-:W-:Y:S01]  /*33e0*/  FSEL R8, R8, RZ, P2 ;  /* 0x000000ff08087208 */ /* 0x000fe20001000000 */
[----:B------:R-:W1:Y:S01]  /*33f0*/  MUFU.TANH R196, R19 ;  /* 0x0000001300c47308 */ /* 0x000e620000002400 */
[----:B------:R-:W-:Y:S01]  /*3400*/  @!P0 ISETP.GE.AND P2, PT, R12, R10, PT ;  /* 0x0000000a0c00820c */ /* 0x000fe20003f46270 */
[----:B------:R-:W-:Y:S02]  /*3410*/  FMUL.FTZ R29, R29, c[0x0][0x2ec] ;  /* 0x0000bb001d1d7a20 */ /* 0x000fe40000410000 */
[--C-:B------:R-:W-:Y:S01]  /*3420*/  FFMA.FTZ R4, R3, c[0x0][0x23c], -R8.reuse ;  /* 0x00008f0003047a23 */ /* 0x100fe20000010808 */
[----:B------:R-:W-:Y:S01]  /*3430*/  MOV R3, R203 ;  /* 0x000000cb00037202 */ /* 0x000fe20000000f00 */
[----:B------:R-:W-:Y:S01]  /*3440*/  FMUL.FTZ R30, R30, c[0x0][0x2ec] ;  /* 0x0000bb001e1e7a20 */ /* 0x000fe20000410000 */
[----:B------:R-:W-:Y:S01]  /*3450*/  @!P0 FSEL R3, R203, -INF , !P2 ;  /* 0xff800000cb038808 */ /* 0x000fe20005000000 */
[----:B------:R-:W-:Y:S02]  /*3460*/  FMUL.FTZ R32, R32, c[0x0][0x2ec] ;  /* 0x0000bb0020207a20 */ /* 0x000fe40000410000 */
[----:B------:R1:W-:Y:S01]  /*3470*/  MUFU.EX2 R53, R4 ;  /* 0x0000000400357308 */ /* 0x0003e20000000800 */
[----:B------:R-:W-:Y:S02]  /*3480*/  FMUL.FTZ R33, R33, c[0x0][0x2ec] ;  /* 0x0000bb0021217a20 */ /* 0x000fe40000410000 */
[----:B------:R-:W-:Y:S02]  /*3490*/  FFMA.FTZ R3, R3, c[0x0][0x23c], -R8 ;  /* 0x00008f0003037a23 */ /* 0x000fe40000010808 */
[----:B------:R-:W-:Y:S02]  /*34a0*/  FMUL.FTZ R34, R34, c[0x0][0x2ec] ;  /* 0x0000bb0022227a20 */ /* 0x000fe40000410000 */
[----:B------:R-:W-:Y:S02]  /*34b0*/  FMUL.FTZ R35, R35, c[0x0][0x2ec] ;  /* 0x0000bb0023237a20 */ /* 0x000fe40000410000 */
[----:B------:R-:W-:Y:S01]  /*34c0*/  FMUL.FTZ R31, R31, c[0x0][0x2ec] ;  /* 0x0000bb001f1f7a20 */ /* 0x000fe20000410000 */
[----:B------:R3:W-:Y:S10]  /*34d0*/  MUFU.EX2 R52, R3 ;  /* 0x0000000300347308 */ /* 0x0007f40000000800 */
[----:B------:R-:W2:Y:S01]  /*34e0*/  MUFU.TANH R189, R20 ;  /* 0x0000001400bd7308 */ /* 0x000ea20000002400 */
[----:B-1----:R-:W-:Y:S02]  /*34f0*/  MOV R4, R244 ;  /* 0x000000f400047202 */ /* 0x002fe40000000f00 */
[----:B------:R-:W-:Y:S07]  /*3500*/  @!P0 FSEL R4, R244, -INF , !P3 ;  /* 0xff800000f4048808 */ /* 0x000fee0005800000 */
[----:B------:R-:W1:Y:S10]  /*3510*/  MUFU.TANH R187, R21 ;  /* 0x0000001500bb7308 */ /* 0x000e740000002400 */
[----:B------:R-:W1:Y:S10]  /*3520*/  MUFU.TANH R200, R22 ;  /* 0x0000001600c87308 */ /* 0x000e740000002400 */
        /* <DEDUP_REMOVED lines=60> */
[-C--:B------:R-:W-:Y:S03]  /*38f0*/  @!P0 ISETP.GE.AND P2, PT, R12, R11.reuse, PT ;  /* 0x0000000b0c00820c */ /* 0x080fe60003f46270 */
[--C-:B------:R-:W-:Y:S01]  /*3900*/  FFMA.FTZ R7, R6, c[0x0][0x23c], -R9.reuse ;  /* 0x00008f0006077a23 */ /* 0x100fe20000010809 */
[----:B------:R-:W-:Y:S02]  /*3910*/  MOV R6, R186 ;  /* 0x000000ba00067202 */ /* 0x000fe40000000f00 */
[----:B------:R-:W-:Y:S01]  /*3920*/  @!P0 FSEL R6, R186, -INF , !P2 ;  /* 0xff800000ba068808 */ /* 0x000fe20005000000 */
[----:B------:R1:W-:Y:S01]  /*3930*/  MUFU.EX2 R234, R7 ;  /* 0x0000000700ea7308 */ /* 0x0003e20000000800 */
[----:B------:R-:W-:Y:S03]  /*3940*/  @!P0 ISETP.GE.AND P2, PT, R13, R10, PT ;  /* 0x0000000a0d00820c */ /* 0x000fe60003f46270 */
        /* <DEDUP_REMOVED lines=21> */
[----:B------:R-:W-:Y:S03]  /*3aa0*/  @!P0 ISETP.GE.AND P2, PT, R7, R10, PT ;  /* 0x0000000a0700820c */ /* 0x000fe60003f46270 */
        /* <DEDUP_REMOVED lines=19> */
[----:B------:R-:W-:Y:S02]  /*3be0*/  @!P0 ISETP.GE.AND P2, PT, R7, R4, PT ;  /* 0x000000040700820c */ /* 0x000fe40003f46270 */
[----:B------:R-:W-:Y:S01]  /*3bf0*/  MOV R7, R240 ;  /* 0x000000f000077202 */ /* 0x000fe20000000f00 */
[--C-:B------:R-:W-:Y:S01]  /*3c00*/  FFMA.FTZ R12, R12, c[0x0][0x23c], -R3.reuse ;  /* 0x00008f000c0c7a23 */ /* 0x100fe20000010803 */
[----:B------:R-:W-:Y:S02]  /*3c10*/  @!P0 FSEL R7, R240, -INF , !P2 ;  /* 0xff800000f0078808 */ /* 0x000fe40005000000 */
[-C--:B------:R-:W-:Y:S02]  /*3c20*/  @!P0 ISETP.GE.AND P2, PT, R6, R4.reuse, PT ;  /* 0x000000040600820c */ /* 0x080fe40003f46270 */
[C---:B------:R-:W-:Y:S01]  /*3c30*/  @!P0 IADD3 R6, R0.reuse, 0x18, RZ ;  /* 0x0000001800068810 */ /* 0x040fe20007ffe0ff */
[----:B------:R1:W-:Y:S01]  /*3c40*/  MUFU.EX2 R46, R12 ;  /* 0x0000000c002e7308 */ /* 0x0003e20000000800 */
[----:B------:R-:W-:Y:S02]  /*3c50*/  @!P0 IADD3 R0, R0, 0x19, RZ ;  /* 0x0000001900008810 */ /* 0x000fe40007ffe0ff */
[----:B------:R-:W-:Y:S01]  /*3c60*/  @!P0 ISETP.GE.AND P3, PT, R6, R5, PT ;  /* 0x000000050600820c */ /* 0x000fe20003f66270 */
        /* <DEDUP_REMOVED lines=45> */
[----:B------:R-:W4:Y:S02]  /*3f40*/  MUFU.EX2 R235, R8 ;  /* 0x0000000800eb7308 */ /* 0x000f240000000800 */
        /* <DEDUP_REMOVED lines=129> */
[C---:B--2---:R-:W-:Y:S01]  /*4760*/  FADD.FTZ R2, -R176.reuse, R4 ;  /* 0x00000004b0027221 */ /* 0x044fe20000010100 */
[C---:B------:R-:W-:Y:S01]  /*4770*/  HMMA.16816.F32 R16, R168.reuse, R166, R16 ;  /* 0x000000a6a810723c */ /* 0x040fe20000001810 */
[----:B------:R-:W2:Y:S03]  /*4780*/  LDG.E R4, [R178.64+0x20] ;  /* 0x00002024b2047981 */ /* 0x000ea6000c1e1900 */
[----:B------:R-:W-:Y:S01]  /*4790*/  FMUL.FTZ R2, R245, R2 ;  /* 0x00000002f5027220 */ /* 0x000fe20000410000 */
[----:B------:R-:W1:Y:S01]  /*47a0*/  LDSM.16.M88.4 R164, [R212+0x18800] ;  /* 0x01880000d4a4783b */ /* 0x000e620000000200 */
[----:B------:R-:W-:Y:S01]  /*47b0*/  FADD.FTZ R5, -R176, R5 ;  /* 0x00000005b0057221 */ /* 0x000fe20000010100 */
[----:B------:R-:W-:Y:S01]  /*47c0*/  MOV R245, c[0x0][0x1c0] ;  /* 0x0000700000f57a02 */ /* 0x000fe20000000f00 */
[----:B------:R-:W-:Y:S04]  /*47d0*/  FMUL.FTZ R180, R2, R0 ;  /* 0x0000000002b47220 */ /* 0x000fe80000410000 */
[----:B------:R-:W-:Y:S01]  /*47e0*/  FMUL.FTZ R177, R243, R5 ;  /* 0x00000005f3b17220 */ /* 0x000fe20000410000 */
[----:B------:R-:W3:Y:S01]  /*47f0*/  LDG.E R2, [R178.64+0x80] ;  /* 0x00008024b2027981 */ /* 0x000ee2000c1e1900 */
[----:B------:R-:W-:Y:S02]  /*4800*/  FFMA.FTZ R5, -R191, R191, 1 ;  /* 0x3f800000bf057423 */ /* 0x000fe400000101bf */
[----:B------:R-:W-:Y:S01]  /*4810*/  IMAD R245, R245, c[0x0][0x22c], RZ ;  /* 0x00008b00f5f57a24 */ /* 0x000fe200078e02ff */
[----:B------:R-:W4:Y:S01]  /*4820*/  LDG.E R0, [R178.64+0xa0] ;  /* 0x0000a024b2007981 */ /* 0x000f22000c1e1900 */
[----:B------:R-:W-:Y:S03]  /*4830*/  FMUL.FTZ R5, R5, c[0x0][0x2ec] ;  /* 0x0000bb0005057a20 */ /* 0x000fe60000410000 */
[----:B------:R-:W-:Y:S03]  /*4840*/  LEA R245, -R245, RZ, 0x6 ;  /* 0x000000fff5f57211 */ /* 0x000fe600078e31ff */
[C---:B------:R-:W-:Y:S01]  /*4850*/  FADD.FTZ R17, -R176.reuse, R17 ;  /* 0x00000011b0117221 */ /* 0x040fe20000010100 */
[----:B------:R-:W-:Y:S01]  /*4860*/  LEA R218, P0, R245, R218, 0x2 ;  /* 0x000000daf5da7211 */ /* 0x000fe200078010ff */
[----:B------:R-:W-:Y:S02]  /*4870*/  FADD.FTZ R16, -R176, R16 ;  /* 0x00000010b0107221 */ /* 0x000fe40000010100 */
[----:B------:R-:W-:Y:S01]  /*4880*/  FMUL.FTZ R17, R233, R17 ;  /* 0x00000011e9117220 */ /* 0x000fe20000410000 */
[----:B------:R-:W-:Y:S02]  /*4890*/  LEA.HI.X.SX32 R219, R245, R219, 0x2, P0 ;  /* 0x000000dbf5db7211 */ /* 0x000fe400000f16ff */
[----:B------:R-:W-:Y:S01]  /*48a0*/  PLOP3.LUT P0, PT, PT, PT, UP3, 0x80, 0x0 ;  /* 0x000000000000781c */ /* 0x000fe20003f0f038 */
[-C--:B-1----:R-:W-:Y:S08]  /*48b0*/  HMMA.16816.F32 R20, R168, R164.reuse, R20 ;  /* 0x000000a4a814723c */ /* 0x082ff00000001814 */
[C---:B------:R-:W-:Y:S07]  /*48c0*/  HMMA.16816.F32 R24, R172.reuse, R164, R24 ;  /* 0x000000a4ac18723c */ /* 0x040fee0000001818 */
[----:B------:R-:W-:Y:S01]  /*48d0*/  FMUL.FTZ R164, R234, R16 ;  /* 0x00000010eaa47220 */ /* 0x000fe20000410000 */
[-C--:B------:R-:W-:Y:S04]  /*48e0*/  HMMA.16816.F32 R28, R172, R166.reuse, R28 ;  /* 0x000000a6ac1c723c */ /* 0x080fe8000000181c */
[----:B------:R-:W-:Y:S03]  /*48f0*/  FFMA.FTZ R16, -R190, R190, 1 ;  /* 0x3f800000be107423 */ /* 0x000fe600000101be */
[----:B------:R-:W-:Y:S01]  /*4900*/  FMUL.FTZ R173, R177, R5 ;  /* 0x00000005b1ad7220 */ /* 0x000fe20000410000 */
[----:B------:R-:W-:Y:S04]  /*4910*/  HMMA.16816.F32 R32, R168, R166, R32 ;  /* 0x000000a6a820723c */ /* 0x000fe80000001820 */
[----:B------:R-:W-:Y:S02]  /*4920*/  FFMA.FTZ R5, -R186, R186, 1 ;  /* 0x3f800000ba057423 */ /* 0x000fe400000101ba */
[----:B------:R-:W-:Y:S02]  /*4930*/  FADD.FTZ R21, -R176, R21 ;  /* 0x00000015b0157221 */ /* 0x000fe40000010100 */
[----:B------:R-:W-:Y:S04]  /*4940*/  FMUL.FTZ R5, R5, c[0x0][0x2ec] ;  /* 0x0000bb0005057a20 */ /* 0x000fe80000410000 */
[----:B------:R-:W-:Y:S02]  /*4950*/  FMUL.FTZ R165, R229, R21 ;  /* 0x00000015e5a57220 */ /* 0x000fe40000410000 */
[----:B------:R-:W-:Y:S02]  /*4960*/  FMUL.FTZ R171, R17, R5 ;  /* 0x0000000511ab7220 */ /* 0x000fe40000410000 */
[----:B------:R-:W-:Y:S02]  /*4970*/  FFMA.FTZ R5, -R181, R181, 1 ;  /* 0x3f800000b5057423 */ /* 0x000fe400000101b5 */
[----:B------:R-:W-:Y:S02]  /*4980*/  FMUL.FTZ R16, R16, c[0x0][0x2ec] ;  /* 0x0000bb0010107a20 */ /* 0x000fe40000410000 */
[----:B------:R-:W-:Y:S02]  /*4990*/  FMUL.FTZ R5, R5, c[0x0][0x2ec] ;  /* 0x0000bb0005057a20 */ /* 0x000fe40000410000 */
[----:B------:R-:W-:Y:S02]  /*49a0*/  FMUL.FTZ R172, R164, R16 ;  /* 0x00000010a4ac7220 */ /* 0x000fe40000410000 */
[C---:B------:R-:W-:Y:S02]  /*49b0*/  FADD.FTZ R21, -R176.reuse, R33 ;  /* 0x00000021b0157221 */ /* 0x040fe40000010100 */
[----:B------:R-:W-:Y:S02]  /*49c0*/  FADD.FTZ R32, -R176, R32 ;  /* 0x00000020b0207221 */ /* 0x000fe40000010100 */
[----:B------:R-:W-:Y:S02]  /*49d0*/  FMUL.FTZ R21, R195, R21 ;  /* 0x00000015c3157220 */ /* 0x000fe40000410000 */
[----:B------:R-:W-:Y:S02]  /*49e0*/  FFMA.FTZ R17, -R187, R187, 1 ;  /* 0x3f800000bb117423 */ /* 0x000fe400000101bb */
[----:B------:R-:W-:Y:S02]  /*49f0*/  FFMA.FTZ R16, -R182, R182, 1 ;  /* 0x3f800000b6107423 */ /* 0x000fe400000101b6 */
[----:B------:R-:W-:Y:S02]  /*4a00*/  FMUL.FTZ R167, R21, R5 ;  /* 0x0000000515a77220 */ /* 0x000fe40000410000 */
[----:B------:R-:W-:Y:S02]  /*4a10*/  FFMA.FTZ R5, -R203, R203, 1 ;  /* 0x3f800000cb057423 */ /* 0x000fe400000101cb */
[----:B------:R-:W-:Y:S02]  /*4a20*/  FADD.FTZ R20, -R176, R20 ;  /* 0x00000014b0147221 */ /* 0x000fe40000010100 */
[----:B------:R-:W-:Y:S02]  /*4a30*/  FMUL.FTZ R32, R199, R32 ;  /* 0x00000020c7207220 */ /* 0x000fe40000410000 */
[----:B------:R-:W-:Y:S02]  /*4a40*/  FMUL.FTZ R17, R17, c[0x0][0x2ec] ;  /* 0x0000bb0011117a20 */ /* 0x000fe40000410000 */
[----:B------:R-:W-:Y:S02]  /*4a50*/  FMUL.FTZ R16, R16, c[0x0][0x2ec] ;  /* 0x0000bb0010107a20 */ /* 0x000fe40000410000 */
[----:B------:R-:W-:Y:S02]  /*4a60*/  FMUL.FTZ R5, R5, c[0x0][0x2ec] ;  /* 0x0000bb0005057a20 */ /* 0x000fe40000410000 */
[----:B------:R-:W-:Y:S02]  /*4a70*/  FMUL.FTZ R166, R230, R20 ;  /* 0x00000014e6a67220 */ /* 0x000fe40000410000 */
[----:B------:R-:W-:Y:S02]  /*4a80*/  FFMA.FTZ R20, -R189, R189, 1 ;  /* 0x3f800000bd147423 */ /* 0x000fe400000101bd */
[----:B------:R-:W-:Y:S02]  /*4a90*/  FMUL.FTZ R169, R165, R17 ;  /* 0x00000011a5a97220 */ /* 0x000fe40000410000 */
[----:B------:R-:W-:Y:S02]  /*4aa0*/  FMUL.FTZ R168, R32, R16 ;  /* 0x0000001020a87220 */ /* 0x000fe40000410000 */
[----:B------:R-:W-:Y:S02]  /*4ab0*/  FMUL.FTZ R20, R20, c[0x0][0x2ec] ;  /* 0x0000bb0014147a20 */ /* 0x000fe40000410000 */
[----:B------:R-:W-:Y:S02]  /*4ac0*/  FFMA.FTZ R21, -R244, R244, 1 ;  /* 0x3f800000f4157423 */ /* 0x000fe400000101f4 */
[----:B------:R-:W-:Y:S02]  /*4ad0*/  FMUL.FTZ R170, R166, R20 ;  /* 0x00000014a6aa7220 */ /* 0x000fe40000410000 */
[----:B------:R-:W-:Y:S02]  /*4ae0*/  FMUL.FTZ R21, R21, c[0x0][0x2ec] ;  /* 0x0000bb0015157a20 */ /* 0x000fe40000410000 */
[----:B------:R-:W-:Y:S04]  /*4af0*/  FFMA.FTZ R20, -R232, R232, 1 ;  /* 0x3f800000e8147423 */ /* 0x000fe800000101e8 */
[----:B------:R-:W-:Y:S02]  /*4b00*/  FMUL.FTZ R20, R20, c[0x0][0x2ec] ;  /* 0x0000bb0014147a20 */ /* 0x000fe40000410000 */
[C---:B--2---:R-:W-:Y:S02]  /*4b10*/  FADD.FTZ R7, -R4.reuse, R7 ;  /* 0x0000000704077221 */ /* 0x044fe40000010100 */
[----:B------:R-:W-:Y:S02]  /*4b20*/  FADD.FTZ R16, -R4, R6 ;  /* 0x0000000604107221 */ /* 0x000fe40000010100 */
[----:B------:R-:W-:Y:S02]  /*4b30*/  FMUL.FTZ R7, R52, R7 ;  /* 0x0000000734077220 */ /* 0x000fe40000410000 */
[----:B------:R-:W-:Y:S02]  /*4b40*/  FFMA.FTZ R6, -R228, R228, 1 ;  /* 0x3f800000e4067423 */ /* 0x000fe400000101e4 */
[----:B------:R-:W-:Y:S02]  /*4b50*/  FADD.FTZ R18, -R4, R18 ;  /* 0x0000001204127221 */ /* 0x000fe40000010100 */
[----:B------:R-:W-:Y:S02]  /*4b60*/  FMUL.FTZ R165, R7, R5 ;  /* 0x0000000507a57220 */ /* 0x000fe40000410000 */
[----:B------:R-:W-:Y:S02]  /*4b70*/  FFMA.FTZ R5, -R198, R198, 1 ;  /* 0x3f800000c6057423 */ /* 0x000fe400000101c6 */
[----:B------:R-:W-:Y:S02]  /*4b80*/  FMUL.FTZ R16, R53, R16 ;  /* 0x0000001035107220 */ /* 0x000fe40000410000 */
[----:B------:R-:W-:Y:S01]  /*4b90*/  FMUL.FTZ R6, R6, c[0x0][0x2ec] ;  /* 0x0000bb0006067a20 */ /* 0x000fe20000410000 */
[----:B------:R1:W5:Y:S01]  /*4ba0*/  LDL.LU R53, [R1+0xb0] ;  /* 0x0000b00001357983 */ /* 0x0003620000300800 */
[C---:B------:R-:W-:Y:S02]  /*4bb0*/  FADD.FTZ R19, -R4.reuse, R19 ;  /* 0x0000001304137221 */ /* 0x040fe40000010100 */
[----:B------:R-:W-:Y:S01]  /*4bc0*/  FMUL.FTZ R164, R249, R18 ;  /* 0x00000012f9a47220 */ /* 0x000fe20000410000 */
[----:B------:R1:W5:Y:S01]  /*4bd0*/  LDL.LU R52, [R1+0xac] ;  /* 0x0000ac0001347983 */ /* 0x0003620000300800 */
[C---:B------:R-:W-:Y:S02]  /*4be0*/  FADD.FTZ R17, -R4.reuse, R22 ;  /* 0x0000001604117221 */ /* 0x040fe40000010100 */
[----:B------:R-:W-:Y:S02]  /*4bf0*/  FADD.FTZ R23, -R4, R23 ;  /* 0x0000001704177221 */ /* 0x000fe40000010100 */
[----:B------:R-:W-:Y:S02]  /*4c00*/  FFMA.FTZ R7, -R196, R196, 1 ;  /* 0x3f800000c4077423 */ /* 0x000fe400000101c4 */
[----:B------:R-:W-:Y:S02]  /*4c10*/  FMUL.FTZ R5, R5, c[0x0][0x2ec] ;  /* 0x0000bb0005057a20 */ /* 0x000fe40000410000 */
[C---:B------:R-:W-:Y:S02]  /*4c20*/  FADD.FTZ R34, -R4.reuse, R34 ;  /* 0x0000002204227221 */ /* 0x040fe40000010100 */
[----:B------:R-:W-:Y:S02]  /*4c30*/  FADD.FTZ R32, -R4, R35 ;  /* 0x0000002304207221 */ /* 0x000fe40000010100 */
[----:B------:R-:W-:Y:S02]  /*4c40*/  FFMA.FTZ R4, -R183, R183, 1 ;  /* 0x3f800000b7047423 */ /* 0x000fe400000101b7 */
[----:B------:R-:W-:Y:S02]  /*4c50*/  FMUL.FTZ R166, R16, R6 ;  /* 0x0000000610a67220 */ /* 0x000fe40000410000 */
        /* <DEDUP_REMOVED lines=22> */
[----:B------:R-:W-:Y:S02]  /*4dc0*/  FADD.FTZ R6, -R2, R12 ;  /* 0x0000000c02067221 */ /* 0x000fe40000010100 */
[----:B------:R-:W-:Y:S02]  /*4dd0*/  FMUL.FTZ R5, R50, R5 ;  /* 0x0000000532057220 */ /* 0x000fe40000410000 */
[----:B------:R-:W-:Y:S01]  /*4de0*/  FMUL.FTZ R35, R17, R16 ;  /* 0x0000001011237220 */ /* 0x000fe20000410000 */
[----:B------:R1:W5:Y:S01]  /*4df0*/  LDL.LU R50, [R1+0xa4] ;  /* 0x0000a40001327983 */ /* 0x0003620000300800 */
[----:B------:R-:W-:Y:S02]  /*4e00*/  FADD.FTZ R8, -R2, R13 ;  /* 0x0000000d02087221 */ /* 0x000fe40000010100 */
[----:B------:R-:W-:Y:S02]  /*4e10*/  FMUL.FTZ R6, R49, R6 ;  /* 0x0000000631067220 */ /* 0x000fe40000410000 */
[----:B------:R-:W-:Y:S01]  /*4e20*/  FFMA.FTZ R17, -R242, R242, 1 ;  /* 0x3f800000f2117423 */ /* 0x000fe200000101f2 */
[----:B------:R1:W5:Y:S01]  /*4e30*/  LDL.LU R49, [R1+0xa0] ;  /* 0x0000a00001317983 */ /* 0x0003620000300800 */
[----:B------:R-:W-:Y:S02]  /*4e40*/  FFMA.FTZ R23, -R238, R238, 1 ;  /* 0x3f800000ee177423 */ /* 0x000fe400000101ee */
[----:B------:R-:W-:Y:S02]  /*4e50*/  FMUL.FTZ R8, R48, R8 ;  /* 0x0000000830087220 */ /* 0x000fe40000410000 */
[----:B------:R-:W-:Y:S01]  /*4e60*/  FMUL.FTZ R17, R17, c[0x0][0x2ec] ;  /* 0x0000bb0011117a20 */ /* 0x000fe20000410000 */
[----:B------:R1:W5:Y:S01]  /*4e70*/  LDL.LU R48, [R1+0x9c] ;  /* 0x00009c0001307983 */ /* 0x0003620000300800 */
[----:B------:R-:W-:Y:S02]  /*4e80*/  FMUL.FTZ R23, R23, c[0x0][0x2ec] ;  /* 0x0000bb0017177a20 */ /* 0x000fe40000410000 */
        /* <DEDUP_REMOVED lines=29> */
[----:B------:R-:W-:Y:S02]  /*5060*/  FFMA.FTZ R28, -R193, R193, 1 ;  /* 0x3f800000c11c7423 */ /* 0x000fe400000101c1 */
[----:B------:R-:W-:Y:S02]  /*5070*/  FMUL.FTZ R29, R5, R29 ;  /* 0x0000001d051d7220 */ /* 0x000fe40000410000 */
[----:B------:R-:W-:Y:S02]  /*5080*/  FADD.FTZ R5, -R0, R14 ;  /* 0x0000000e00057221 */ /* 0x000fe40000010100 */
[----:B------:R-:W-:Y:S02]  /*5090*/  FMUL.FTZ R4, R42, R4 ;  /* 0x000000042a047220 */ /* 0x000fe40000410000 */
[----:B------:R-:W-:Y:S01]  /*50a0*/  FMUL.FTZ R22, R8, R22 ;  /* 0x0000001608167220 */ /* 0x000fe20000410000 */
[----:B------:R1:W5:Y:S01]  /*50b0*/  LDL.LU R42, [R1+0x84] ;  /* 0x00008400012a7983 */ /* 0x0003620000300800 */
[----:B------:R-:W-:Y:S02]  /*50c0*/  FMUL.FTZ R28, R28, c[0x0][0x2ec] ;  /* 0x0000bb001c1c7a20 */ /* 0x000fe40000410000 */
[----:B------:R-:W-:Y:S02]  /*50d0*/  FADD.FTZ R8, -R0, R15 ;  /* 0x0000000f00087221 */ /* 0x000fe40000010100 */
[----:B------:R-:W-:Y:S02]  /*50e0*/  FMUL.FTZ R5, R41, R5 ;  /* 0x0000000529057220 */ /* 0x000fe40000410000 */
[----:B------:R-:W-:Y:S01]  /*50f0*/  FMUL.FTZ R28, R6, R28 ;  /* 0x0000001c061c7220 */ /* 0x000fe20000410000 */
[----:B------:R1:W5:Y:S01]  /*5100*/  LDL.LU R41, [R1+0x80] ;  /* 0x0000800001297983 */ /* 0x0003620000300800 */
[----:B------:R-:W-:Y:S02]  /*5110*/  FMUL.FTZ R8, R40, R8 ;  /* 0x0000000828087220 */ /* 0x000fe40000410000 */
[----:B------:R-:W-:Y:S01]  /*5120*/  FFMA.FTZ R6, -R39, R39, 1 ;  /* 0x3f80000027067423 */ /* 0x000fe20000010127 */
[----:B------:R1:W5:Y:S01]  /*5130*/  LDL.LU R40, [R1+0x7c] ;  /* 0x00007c0001287983 */ /* 0x0003620000300800 */
[----:B------:R-:W-:Y:S02]  /*5140*/  FFMA.FTZ R9, -R252, R252, 1 ;  /* 0x3f800000fc097423 */ /* 0x000fe400000101fc */
[----:B------:R-:W-:Y:S01]  /*5150*/  FFMA.FTZ R14, -R251, R251, 1 ;  /* 0x3f800000fb0e7423 */ /* 0x000fe200000101fb */
[----:B------:R1:W5:Y:S01]  /*5160*/  LDL.LU R39, [R1+0x78] ;  /* 0x0000780001277983 */ /* 0x0003620000300800 */
[----:B------:R-:W-:Y:S02]  /*5170*/  FMUL.FTZ R6, R6, c[0x0][0x2ec] ;  /* 0x0000bb0006067a20 */ /* 0x000fe40000410000 */
[----:B------:R-:W-:Y:S02]  /*5180*/  FMUL.FTZ R9, R9, c[0x0][0x2ec] ;  /* 0x0000bb0009097a20 */ /* 0x000fe40000410000 */
        /* <DEDUP_REMOVED lines=19> */
[----:B------:R-:W-:Y:S02]  /*52c0*/  FFMA.FTZ R19, -R231, R231, 1 ;  /* 0x3f800000e7137423 */ /* 0x000fe400000101e7 */
[----:B------:R-:W-:Y:S02]  /*52d0*/  IMAD R241, R241, c[0x0][0x1c0], RZ ;  /* 0x00007000f1f17a24 */ /* 0x000fe400078e02ff */
        /* <DEDUP_REMOVED lines=9> */
[----:B------:R-:W-:Y:S01]  /*5370*/  FMUL.FTZ R19, R5, R19 ;  /* 0x0000001305137220 */ /* 0x000fe20000410000 */
[----:B------:R-:W-:-:S05]  /*5380*/  @!P0 BRA `(.L_x_798) ;  /* 0x0000016000008947 */ /* 0x000fca0003800000 */
[----:B-1----:R-:W-:Y:S01]  /*5390*/  IMAD.MOV.U32 R5, RZ, RZ, c[0x0][0x190] ;  /* 0x00006400ff057624 */ /* 0x002fe200078e00ff */
        /* <DEDUP_REMOVED lines=21> */
.L_x_798:
[----:B-1----:R-:W-:Y:S02]  /*54f0*/  F2FP.PACK_AB R12, R173, R180 ;  /* 0x000000b4ad0c723e */ /* 0x002fe400000000ff */
        /* <DEDUP_REMOVED lines=41> */
[----:B------:R-:W3:Y:S05]  /*5790*/  LDSM.16.MT88.4 R24, [R2+0x2000] ;  /* 0x002000000218783b */ /* 0x000eea0000004200 */
[----:B------:R-:W-:Y:S05]  /*57a0*/  LDSM.16.MT88.4 R28, [R0+0x8800] ;  /* 0x00880000001c783b */ /* 0x000fea0000004200 */
[----:B------:R-:W-:Y:S05]  /*57b0*/  LDSM.16.MT88.4 R32, [R205+0x22800] ;  /* 0x02280000cd20783b */ /* 0x000fea0000004200 */
[----:B------:R-:W-:Y:S01]  /*57c0*/  LDSM.16.MT88.4 R164, [R2+0x800] ;  /* 0x0008000002a4783b */ /* 0x000fe20000004200 */
[-C--:B-1---5:R-:W-:Y:S04]  /*57d0*/  HMMA.16816.F32 R36, R4, R8.reuse, R36 ;  /* 0x000000080424723c */ /* 0x0a2fe80000001824 */
        /* <DEDUP_REMOVED lines=99> */
.L_x_799:
[----:B------:R-:W-:Y:S01]  /*5e10*/  LDSM.16.M88.4 R32, [R207+0x1c000] ;  /* 0x01c00000cf20783b */ /* 0x000fe20000000200 */
[----:B------:R-:W-:Y:S01]  /*5e20*/  IMAD.MOV.U32 R189, RZ, RZ, c[0x0][0x22c] ;  /* 0x00008b00ffbd7624 */ /* 0x000fe200078e00ff */
[----:B------:R-:W-:Y:S02]  /*5e30*/  ULOP3.LUT UR7, UR8, 0x1, URZ, 0xc0, !UPT ;  /* 0x0000000108077892 */ /* 0x000fe4000f8ec03f */
[----:B------:R-:W-:Y:S01]  /*5e40*/  UISETP.GT.AND UP2, UPT, UR8, UR4, UPT ;  /* 0x000000040800728c */ /* 0x000fe2000bf44270 */
[----:B------:R-:W2:Y:S01]  /*5e50*/  LDSM.16.MT88.4 R16, [R204] ;  /* 0x00000000cc10783b */ /* 0x000ea20000004200 */
[----:B------:R-:W-:Y:S01]  /*5e60*/  IMAD R189, R189, c[0x0][0x1c0], RZ ;  /* 0x00007000bdbd7a24 */ /* 0x000fe200078e02ff */
[----:B------:R-:W-:Y:S02]  /*5e70*/  UISETP.NE.U32.AND UP0, UPT, UR7, 0x1, UPT ;  /* 0x000000010700788c */ /* 0x000fe4000bf05070 */
[----:B------:R-:W-:Y:S01]  /*5e80*/  UIADD3 UR8, UR8, -0x1, URZ ;  /* 0xffffffff08087890 */ /* 0x000fe2000fffe03f */
[----:B------:R-:W3:Y:S01]  /*5e90*/  LDSM.16.M88.4 R28, [R207+0x1d000] ;  /* 0x01d00000cf1c783b */ /* 0x000ee20000000200 */
[----:B------:R-:W-:Y:S04]  /*5ea0*/  IMAD.SHL.U32 R189, R189, 0x20, RZ ;  /* 0x00000020bdbd7824 */ /* 0x000fe800078e00ff */
[----:B------:R-:W4:Y:S05]  /*5eb0*/  LDSM.16.MT88.4 R164, [R204+0x4000] ;  /* 0x00400000cca4783b */ /* 0x000f2a0000004200 */
[----:B------:R-:W5:Y:S05]  /*5ec0*/  LDL R188, [R1+0x3c] ;  /* 0x00003c0001bc7983 */ /* 0x000f6a0000100800 */
[----:B------:R-:W-:Y:S05]  /*5ed0*/  LDSM.16.M88.4 R168, [R208+0x1c000] ;  /* 0x01c00000d0a8783b */ /* 0x000fea0000000200 */
[----:B------:R-:W5:Y:S05]  /*5ee0*/  LDL R2, [R1+0x40] ;  /* 0x0000400001027983 */ /* 0x000f6a0000100800 */
[----:B------:R-:W1:Y:S05]  /*5ef0*/  LDSM.16.MT88.4 R172, [R204+0x800] ;  /* 0x00080000ccac783b */ /* 0x000e6a0000004200 */
[----:B------:R1:W5:Y:S02]  /*5f00*/  LDL R185, [R1+0xc] ;  /* 0x00000c0001b97983 */ /* 0x0003640000100800 */
[-C--:B-12---:R-:W-:Y:S03]  /*5f10*/  HMMA.16816.F32 R4, R32, R16.reuse, RZ ;  /* 0x000000102004723c */ /* 0x086fe600000018ff */
[----:B------:R-:W1:Y:S05]  /*5f20*/  LDSM.16.M88.4 R176, [R208+0x1d000] ;  /* 0x01d00000d0b0783b */ /* 0x000e6a0000000200 */
[----:B------:R2:W2:Y:S01]  /*5f30*/  LDL R0, [R1] ;  /* 0x0000000001007983 */ /* 0x0004a20000100800 */
[C---:B---3--:R-:W-:Y:S04]  /*5f40*/  HMMA.16816.F32 R8, R28.reuse, R16, RZ ;  /* 0x000000101c08723c */ /* 0x048fe800000018ff */
[----:B------:R-:W3:Y:S04]  /*5f50*/  LDSM.16.MT88.4 R180, [R204+0x4800] ;  /* 0x00480000ccb4783b */ /* 0x000ee80000004200 */
[-C--:B------:R-:W-:Y:S01]  /*5f60*/  HMMA.16816.F32 R12, R28, R18.reuse, RZ ;  /* 0x000000121c0c723c */ /* 0x080fe200000018ff */
[----:B------:R1:W2:Y:S05]  /*5f70*/  LDL R186, [R1+0x4] ;  /* 0x0000040001ba7983 */ /* 0x0002aa0000100800 */
[----:B------:R1:W2:Y:S02]  /*5f80*/  LDL R187, [R1+0x8] ;  /* 0x0000080001bb7983 */ /* 0x0002a40000100800 */
[C---:B------:R-:W-:Y:S08]  /*5f90*/  HMMA.16816.F32 R16, R32.reuse, R18, RZ ;  /* 0x000000122010723c */ /* 0x040ff000000018ff */
[-C--:B----4-:R-:W-:Y:S08]  /*5fa0*/  HMMA.16816.F32 R20, R32, R164.reuse, RZ ;  /* 0x000000a42014723c */ /* 0x090ff000000018ff */
        /* <DEDUP_REMOVED lines=9> */
[-C--:B---3--:R-:W-:Y:S08]  /*6040*/  HMMA.16816.F32 R20, R168, R180.reuse, R20 ;  /* 0x000000b4a814723c */ /* 0x088ff00000001814 */
[C---:B------:R-:W-:Y:S08]  /*6050*/  HMMA.16816.F32 R24, R176.reuse, R180, R24 ;  /* 0x000000b4b018723c */ /* 0x040ff00000001818 */
[-C--:B------:R-:W-:Y:S01]  /*6060*/  HMMA.16816.F32 R28, R176, R182.reuse, R28 ;  /* 0x000000b6b01c723c */ /* 0x080fe2000000181c */
[----:B------:R-:W3:Y:S07]  /*6070*/  LDSM.16.M88.4 R176, [R184+0x1d000] ;  /* 0x01d00000b8b0783b */ /* 0x000eee0000000200 */
[----:B------:R-:W-:Y:S01]  /*6080*/  HMMA.16816.F32 R32, R168, R182, R32 ;  /* 0x000000b6a820723c */ /* 0x000fe20000001820 */
[----:B------:R-:W4:Y:S05]  /*6090*/  LDSM.16.MT88.4 R168, [R204+0x5000] ;  /* 0x00500000cca8783b */ /* 0x000f2a0000004200 */
[----:B------:R-:W-:Y:S02]  /*60a0*/  LDSM.16.M88.4 R180, [R3+0x1d000] ;  /* 0x01d0000003b4783b */ /* 0x000fe40000000200 */
[-C--:B-1----:R-:W-:Y:S08]  /*60b0*/  HMMA.16816.F32 R4, R164, R172.reuse, R4 ;  /* 0x000000aca404723c */ /* 0x082ff00000001804 */
[C---:B---3--:R-:W-:Y:S08]  /*60c0*/  HMMA.16816.F32 R8, R176.reuse, R172, R8 ;  /* 0x000000acb008723c */ /* 0x048ff00000001808 */
[-C--:B------:R-:W-:Y:S08]  /*60d0*/  HMMA.16816.F32 R12, R176, R174.reuse, R12 ;  /* 0x000000aeb00c723c */ /* 0x080ff0000000180c */
[C---:B------:R-:W-:Y:S01]  /*60e0*/  HMMA.16816.F32 R16, R164.reuse, R174, R16 ;  /* 0x000000aea410723c */ /* 0x040fe20000001810 */
[----:B------:R-:W-:Y:S07]  /*60f0*/  LDSM.16.M88.4 R172, [R3+0x1c000] ;  /* 0x01c0000003ac783b */ /* 0x000fee0000000200 */
[-C--:B----4-:R-:W-:Y:S08]  /*6100*/  HMMA.16816.F32 R20, R164, R168.reuse, R20 ;  /* 0x000000a8a414723c */ /* 0x090ff00000001814 */
[C---:B------:R-:W-:Y:S08]  /*6110*/  HMMA.16816.F32 R24, R176.reuse, R168, R24 ;  /* 0x000000a8b018723c */ /* 0x040ff00000001818 */
[-C--:B------:R-:W-:Y:S01]  /*6120*/  HMMA.16816.F32 R28, R176, R170.reuse, R28 ;  /* 0x000000aab01c723c */ /* 0x080fe2000000181c */
[----:B------:R-:W1:Y:S07]  /*6130*/  LDSM.16.MT88.4 R176, [R204+0x1800] ;  /* 0x00180000ccb0783b */ /* 0x000e6e0000004200 */
[----:B------:R-:W-:Y:S01]  /*6140*/  HMMA.16816.F32 R32, R164, R170, R32 ;  /* 0x000000aaa420723c */ /* 0x000fe20000001820 */
[----:B------:R-:W3:Y:S05]  /*6150*/  LDSM.16.MT88.4 R164, [R204+0x5800] ;  /* 0x00580000cca4783b */ /* 0x000eea0000004200 */
[----:B------:R-:W-:Y:S02]  /*6160*/  LDSM.16.M88.4 R168, [R207+0x1e000] ;  /* 0x01e00000cfa8783b */ /* 0x000fe40000000200 */
[-C--:B-1----:R-:W-:Y:S08]  /*6170*/  HMMA.16816.F32 R4, R172, R176.reuse, R4 ;  /* 0x000000b0ac04723c */ /* 0x082ff00000001804 */
[C---:B------:R-:W-:Y:S08]  /*6180*/  HMMA.16816.F32 R8, R180.reuse, R176, R8 ;  /* 0x000000b0b408723c */ /* 0x040ff00000001808 */
        /* <DEDUP_REMOVED lines=14> */
[----:B------:R-:W1:Y:S07]  /*6270*/  LDSM.16.MT88.4 R176, [R204+0x2800] ;  /* 0x00280000ccb0783b */ /* 0x000e6e0000004200 */
[-C--:B----4-:R-:W-:Y:S08]  /*6280*/  HMMA.16816.F32 R20, R168, R164.reuse, R20 ;  /* 0x000000a4a814723c */ /* 0x090ff00000001814 */
        /* <DEDUP_REMOVED lines=26> */
[----:B------:R3:W4:Y:S07]  /*6430*/  LDSM.16.M88.4 R180, [R3+0x1f000] ;  /* 0x01f0000003b4783b */ /* 0x00072e0000000200 */
[----:B------:R-:W-:Y:S01]  /*6440*/  HMMA.16816.F32 R32, R168, R166, R32 ;  /* 0x000000a6a820723c */ /* 0x000fe20000001820 */
[----:B------:R-:W4:Y:S06]  /*6450*/  LDSM.16.MT88.4 R164, [R204+0x7800] ;  /* 0x00780000cca4783b */ /* 0x000f2c0000004200 */
[----:B-----5:R-:W-:Y:S01]  /*6460*/  @P0 IADD3 R168, P2, R188, UR6, RZ ;  /* 0x00000006bca80c10 */ /* 0x020fe2000ff5e0ff */
[----:B------:R-:W-:Y:S01]  /*6470*/  IMAD.MOV.U32 R188, RZ, RZ, c[0x0][0x22c] ;  /* 0x00008b00ffbc7624 */ /* 0x000fe200078e00ff */
[-C--:B-1----:R-:W-:Y:S01]  /*6480*/  HMMA.16816.F32 R4, R172, R176.reuse, R4 ;  /* 0x000000b0ac04723c */ /* 0x082fe20000001804 */
[----:B------:R-:W-:Y:S04]  /*6490*/  @UP3 UIADD3 UR6, UP1, UR6, -0x100, URZ ;  /* 0xffffff0006063890 */ /* 0x000fe8000ff3e03f */
[----:B------:R-:W-:Y:S01]  /*64a0*/  @P0 IADD3.X R169, R2, UR5, RZ, P2, !PT ;  /* 0x0000000502a90c10 */ /* 0x000fe200097fe4ff */
[----:B------:R-:W-:Y:S01]  /*64b0*/  IMAD R188, R188, c[0x0][0x1c0], RZ ;  /* 0x00007000bcbc7a24 */ /* 0x000fe200078e02ff */
[CC--:B------:R-:W-:Y:S01]  /*64c0*/  LEA R2, P2, R241.reuse, R218.reuse, 0x2 ;  /* 0x000000daf1027211 */ /* 0x0c0fe200078410ff */
[----:B------:R-:W-:Y:S02]  /*64d0*/  @UP3 UIADD3.X UR5, UR5, -0x1, URZ, UP1, !UPT ;  /* 0xffffffff05053890 */ /* 0x000fe40008ffe43f */
[----:B------:R-:W5:Y:S02]  /*64e0*/  @P0 LDG.E R185, [R168.64] ;  /* 0x00000024a8b90981 */ /* 0x000f64000c1e1900 */
[-C--:B---3--:R-:W-:Y:S01]  /*64f0*/  LEA.HI.X.SX32 R3, R241, R219.reuse, 0x2, P2 ;  /* 0x000000dbf1037211 */ /* 0x088fe200010f16ff */
[----:B------:R-:W-:Y:S02]  /*6500*/  IMAD R188, R188, 0x38, RZ ;  /* 0x00000038bcbc7824 */ /* 0x000fe400078e02ff */
[----:B--2---:R-:W2:Y:S05]  /*6510*/  @P0 LDG.E R0, [R168.64+0xa0] ;  /* 0x0000a024a8000981 */ /* 0x004eaa000c1e1900 */
[----:B------:R-:W3:Y:S01]  /*6520*/  @P0 LDG.E R186, [R168.64+0x80] ;  /* 0x00008024a8ba0981 */ /* 0x000ee2000c1e1900 */
[C---:B----4-:R-:W-:Y:S04]  /*6530*/  HMMA.16816.F32 R8, R180.reuse, R176, R8 ;  /* 0x000000b0b408723c */ /* 0x050fe80000001808 */
[----:B------:R-:W4:Y:S05]  /*6540*/  @P0 LDG.E R187, [R168.64+0x20] ;  /* 0x00002024a8bb0981 */ /* 0x000f2a000c1e1900 */
[----:B------:R-:W-:Y:S01]  /*6550*/  RED.E.ADD.F32.FTZ.RN.STRONG.GPU [R218.64], R4 ;  /* 0x00000004da00798e */ /* 0x000fe2000c10e7a4 */
[-C--:B------:R-:W-:Y:S04]  /*6560*/  HMMA.16816.F32 R12, R180, R178.reuse, R12 ;  /* 0x000000b2b40c723c */ /* 0x080fe8000000180c */
[----:B------:R-:W-:Y:S04]  /*6570*/  RED.E.ADD.F32.FTZ.RN.STRONG.GPU [R2.64], R5 ;  /* 0x000000050200798e */ /* 0x000fe8000c10e7a4 */
[C---:B------:R-:W-:Y:S08]  /*6580*/  HMMA.16816.F32 R16, R172.reuse, R178, R16 ;  /* 0x000000b2ac10723c */ /* 0x040ff00000001810 */
[-C--:B------:R-:W-:Y:S08]  /*6590*/  HMMA.16816.F32 R20, R172, R164.reuse, R20 ;  /* 0x000000a4ac14723c */ /* 0x080ff00000001814 */
[C---:B------:R-:W-:Y:S08]  /*65a0*/  HMMA.16816.F32 R24, R180.reuse, R164, R24 ;  /* 0x000000a4b418723c */ /* 0x040ff00000001818 */
[-C--:B------:R-:W-:Y:S08]  /*65b0*/  HMMA.16816.F32 R28, R180, R166.reuse, R28 ;  /* 0x000000a6b41c723c */ /* 0x080ff0000000181c */
[----:B------:R-:W-:Y:S01]  /*65c0*/  HMMA.16816.F32 R32, R172, R166, R32 ;  /* 0x000000a6ac20723c */ /* 0x000fe20000001820 */
[----:B-----5:R1:W-:Y:S05]  /*65d0*/  @P0 STL [R1+0xc], R185 ;  /* 0x00000cb901000387 */ /* 0x0203ea0000100800 */
[----:B------:R-:W5:Y:S05]  /*65e0*/  LDL R170, [R1+0x18] ;  /* 0x0000180001aa7983 */ /* 0x000f6a0000100800 */
[----:B--2---:R2:W-:Y:S01]  /*65f0*/  @P0 STL [R1], R0 ;  /* 0x0000000001000387 */ /* 0x0045e20000100800 */
[----:B-1----:R-:W-:Y:S04]  /*6600*/  IMAD.MOV.U32 R185, RZ, RZ, c[0x0][0x22c] ;  /* 0x00008b00ffb97624 */ /* 0x002fe800078e00ff */
[----:B------:R-:W-:Y:S04]  /*6610*/  IMAD R185, R185, c[0x0][0x1c0], RZ ;  /* 0x00007000b9b97a24 */ /* 0x000fe800078e02ff */
[----:B------:R-:W-:Y:S01]  /*6620*/  IMAD.SHL.U32 R185, R185, 0x10, RZ ;  /* 0x00000010b9b97824 */ /* 0x000fe200078e00ff */
[----:B--2---:R-:W2:Y:S05]  /*6630*/  LDL R0, [R1+0x24] ;  /* 0x0000240001007983 */ /* 0x004eaa0000100800 */
[----:B---3--:R1:W-:Y:S05]  /*6640*/  @P0 STL [R1+0x4], R186 ;  /* 0x000004ba01000387 */ /* 0x0083ea0000100800 */
[----:B----4-:R3:W-:Y:S01]  /*6650*/  @P0 STL [R1+0x8], R187 ;  /* 0x000008bb01000387 */ /* 0x0107e20000100800 */
[CC--:B------:R-:W-:Y:S04]  /*6660*/  LEA R164, P0, R185.reuse, R218.reuse, 0x2 ;  /* 0x000000dab9a47211 */ /* 0x0c0fe800078010ff */
[-C--:B------:R-:W-:Y:S02]  /*6670*/  LEA.HI.X.SX32 R165, R185, R219.reuse, 0x2, P0 ;  /* 0x000000dbb9a57211 */ /* 0x080fe400000f16ff */
[CC--:B------:R-:W-:Y:S03]  /*6680*/  LEA R166, P0, R189.reuse, R218.reuse, 0x2 ;  /* 0x000000dabda67211 */ /* 0x0c0fe600078010ff */
[----:B------:R4:W-:Y:S01]  /*6690*/  RED.E.ADD.F32.FTZ.RN.STRONG.GPU [R164.64], R6 ;  /* 0x00000006a400798e */ /* 0x0009e2000c10e7a4 */
[-C--:B------:R-:W-:Y:S01]  /*66a0*/  LEA.HI.X.SX32 R167, R189, R219.reuse, 0x2, P0 ;  /* 0x000000dbbda77211 */ /* 0x080fe200000f16ff */
[----:B-1----:R-:W-:Y:S04]  /*66b0*/  IMAD.MOV.U32 R186, RZ, RZ, c[0x0][0x22c] ;  /* 0x00008b00ffba7624 */ /* 0x002fe800078e00ff */
[----:B------:R-:W-:Y:S02]  /*66c0*/  IMAD R186, R186, c[0x0][0x1c0], RZ ;  /* 0x00007000baba7a24 */ /* 0x000fe400078e02ff */
[----:B---3--:R-:W-:Y:S02]  /*66d0*/  IMAD.MOV.U32 R187, RZ, RZ, c[0x0][0x22c] ;  /* 0x00008b00ffbb7624 */ /* 0x008fe400078e00ff */
[----:B------:R-:W-:Y:S02]  /*66e0*/  IMAD R186, R186, 0x18, RZ ;  /* 0x00000018baba7824 */ /* 0x000fe400078e02ff */
[----:B------:R-:W-:Y:S03]  /*66f0*/  IMAD R187, R187, c[0x0][0x1c0], RZ ;  /* 0x00007000bbbb7a24 */ /* 0x000fe600078e02ff */
[CC--:B------:R-:W-:Y:S01]  /*6700*/  LEA R168, P2, R186.reuse, R218.reuse, 0x2 ;  /* 0x000000dabaa87211 */ /* 0x0c0fe200078410ff */
[----:B------:R-:W-:Y:S03]  /*6710*/  IMAD R187, R187, 0x28, RZ ;  /* 0x00000028bbbb7824 */ /* 0x000fe600078e02ff */
[-C--:B------:R-:W-:Y:S01]  /*6720*/  LEA.HI.X.SX32 R169, R186, R219.reuse, 0x2, P2 ;  /* 0x000000dbbaa97211 */ /* 0x080fe200010f16ff */
[----:B------:R-:W-:Y:S01]  /*6730*/  IMAD.MOV.U32 R186, RZ, RZ, c[0x0][0x22c] ;  /* 0x00008b00ffba7624 */ /* 0x000fe200078e00ff */
[CC--:B----4-:R-:W-:Y:S02]  /*6740*/  LEA R164, P3, R187.reuse, R218.reuse, 0x2 ;  /* 0x000000dabba47211 */ /* 0x0d0fe400078610ff */
[-C--:B------:R-:W-:Y:S01]  /*6750*/  LEA R6, P0, R188, R218.reuse, 0x2 ;  /* 0x000000dabc067211 */ /* 0x080fe200078010ff */
[----:B------:R1:W-:Y:S01]  /*6760*/  RED.E.ADD.F32.FTZ.RN.STRONG.GPU [R168.64], R7 ;  /* 0x00000007a800798e */ /* 0x0003e2000c10e7a4 */
[-C--:B------:R-:W-:Y:S01]  /*6770*/  LEA.HI.X.SX32 R165, R187, R219.reuse, 0x2, P3 ;  /* 0x000000dbbba57211 */ /* 0x080fe200018f16ff */
[----:B------:R-:W-:Y:S02]  /*6780*/  IMAD R186, R186, c[0x0][0x1c0], RZ ;  /* 0x00007000baba7a24 */ /* 0x000fe400078e02ff */
[----:B------:R-:W-:Y:S01]  /*6790*/  IMAD.MOV.U32 R187, RZ, RZ, c[0x0][0x22c] ;  /* 0x00008b00ffbb7624 */ /* 0x000fe200078e00ff */
[----:B------:R3:W-:Y:S01]  /*67a0*/  RED.E.ADD.F32.FTZ.RN.STRONG.GPU [R166.64], R8 ;  /* 0x00000008a600798e */ /* 0x0007e2000c10e7a4 */
[----:B------:R-:W-:Y:S02]  /*67b0*/  IMAD R186, R186, 0x30, RZ ;  /* 0x00000030baba7824 */ /* 0x000fe400078e02ff */
[----:B------:R-:W-:Y:S02]  /*67c0*/  IMAD R187, R187, c[0x0][0x1c0], RZ ;  /* 0x00007000bbbb7a24 */ /* 0x000fe400078e02ff */
[----:B------:R4:W-:Y:S01]  /*67d0*/  RED.E.ADD.F32.FTZ.RN.STRONG.GPU [R164.64], R9 ;  /* 0x00000009a400798e */ /* 0x0009e2000c10e7a4 */
[CC--:B------:R-:W-:Y:S01]  /*67e0*/  LEA R4, P2, R186.reuse, R218.reuse, 0x2 ;  /* 0x000000daba047211 */ /* 0x0c0fe200078410ff */
[----:B------:R-:W-:Y:S03]  /*67f0*/  IMAD.SHL.U32 R187, R187, 0x10, RZ ;  /* 0x00000010bbbb7824 */ /* 0x000fe600078e00ff */
[-C--:B------:R-:W-:Y:S01]  /*6800*/  LEA.HI.X.SX32 R5, R186, R219.reuse, 0x2, P2 ;  /* 0x000000dbba057211 */ /* 0x080fe200010f16ff */
[----:B------:R-:W-:Y:S01]  /*6810*/  IMAD.MOV.U32 R186, RZ, RZ, c[0x0][0x22c] ;  /* 0x00008b00ffba7624 */ /* 0x000fe200078e00ff */
[----:B------:R-:W-:Y:S01]  /*6820*/  IADD3 R171, R187, 0x20, RZ ;  /* 0x00000020bbab7810 */ /* 0x000fe20007ffe0ff */
[----:B------:R-:W-:Y:S02]  /*6830*/  IMAD.MOV.U32 R187, RZ, RZ, c[0x0][0x22c] ;  /* 0x00008b00ffbb7624 */ /* 0x000fe400078e00ff */
[----:B------:R4:W-:Y:S01]  /*6840*/  RED.E.ADD.F32.FTZ.RN.STRONG.GPU [R4.64], R10 ;  /* 0x0000000a0400798e */ /* 0x0009e2000c10e7a4 */
[----:B------:R-:W-:Y:S02]  /*6850*/  IMAD R186, R186, c[0x0][0x1c0], RZ ;  /* 0x00007000baba7a24 */ /* 0x000fe400078e02ff */
[----:B------:R-:W-:Y:S02]  /*6860*/  IMAD R187, R187, c[0x0][0x1c0], RZ ;  /* 0x00007000bbbb7a24 */ /* 0x000fe400078e02ff */
[----:B------:R-:W-:Y:S01]  /*6870*/  IMAD.SHL.U32 R186, R186, 0x10, RZ ;  /* 0x00000010baba7824 */ /* 0x000fe200078e00ff */
[-C--:B-1----:R-:W-:Y:S01]  /*6880*/  LEA.HI.X.SX32 R7, R188, R219.reuse, 0x2, P0 ;  /* 0x000000dbbc077211 */ /* 0x082fe200000f16ff */
[----:B------:R-:W-:Y:S03]  /*6890*/  IMAD.SHL.U32 R187, R187, 0x10, RZ ;  /* 0x00000010bbbb7824 */ /* 0x000fe600078e00ff */
[C---:B------:R-:W-:Y:S01]  /*68a0*/  IADD3 R177, R186.reuse, 0x20, RZ ;  /* 0x00000020bab17810 */ /* 0x040fe20007ffe0ff */
[----:B------:R1:W-:Y:S01]  /*68b0*/  RED.E.ADD.F32.FTZ.RN.STRONG.GPU [R6.64], R11 ;  /* 0x0000000b0600798e */ /* 0x0003e2000c10e7a4 */
[----:B------:R-:W-:Y:S03]  /*68c0*/  IADD3 R176, R186, 0x20, RZ ;  /* 0x00000020bab07810 */ /* 0x000fe60007ffe0ff */
[----:B------:R-:W-:Y:S01]  /*68d0*/  IMAD.IADD R177, R241, 0x1, R177 ;  /* 0x00000001f1b17824 */ /* 0x000fe200078e02b1 */
[----:B---3--:R-:W-:Y:S01]  /*68e0*/  IADD3 R166, R187, 0x40, RZ ;  /* 0x00000040bba67810 */ /* 0x008fe20007ffe0ff */
[----:B----4-:R-:W3:Y:S01]  /*68f0*/  LDL R165, [R1+0x14] ;  /* 0x0000140001a57983 */ /* 0x010ee20000100800 */
[C---:B------:R-:W-:Y:S04]  /*6900*/  IMAD.IADD R176, R241.reuse, 0x1, R176 ;  /* 0x00000001f1b07824 */ /* 0x040fe800078e02b0 */
[----:B------:R-:W4:Y:S01]  /*6910*/  LDL R164, [R1+0x20] ;  /* 0x0000200001a47983 */ /* 0x000f220000100800 */
[----:B------:R-:W-:Y:S04]  /*6920*/  IMAD.IADD R176, R241, 0x1, R176 ;  /* 0x00000001f1b07824 */ /* 0x000fe800078e02b0 */
[----:B------:R-:W-:Y:S01]  /*6930*/  RED.E.ADD.F32.FTZ.RN.STRONG.GPU [R218.64+0x80], R16 ;  /* 0x00008010da00798e */ /* 0x000fe2000c10e7a4 */
[CC--:B------:R-:W-:Y:S04]  /*6940*/  LEA R4, P0, R171.reuse, R218.reuse, 0x2 ;  /* 0x000000daab047211 */ /* 0x0c0fe800078010ff */
[----:B------:R1:W-:Y:S01]  /*6950*/  RED.E.ADD.F32.FTZ.RN.STRONG.GPU [R2.64+0x80], R17 ;  /* 0x000080110200798e */ /* 0x0003e2000c10e7a4 */
[-C--:B------:R-:W-:Y:S02]  /*6960*/  LEA.HI.X.SX32 R5, R171, R219.reuse, 0x2, P0 ;  /* 0x000000dbab057211 */ /* 0x080fe400000f16ff */
[-C--:B------:R-:W-:Y:S02]  /*6970*/  LEA R10, P0, R176, R218.reuse, 0x2 ;  /* 0x000000dab00a7211 */ /* 0x080fe400078010ff */
[----:B------:R-:W-:Y:S01]  /*6980*/  IADD3 R171, R186, 0x20, RZ ;  /* 0x00000020baab7810 */ /* 0x000fe20007ffe0ff */
[----:B------:R1:W-:Y:S02]  /*6990*/  RED.E.ADD.F32.FTZ.RN.STRONG.GPU [R4.64], R18 ;  /* 0x000000120400798e */ /* 0x0003e4000c10e7a4 */
[-C--:B-1----:R-:W-:Y:S01]  /*69a0*/  LEA R6, P2, R177, R218.reuse, 0x2 ;  /* 0x000000dab1067211 */ /* 0x082fe200078410ff */
[----:B------:R-:W-:Y:S01]  /*69b0*/  IMAD.MOV.U32 R186, RZ, RZ, c[0x0][0x22c] ;  /* 0x00008b00ffba7624 */ /* 0x000fe200078e00ff */
[-C--:B------:R-:W-:Y:S01]  /*69c0*/  LEA.HI.X.SX32 R11, R176, R219.reuse, 0x2, P0 ;  /* 0x000000dbb00b7211 */ /* 0x080fe200000f16ff */
[----:B------:R-:W-:Y:S01]  /*69d0*/  IMAD.IADD R171, R241, 0x1, R171 ;  /* 0x00000001f1ab7824 */ /* 0x000fe200078e02ab */
[-C--:B------:R-:W-:Y:S01]  /*69e0*/  LEA.HI.X.SX32 R7, R177, R219.reuse, 0x2, P2 ;  /* 0x000000dbb1077211 */ /* 0x080fe200010f16ff */
[----:B------:R-:W-:Y:S02]  /*69f0*/  IMAD R186, R186, c[0x0][0x1c0], RZ ;  /* 0x00007000baba7a24 */ /* 0x000fe400078e02ff */
[C---:B------:R-:W-:Y:S02]  /*6a00*/  IMAD.IADD R171, R241.reuse, 0x1, R171 ;  /* 0x00000001f1ab7824 */ /* 0x040fe400078e02ab */
[----:B------:R-:W-:Y:S01]  /*6a10*/  RED.E.ADD.F32.FTZ.RN.STRONG.GPU [R6.64], R19 ;  /* 0x000000130600798e */ /* 0x000fe2000c10e7a4 */
[----:B------:R-:W-:Y:S02]  /*6a20*/  IMAD.SHL.U32 R186, R186, 0x10, RZ ;  /* 0x00000010baba7824 */ /* 0x000fe400078e00ff */
[----:B------:R-:W-:Y:S02]  /*6a30*/  IMAD.IADD R171, R241, 0x1, R171 ;  /* 0x00000001f1ab7824 */ /* 0x000fe400078e02ab */
[----:B------:R1:W-:Y:S01]  /*6a40*/  RED.E.ADD.F32.FTZ.RN.STRONG.GPU [R10.64], R12 ;  /* 0x0000000c0a00798e */ /* 0x0003e2000c10e7a4 */
[C---:B------:R-:W-:Y:S02]  /*6a50*/  IADD3 R168, R186.reuse, 0x40, RZ ;  /* 0x00000040baa87810 */ /* 0x040fe40007ffe0ff */
[-C--:B------:R-:W-:Y:S02]  /*6a60*/  LEA R8, P3, R171, R218.reuse, 0x2 ;  /* 0x000000daab087211 */ /* 0x080fe400078610ff */
[----:B------:R-:W-:Y:S01]  /*6a70*/  IADD3 R167, R186, 0x40, RZ ;  /* 0x00000040baa77810 */ /* 0x000fe20007ffe0ff */
[----:B------:R-:W-:Y:S01]  /*6a80*/  IMAD.IADD R168, R241, 0x1, R168 ;  /* 0x00000001f1a87824 */ /* 0x000fe200078e02a8 */
[-C--:B------:R-:W-:Y:S02]  /*6a90*/  LEA.HI.X.SX32 R9, R171, R219.reuse, 0x2, P3 ;  /* 0x000000dbab097211 */ /* 0x080fe400018f16ff */
[----:B------:R-:W-:Y:S01]  /*6aa0*/  IADD3 R17, R185, 0x60, RZ ;  /* 0x00000060b9117810 */ /* 0x000fe20007ffe0ff */
[----:B------:R-:W-:Y:S02]  /*6ab0*/  IMAD.IADD R167, R241, 0x1, R167 ;  /* 0x00000001f1a77824 */ /* 0x000fe400078e02a7 */
[----:B------:R-:W-:Y:S01]  /*6ac0*/  RED.E.ADD.F32.FTZ.RN.STRONG.GPU [R8.64], R13 ;  /* 0x0000000d0800798e */ /* 0x000fe2000c10e7a4 */
[----:B------:R-:W-:Y:S01]  /*6ad0*/  IADD3 R18, R185, 0x60, RZ ;  /* 0x00000060b9127810 */ /* 0x000fe20007ffe0ff */
[C---:B------:R-:W-:Y:S02]  /*6ae0*/  IMAD.IADD R167, R241.reuse, 0x1, R167 ;  /* 0x00000001f1a77824 */ /* 0x040fe400078e02a7 */
[C---:B------:R-:W-:Y:S02]  /*6af0*/  IMAD.IADD R17, R241.reuse, 0x1, R17 ;  /* 0x00000001f1117824 */ /* 0x040fe400078e0211 */
[C---:B------:R-:W-:Y:S02]  /*6b00*/  IMAD.IADD R18, R241.reuse, 0x1, R18 ;  /* 0x00000001f1127824 */ /* 0x040fe400078e0212 */
[----:B------:R-:W-:Y:S01]  /*6b10*/  IMAD.IADD R17, R241, 0x1, R17 ;  /* 0x00000001f1117824 */ /* 0x000fe200078e0211 */
[----:B-1----:R-:W4:Y:S01]  /*6b20*/  LDL R12, [R1+0x10] ;  /* 0x00001000010c7983 */ /* 0x002f220000100800 */
[CC--:B-----5:R-:W-:Y:S04]  /*6b30*/  LEA R4, P2, R170.reuse, R218.reuse, 0x2 ;  /* 0x000000daaa047211 */ /* 0x0e0fe800078410ff */
[-C--:B------:R-:W-:Y:S05]  /*6b40*/  LEA.HI.X.SX32 R5, R170, R219.reuse, 0x2, P2 ;  /* 0x000000dbaa057211 */ /* 0x080fea00010f16ff */
[----:B------:R1:W-:Y:S01]  /*6b50*/  RED.E.ADD.F32.FTZ.RN.STRONG.GPU [R4.64], R14 ;  /* 0x0000000e0400798e */ /* 0x0003e2000c10e7a4 */
[CC--:B--2---:R-:W-:Y:S04]  /*6b60*/  LEA R6, P0, R0.reuse, R218.reuse, 0x2 ;  /* 0x000000da00067211 */ /* 0x0c4fe800078010ff */
[-C--:B------:R-:W-:Y:S02]  /*6b70*/  LEA.HI.X.SX32 R7, R0, R219.reuse, 0x2, P0 ;  /* 0x000000db00077211 */ /* 0x080fe400000f16ff */
[----:B------:R-:W2:Y:S01]  /*6b80*/  LDL R0, [R1+0x1c] ;  /* 0x00001c0001007983 */ /* 0x000ea20000100800 */
[CC--:B-1----:R-:W-:Y:S04]  /*6b90*/  LEA R4, P0, R166.reuse, R218.reuse, 0x2 ;  /* 0x000000daa6047211 */ /* 0x0c2fe800078010ff */
[----:B------:R1:W-:Y:S01]  /*6ba0*/  RED.E.ADD.F32.FTZ.RN.STRONG.GPU [R6.64], R15 ;  /* 0x0000000f0600798e */ /* 0x0003e2000c10e7a4 */
[-C--:B------:R-:W-:Y:S02]  /*6bb0*/  LEA.HI.X.SX32 R5, R166, R219.reuse, 0x2, P0 ;  /* 0x000000dba6057211 */ /* 0x080fe400000f16ff */
[----:B------:R-:W-:Y:S01]  /*6bc0*/  IADD3 R166, R186, 0x40, RZ ;  /* 0x00000040baa67810 */ /* 0x000fe20007ffe0ff */
[----:B------:R-:W-:Y:S01]  /*6bd0*/  IMAD.MOV.U32 R186, RZ, RZ, c[0x0][0x22c] ;  /* 0x00008b00ffba7624 */ /* 0x000fe200078e00ff */
[----:B------:R-:W-:Y:S01]  /*6be0*/  RED.E.ADD.F32.FTZ.RN.STRONG.GPU [R218.64+0x100], R20 ;  /* 0x00010014da00798e */ /* 0x000fe2000c10e7a4 */
[-C--:B------:R-:W-:Y:S02]  /*6bf0*/  LEA R10, P0, R167, R218.reuse, 0x2 ;  /* 0x000000daa70a7211 */ /* 0x080fe400078010ff */
[----:B------:R-:W-:Y:S02]  /*6c00*/  IMAD.IADD R166, R241, 0x1, R166 ;  /* 0x00000001f1a67824 */ /* 0x000fe400078e02a6 */
[----:B------:R-:W-:Y:S01]  /*6c10*/  RED.E.ADD.F32.FTZ.RN.STRONG.GPU [R2.64+0x100], R21 ;  /* 0x000100150200798e */ /* 0x000fe2000c10e7a4 */
[-C--:B------:R-:W-:Y:S01]  /*6c20*/  LEA.HI.X.SX32 R11, R167, R219.reuse, 0x2, P0 ;  /* 0x000000dba70b7211 */ /* 0x080fe200000f16ff */
[C---:B------:R-:W-:Y:S02]  /*6c30*/  IMAD.IADD R166, R241.reuse, 0x1, R166 ;  /* 0x00000001f1a67824 */ /* 0x040fe400078e02a6 */
[----:B------:R-:W-:Y:S01]  /*6c40*/  IMAD R186, R186, c[0x0][0x1c0], RZ ;  /* 0x00007000baba7a24 */ /* 0x000fe200078e02ff */
[----:B------:R-:W-:Y:S01]  /*6c50*/  RED.E.ADD.F32.FTZ.RN.STRONG.GPU [R4.64], R22 ;  /* 0x000000160400798e */ /* 0x000fe2000c10e7a4 */
[----:B------:R-:W-:Y:S02]  /*6c60*/  IMAD.IADD R166, R241, 0x1, R166 ;  /* 0x00000001f1a67824 */ /* 0x000fe400078e02a6 */
[----:B------:R-:W-:Y:S03]  /*6c70*/  IMAD.SHL.U32 R186, R186, 0x10, RZ ;  /* 0x00000010baba7824 */ /* 0x000fe600078e00ff */
[-C--:B------:R-:W-:Y:S02]  /*6c80*/  LEA R8, P3, R166, R218.reuse, 0x2 ;  /* 0x000000daa6087211 */ /* 0x080fe400078610ff */
[----:B------:R-:W-:Y:S02]  /*6c90*/  IADD3 R16, R186, 0x60, RZ ;  /* 0x00000060ba107810 */ /* 0x000fe40007ffe0ff */
[-C--:B------:R-:W-:Y:S02]  /*6ca0*/  LEA.HI.X.SX32 R9, R166, R219.reuse, 0x2, P3 ;  /* 0x000000dba6097211 */ /* 0x080fe400018f16ff */
[CC--:B-1----:R-:W-:Y:S04]  /*6cb0*/  LEA R6, P2, R168.reuse, R218.reuse, 0x2 ;  /* 0x000000daa8067211 */ /* 0x0c2fe800078410ff */
[-C--:B------:R-:W-:Y:S02]  /*6cc0*/  LEA.HI.X.SX32 R7, R168, R219.reuse, 0x2, P2 ;  /* 0x000000dba8077211 */ /* 0x080fe400010f16ff */
[----:B------:R-:W-:Y:S05]  /*6cd0*/  LDSM.16.MT88.4 R168, [R206+0x2800] ;  /* 0x00280000cea8783b */ /* 0x000fea0000004200 */
[----:B------:R-:W-:Y:S05]  /*6ce0*/  RED.E.ADD.F32.FTZ.RN.STRONG.GPU [R6.64], R23 ;  /* 0x000000170600798e */ /* 0x000fea000c10e7a4 */
[----:B------:R-:W-:Y:S05]  /*6cf0*/  RED.E.ADD.F32.FTZ.RN.STRONG.GPU [R10.64], R24 ;  /* 0x000000180a00798e */ /* 0x000fea000c10e7a4 */
[----:B------:R1:W-:Y:S05]  /*6d00*/  RED.E.ADD.F32.FTZ.RN.STRONG.GPU [R8.64], R25 ;  /* 0x000000190800798e */ /* 0x0003ea000c10e7a4 */
[----:B------:R-:W-:Y:S01]  /*6d10*/  LDSM.16.MT88.4 R20, [R206+0x2000] ;  /* 0x00200000ce14783b */ /* 0x000fe20000004200 */
[-C--:B-1----:R-:W-:Y:S02]  /*6d20*/  LEA R8, P4, R17, R218.reuse, 0x2 ;  /* 0x000000da11087211 */ /* 0x082fe400078810ff */
[-C--:B---3--:R-:W-:Y:S02]  /*6d30*/  LEA R4, P2, R165, R218.reuse, 0x2 ;  /* 0x000000daa5047211 */ /* 0x088fe400078410ff */
[-C--:B------:R-:W-:Y:S02]  /*6d40*/  LEA.HI.X.SX32 R9, R17, R219.reuse, 0x2, P4 ;  /* 0x000000db11097211 */ /* 0x080fe400020f16ff */
[-C--:B------:R-:W-:Y:S02]  /*6d50*/  LEA.HI.X.SX32 R5, R165, R219.reuse, 0x2, P2 ;  /* 0x000000dba5057211 */ /* 0x080fe400010f16ff */
[CC--:B----4-:R-:W-:Y:S03]  /*6d60*/  LEA R6, P0, R164.reuse, R218.reuse, 0x2 ;  /* 0x000000daa4067211 */ /* 0x0d0fe600078010ff */
[----:B------:R1:W-:Y:S01]  /*6d70*/  RED.E.ADD.F32.FTZ.RN.STRONG.GPU [R4.64], R26 ;  /* 0x0000001a0400798e */ /* 0x0003e2000c10e7a4 */
[-C--:B------:R-:W-:Y:S02]  /*6d80*/  LEA.HI.X.SX32 R7, R164, R219.reuse, 0x2, P0 ;  /* 0x000000dba4077211 */ /* 0x080fe400000f16ff */
[CC--:B------:R-:W-:Y:S03]  /*6d90*/  LEA R10, P0, R18.reuse, R218.reuse, 0x2 ;  /* 0x000000da120a7211 */ /* 0x0c0fe600078010ff */
[----:B------:R3:W-:Y:S01]  /*6da0*/  RED.E.ADD.F32.FTZ.RN.STRONG.GPU [R6.64], R27 ;  /* 0x0000001b0600798e */ /* 0x0007e2000c10e7a4 */
[-C--:B------:R-:W-:Y:S04]  /*6db0*/  LEA.HI.X.SX32 R11, R18, R219.reuse, 0x2, P0 ;  /* 0x000000db120b7211 */ /* 0x080fe800000f16ff */
[----:B------:R-:W-:Y:S05]  /*6dc0*/  RED.E.ADD.F32.FTZ.RN.STRONG.GPU [R218.64+0x180], R32 ;  /* 0x00018020da00798e */ /* 0x000fea000c10e7a4 */
[----:B------:R-:W-:Y:S01]  /*6dd0*/  RED.E.ADD.F32.FTZ.RN.STRONG.GPU [R2.64+0x180], R33 ;  /* 0x000180210200798e */ /* 0x000fe2000c10e7a4 */
[CC--:B-1----:R-:W-:Y:S04]  /*6de0*/  LEA R4, P2, R16.reuse, R218.reuse, 0x2 ;  /* 0x000000da10047211 */ /* 0x0c2fe800078410ff */
[-C--:B------:R-:W-:Y:S02]  /*6df0*/  LEA.HI.X.SX32 R5, R16, R219.reuse, 0x2, P2 ;  /* 0x000000db10057211 */ /* 0x080fe400010f16ff */
[----:B------:R-:W-:Y:S03]  /*6e00*/  IADD3 R16, R185, 0x60, RZ ;  /* 0x00000060b9107810 */ /* 0x000fe60007ffe0ff */
[----:B------:R1:W-:Y:S02]  /*6e10*/  RED.E.ADD.F32.FTZ.RN.STRONG.GPU [R4.64], R34 ;  /* 0x000000220400798e */ /* 0x0003e4000c10e7a4 */
[C---:B------:R-:W-:Y:S03]  /*6e20*/  IMAD.IADD R16, R241.reuse, 0x1, R16 ;  /* 0x00000001f1107824 */ /* 0x040fe600078e0210 */
[----:B------:R-:W-:Y:S01]  /*6e30*/  RED.E.ADD.F32.FTZ.RN.STRONG.GPU [R10.64], R35 ;  /* 0x000000230a00798e */ /* 0x000fe2000c10e7a4 */
[C---:B------:R-:W-:Y:S04]  /*6e40*/  IMAD.IADD R16, R241.reuse, 0x1, R16 ;  /* 0x00000001f1107824 */ /* 0x040fe800078e0210 */
[----:B------:R-:W-:Y:S01]  /*6e50*/  IMAD.IADD R16, R241, 0x1, R16 ;  /* 0x00000001f1107824 */ /* 0x000fe200078e0210 */
[----:B------:R-:W-:Y:S04]  /*6e60*/  RED.E.ADD.F32.FTZ.RN.STRONG.GPU [R8.64], R28 ;  /* 0x0000001c0800798e */ /* 0x000fe8000c10e7a4 */
[CC--:B---3--:R-:W-:Y:S01]  /*6e70*/  LEA R6, P3, R16.reuse, R218.reuse, 0x2 ;  /* 0x000000da10067211 */ /* 0x0c8fe200078610ff */
[----:B------:R-:W-:Y:S03]  /*6e80*/  LDSM.16.MT88.4 R8, [R206] ;  /* 0x00000000ce08783b */ /* 0x000fe60000004200 */
[-C--:B------:R-:W-:Y:S02]  /*6e90*/  LEA.HI.X.SX32 R7, R16, R219.reuse, 0x2, P3 ;  /* 0x000000db10077211 */ /* 0x080fe400018f16ff */
[----:B------:R-:W-:Y:S05]  /*6ea0*/  LDSM.16.MT88.4 R32, [R205+0x1e800] ;  /* 0x01e80000cd20783b */ /* 0x000fea0000004200 */
[----:B------:R-:W-:Y:S01]  /*6eb0*/  RED.E.ADD.F32.FTZ.RN.STRONG.GPU [R6.64], R29 ;  /* 0x0000001d0600798e */ /* 0x000fe2000c10e7a4 */
[CC--:B-1----:R-:W-:Y:S04]  /*6ec0*/  LEA R4, P2, R12.reuse, R218.reuse, 0x2 ;  /* 0x000000da0c047211 */ /* 0x0c2fe800078410ff */
[-C--:B------:R-:W-:Y:S02]  /*6ed0*/  LEA.HI.X.SX32 R5, R12, R219.reuse, 0x2, P2 ;  /* 0x000000db0c057211 */ /* 0x080fe400010f16ff */
[----:B------:R-:W-:Y:S01]  /*6ee0*/  LDSM.16.MT88.4 R12, [R205+0x1e000] ;  /* 0x01e00000cd0c783b */ /* 0x000fe20000004200 */
[----:B------:R-:W-:Y:S01]  /*6ef0*/  PLOP3.LUT P2, PT, PT, PT, UP0, 0x80, 0x0 ;  /* 0x000000000000781c */ /* 0x000fe20003f4f008 */
[----:B------:R-:W-:Y:S03]  /*6f00*/  @UP3 UIADD3 UR10, UP0, UR10, -0x100, URZ ;  /* 0xffffff000a0a3890 */ /* 0x000fe6000ff1e03f */
[----:B------:R-:W-:Y:S01]  /*6f10*/  RED.E.ADD.F32.FTZ.RN.STRONG.GPU [R4.64], R30 ;  /* 0x0000001e0400798e */ /* 0x000fe2000c10e7a4 */
[----:B------:R-:W-:Y:S04]  /*6f20*/  @UP3 UIADD3.X UR11, UR11, -0x1, URZ, UP0, !UPT ;  /* 0xffffffff0b0b3890 */ /* 0x000fe800087fe43f */
[----:B------:R-:W1:Y:S02]  /*6f30*/  LDSM.16.MT88.4 R4, [R205+0x1c000] ;  /* 0x01c00000cd04783b */ /* 0x000e640000004200 */
[-C--:B-1----:R-:W-:Y:S08]  /*6f40*/  HMMA.16816.F32 R100, R4, R8.reuse, R100 ;  /* 0x000000080464723c */ /* 0x082ff00000001864 */
[C---:B------:R-:W-:Y:S08]  /*6f50*/  HMMA.16816.F32 R104, R12.reuse, R8, R104 ;  /* 0x000000080c68723c */ /* 0x040ff00000001868 */
[-C--:B------:R-:W-:Y:S08]  /*6f60*/  HMMA.16816.F32 R108, R12, R10.reuse, R108 ;  /* 0x0000000a0c6c723c */ /* 0x080ff0000000186c */
[C---:B------:R-:W-:Y:S01]  /*6f70*/  HMMA.16816.F32 R112, R4.reuse, R10, R112 ;  /* 0x0000000a0470723c */ /* 0x040fe20000001870 */
[----:B------:R-:W-:Y:S03]  /*6f80*/  LDSM.16.MT88.4 R8, [R205+0x1c800] ;  /* 0x01c80000cd08783b */ /* 0x000fe60000004200 */
[C---:B--2---:R-:W-:Y:S04]  /*6f90*/  LEA R2, P0, R0.reuse, R218, 0x2 ;  /* 0x000000da00027211 */ /* 0x044fe800078010ff */
[----:B------:R-:W-:Y:S01]  /*6fa0*/  LEA.HI.X.SX32 R3, R0, R219, 0x2, P0 ;  /* 0x000000db00037211 */ /* 0x000fe200000f16ff */
[----:B------:R-:W-:Y:S01]  /*6fb0*/  IMAD.IADD R0, R192, 0x1, R206 ;  /* 0x00000001c0007824 */ /* 0x000fe200078e02ce */
[----:B------:R-:W-:Y:S03]  /*6fc0*/  PLOP3.LUT P0, PT, PT, PT, UP2, 0x80, 0x0 ;  /* 0x000000000000781c */ /* 0x000fe60003f0f028 */
[----:B------:R-:W-:Y:S05]  /*6fd0*/  RED.E.ADD.F32.FTZ.RN.STRONG.GPU [R2.64], R31 ;  /* 0x0000001f0200798e */ /* 0x000fea000c10e7a4 */
[----:B------:R-:W1:Y:S05]  /*6fe0*/  LDSM.16.MT88.4 R16, [R0] ;  /* 0x000000000010783b */ /* 0x000e6a0000004200 */
[----:B------:R-:W2:Y:S05]  /*6ff0*/  LDSM.16.MT88.4 R24, [R0+0x2000] ;  /* 0x002000000018783b */ /* 0x000eaa0000004200 */
[----:B------:R-:W3:Y:S05]  /*7000*/  LDSM.16.MT88.4 R28, [R206+0x800] ;  /* 0x00080000ce1c783b */ /* 0x000eea0000004200 */
[----:B------:R-:W4:Y:S05]  /*7010*/  LDSM.16.MT88.4 R164, [R0+0x800] ;  /* 0x0008000000a4783b */ /* 0x000f2a0000004200 */
[----:B------:R-:W5:Y:S01]  /*7020*/  LDSM.16.MT88.4 R172, [R0+0x2800] ;  /* 0x0028000000ac783b */ /* 0x000f620000004200 */
        /* <DEDUP_REMOVED lines=10> */
[-C--:B--2---:R-:W-:Y:S08]  /*70d0*/  HMMA.16816.F32 R148, R4, R24.reuse, R148 ;  /* 0x000000180494723c */ /* 0x084ff00000001894 */
[C---:B------:R-:W-:Y:S08]  /*70e0*/  HMMA.16816.F32 R152, R12.reuse, R24, R152 ;  /* 0x000000180c98723c */ /* 0x040ff00000001898 */
[-C--:B------:R-:W-:Y:S01]  /*70f0*/  HMMA.16816.F32 R156, R12, R26.reuse, R156 ;  /* 0x0000001a0c9c723c */ /* 0x080fe2000000189c */
[----:B------:R-:W-:Y:S07]  /*7100*/  LDSM.16.MT88.4 R12, [R206+0x1000] ;  /* 0x00100000ce0c783b */ /* 0x000fee0000004200 */
[----:B------:R-:W-:Y:S01]  /*7110*/  HMMA.16816.F32 R160, R4, R26, R160 ;  /* 0x0000001a04a0723c */ /* 0x000fe200000018a0 */
[----:B------:R-:W1:Y:S05]  /*7120*/  LDSM.16.MT88.4 R4, [R205+0x1d000] ;  /* 0x01d00000cd04783b */ /* 0x000e6a0000004200 */
[----:B------:R-:W2:Y:S02]  /*7130*/  LDSM.16.MT88.4 R24, [R206+0x3000] ;  /* 0x00300000ce18783b */ /* 0x000ea40000004200 */
[-C--:B---3--:R-:W-:Y:S08]  /*7140*/  HMMA.16816.F32 R100, R8, R28.reuse, R100 ;  /* 0x0000001c0864723c */ /* 0x088ff00000001864 */
[C---:B------:R-:W-:Y:S08]  /*7150*/  HMMA.16816.F32 R104, R32.reuse, R28, R104 ;  /* 0x0000001c2068723c */ /* 0x040ff00000001868 */
[-C--:B------:R-:W-:Y:S08]  /*7160*/  HMMA.16816.F32 R108, R32, R30.reuse, R108 ;  /* 0x0000001e206c723c */ /* 0x080ff0000000186c */
[C---:B------:R-:W-:Y:S01]  /*7170*/  HMMA.16816.F32 R112, R8.reuse, R30, R112 ;  /* 0x0000001e0870723c */ /* 0x040fe20000001870 */
[----:B------:R-:W3:Y:S07]  /*7180*/  LDSM.16.MT88.4 R28, [R0+0x3000] ;  /* 0x00300000001c783b */ /* 0x000eee0000004200 */
[-C--:B----4-:R-:W-:Y:S08]  /*7190*/  HMMA.16816.F32 R116, R8, R164.reuse, R116 ;  /* 0x000000a40874723c */ /* 0x090ff00000001874 */
        /* <DEDUP_REMOVED lines=14> */
[----:B------:R-:W4:Y:S05]  /*7280*/  LDSM.16.MT88.4 R8, [R205+0x1d800] ;  /* 0x01d80000cd08783b */ /* 0x000f2a0000004200 */
[----:B------:R-:W5:Y:S02]  /*7290*/  LDSM.16.MT88.4 R172, [R206+0x3800] ;  /* 0x00380000ceac783b */ /* 0x000f640000004200 */
[-C--:B-1----:R-:W-:Y:S08]  /*72a0*/  HMMA.16816.F32 R100, R4, R12.reuse, R100 ;  /* 0x0000000c0464723c */ /* 0x082ff00000001864 */
[C---:B------:R-:W-:Y:S08]  /*72b0*/  HMMA.16816.F32 R104, R16.reuse, R12, R104 ;  /* 0x0000000c1068723c */ /* 0x040ff00000001868 */
[-C--:B------:R-:W-:Y:S08]  /*72c0*/  HMMA.16816.F32 R108, R16, R14.reuse, R108 ;  /* 0x0000000e106c723c */ /* 0x080ff0000000186c */
[C---:B------:R-:W-:Y:S01]  /*72d0*/  HMMA.16816.F32 R112, R4.reuse, R14, R112 ;  /* 0x0000000e0470723c */ /* 0x040fe20000001870 */
[----:B------:R1:W3:Y:S07]  /*72e0*/  LDSM.16.MT88.4 R12, [R0+0x3800] ;  /* 0x00380000000c783b */ /* 0x0002ee0000004200 */
[-C--:B------:R-:W-:Y:S08]  /*72f0*/  HMMA.16816.F32 R116, R4, R20.reuse, R116 ;  /* 0x000000140474723c */ /* 0x080ff00000001874 */
[C---:B------:R-:W-:Y:S08]  /*7300*/  HMMA.16816.F32 R120, R16.reuse, R20, R120 ;  /* 0x000000141078723c */ /* 0x040ff00000001878 */
[-C--:B------:R-:W-:Y:S04]  /*7310*/  HMMA.16816.F32 R124, R16, R22.reuse, R124 ;  /* 0x00000016107c723c */ /* 0x080fe8000000187c */
[C---:B-1----:R-:W-:Y:S02]  /*7320*/  IADD3 R0, R206.reuse, -0x4000, RZ ;  /* 0xffffc000ce007810 */ /* 0x042fe40007ffe0ff */
[----:B------:R-:W-:Y:S02]  /*7330*/  @P2 IADD3 R0, R206, 0x4000, RZ ;  /* 0x00004000ce002810 */ /* 0x000fe40007ffe0ff */
[C---:B------:R-:W-:Y:S04]  /*7340*/  HMMA.16816.F32 R128, R4.reuse, R22, R128 ;  /* 0x000000160480723c */ /* 0x040fe80000001880 */
[----:B------:R-:W-:Y:S04]  /*7350*/  IMAD.MOV.U32 R206, RZ, RZ, R0 ;  /* 0x000000ffffce7224 */ /* 0x000fe800078e0000 */
[-C--:B--2---:R-:W-:Y:S08]  /*7360*/  HMMA.16816.F32 R132, R4, R24.reuse, R132 ;  /* 0x000000180484723c */ /* 0x084ff00000001884 */
[C---:B------:R-:W-:Y:S08]  /*7370*/  HMMA.16816.F32 R136, R16.reuse, R24, R136 ;  /* 0x000000181088723c */ /* 0x040ff00000001888 */
[-C--:B------:R-:W-:Y:S08]  /*7380*/  HMMA.16816.F32 R140, R16, R26.reuse, R140 ;  /* 0x0000001a108c723c */ /* 0x080ff0000000188c */
[C---:B------:R-:W-:Y:S08]  /*7390*/  HMMA.16816.F32 R144, R4.reuse, R26, R144 ;  /* 0x0000001a0490723c */ /* 0x040ff00000001890 */
[-C--:B---3--:R-:W-:Y:S08]  /*73a0*/  HMMA.16816.F32 R148, R4, R28.reuse, R148 ;  /* 0x0000001c0494723c */ /* 0x088ff00000001894 */
        /* <DEDUP_REMOVED lines=20> */
.L_x_797:
[----:B------:R-:W2:Y:S04]  /*74f0*/  LDL R166, [R1+0x34] ;  /* 0x0000340001a67983 */ /* 0x000ea80000100800 */
[----:B------:R-:W3:Y:S04]  /*7500*/  LDL R165, [R1+0x4c] ;  /* 0x00004c0001a57983 */ /* 0x000ee80000100800 */
[----:B------:R-:W4:Y:S01]  /*7510*/  LDL R167, [R1+0x68] ;  /* 0x0000680001a77983 */ /* 0x000f220000100800 */
[----:B------:R-:W-:-:S02]  /*7520*/  F2FP.PACK_AB R42, R43, R42 ;  /* 0x0000002a2b2a723e */ /* 0x000fc400000000ff */
[----:B------:R-:W-:Y:S01]  /*7530*/  F2FP.PACK_AB R40, R41, R40 ;  /* 0x000000282928723e */ /* 0x000fe200000000ff */
[----:B------:R-:W5:Y:S01]  /*7540*/  LDL R43, [R1+0x38] ;  /* 0x00003800012b7983 */ /* 0x000f620000100800 */
[----:B------:R-:W-:-:S03]  /*7550*/  F2FP.PACK_AB R44, R45, R44 ;  /* 0x0000002c2d2c723e */ /* 0x000fc600000000ff */
[----:B------:R-:W5:Y:S01]  /*7560*/  LDL.64 R168, [R1+0x58] ;  /* 0x0000580001a87983 */ /* 0x000f620000100a00 */
[----:B------:R-:W-:Y:S01]  /*7570*/  FMUL.FTZ R100, R100, c[0x0][0x2e0] ;  /* 0x0000b80064647a20 */ /* 0x000fe20000410000 */
[----:B------:R-:W-:Y:S01]  /*7580*/  F2FP.PACK_AB R36, R37, R36 ;  /* 0x000000242524723e */ /* 0x000fe200000000ff */
[----:B------:R-:W-:Y:S01]  /*7590*/  FMUL.FTZ R6, R101, c[0x0][0x2e0] ;  /* 0x0000b80065067a20 */ /* 0x000fe20000410000 */
[----:B------:R-:W5:Y:S01]  /*75a0*/  LDL R41, [R1+0x50] ;  /* 0x0000500001297983 */ /* 0x000f620000100800 */
        /* <DEDUP_REMOVED lines=144> */
[----:B-----5:R-:W-:Y:S04]  /*7eb0*/  STS [R43], R14 ;  /* 0x0000000e2b007388 */ /* 0x020fe80000000800 */
        /* <DEDUP_REMOVED lines=90> */
[----:B------:R-:W5:Y:S01]  /*8460*/  LDS.128 R56, [R12+0xe000] ;  /* 0x00e000000c387984 */ /* 0x000f620000000c00 */
        /* <DEDUP_REMOVED lines=18> */
[----:B------:R-:W5:Y:S04]  /*8590*/  LDS.128 R16, [R12+0x1a000] ;  /* 0x01a000000c107984 */ /* 0x000f680000000c00 */
[----:B------:R-:W5:Y:S01]  /*85a0*/  LDS.128 R28, [R12+0x17000] ;  /* 0x017000000c1c7984 */ /* 0x000f620000000c00 */
[----:B------:R-:W-:-:S03]  /*85b0*/  LEA.HI.X R5, R2, c[0x0][0x344], R3, 0x1, P0 ;  /* 0x0000d10002057a11 */ /* 0x000fc600000f0c03 */
[----:B------:R-:W5:Y:S01]  /*85c0*/  LDS.128 R12, [R12+0x1b000] ;  /* 0x01b000000c0c7984 */ /* 0x000f620000000c00 */
        /* <DEDUP_REMOVED lines=15> */
[----:B-----5:R-:W-:Y:S04]  /*86c0*/  STG.E.128 [R6.64], R56 ;  /* 0x0000003806007986 */ /* 0x020fe8000c101d24 */
        /* <DEDUP_REMOVED lines=17> */
.L_x_794:
        /* <DEDUP_REMOVED lines=11> */
.L_x_801:
[----:B------:R-:W-:Y:S05]  /*8890*/  EXIT ;  /* 0x000000000000794d */ /* 0x000fea0003800000 */
.L_x_803:
        /* <DEDUP_REMOVED lines=14> */
.L_x_1085:


//--------------------- .text._ZN5flash44flash_bwd_dq_dk_dv_loop_seqk_parallel_kernelI23Flash_bwd_kernel_traitsILi128ELi64ELi128ELi8ELi2ELi4ELi2ELb0ELb0EN7cutlass6half_tE19Flash_kernel_traitsILi128ELi64ELi128ELi8ES3_EELb1ELb1ELb0ELb0ELb0ELb1ELb0EEEvNS_16Flash_bwd_paramsE --------------------------
	.section	.text._ZN5flash44flash_bwd_dq_dk_dv_loop_seqk_parallel_kernelI23Flash_bwd_kernel_traitsILi128ELi64ELi128ELi8ELi2ELi4ELi2ELb0ELb0EN7cutlass6half_tE19Flash_kernel_traitsILi128ELi64ELi128ELi8ES3_EELb1ELb1ELb0ELb0ELb0ELb1ELb0EEEvNS_16Flash_bwd_paramsE,"ax",@progbits
	.sectioninfo	@"SHI_REGISTERS=255"
	.align	128
        .global         _ZN5flash44flash_bwd_dq_dk_dv_loop_seqk_parallel_kernelI23Flash_bwd_kernel_traitsILi128ELi64ELi128ELi8ELi2ELi4ELi2ELb0ELb0EN7cutlass6half_tE19Flash_kernel_traitsILi128ELi64ELi128ELi8ES3_EELb1ELb1ELb0ELb0ELb0ELb1ELb0EEEvNS_16Flash_bwd_paramsE
        .type           _ZN5flash44flash_bwd_dq_dk_dv_loop_seqk_parallel_kernelI23Flash_bwd_kernel_traitsILi128ELi64ELi128ELi8ELi2ELi4ELi2ELb0ELb0EN7cutlass6half_tE19Flash_kernel_traitsILi128ELi64ELi128ELi8ES3_EELb1ELb1ELb0ELb0ELb0ELb1ELb0EEEvNS_16Flash_bwd_paramsE,@function
        .size           _ZN5flash44flash_bwd_dq_dk_dv_loop_seqk_parallel_kernelI23Flash_bwd_kernel_traitsILi128ELi64ELi128ELi8ELi2ELi4ELi2ELb0ELb0EN7cutlass6half_tE19Flash_kernel_traitsILi128ELi64ELi128ELi8ES3_EELb1ELb1ELb0ELb0ELb0ELb1ELb0EEEvNS_16Flash_bwd_paramsE,(.L_x_1086 - _ZN5flash44flash_bwd_dq_dk_dv_loop_seqk_parallel_kernelI23Flash_bwd_kernel_traitsILi128ELi64ELi128ELi8ELi2ELi4ELi2ELb0ELb0EN7cutlass6half_tE19Flash_kernel_traitsILi128ELi64ELi128ELi8ES3_EELb1ELb1ELb0ELb0ELb0ELb1ELb0EEEvNS_16Flash_bwd_paramsE)
        .other          _ZN5flash44flash_bwd_dq_dk_dv_loop_seqk_parallel_kernelI23Flash_bwd_kernel_traitsILi128ELi64ELi128ELi8ELi2ELi4ELi2ELb0ELb0EN7cutlass6half_tE19Flash_kernel_traitsILi128ELi64ELi128ELi8ES3_EELb1ELb1ELb0ELb0ELb0ELb1ELb0EEEvNS_16Flash_bwd_paramsE,@"STO_CUDA_ENTRY STV_DEFAULT"
_ZN5flash44flash_bwd_dq_dk_dv_loop_seqk_parallel_kernelI23Flash_bwd_kernel_traitsILi128ELi64ELi128ELi8ELi2ELi4ELi2ELb0ELb0EN7cutlass6half_tE19Flash_kernel_traitsILi128ELi64ELi128ELi8ES3_EELb1ELb1ELb0ELb0ELb0ELb1ELb0EEEvNS_16Flash_bwd_paramsE:
.text._ZN5flash44flash_bwd_dq_dk_dv_loop_seqk_parallel_kernelI23Flash_bwd_kernel_traitsILi128ELi64ELi128ELi8ELi2ELi4ELi2ELb0ELb0EN7cutlass6half_tE19Flash_kernel_traitsILi128ELi64ELi128ELi8ES3_EELb1ELb1ELb0ELb0ELb0ELb1ELb0EEEvNS_16Flash_bwd_paramsE:
        /* <DEDUP_REMOVED lines=65> */
[----:B------:R-:W-:Y:S01]  /*0410*/  LEA.HI R0, R0, R4, RZ, 0x3 ;  /* 0x0000000400007211 */ /* 0x000fe200078f18ff */
[----:B------:R-:W-:Y:S01]  /*0420*/  ULDC UR51, c[0x0][0x214] ;  /* 0x0000850000337ab9 */ /* 0x000fe20000000800 */
[----:B------:R-:W-:Y:S01]  /*0430*/  LEA.HI R2, R7, R3, RZ, 0x1 ;  /* 0x0000000307027211 */ /* 0x000fe200078f08ff */
[----:B------:R-:W-:Y:S01]  /*0440*/  ULDC UR58, c[0x0][0x1c8] ;  /* 0x00007200003a7ab9 */ /* 0x000fe20000000800 */
[----:B------:R-:W-:Y:S01]  /*0450*/  LOP3.LUT R0, R0, 0xfffffff8, RZ, 0xc0, !PT ;  /* 0xfffffff800007812 */ /* 0x000fe200078ec0ff */
[----:B------:R-:W-:Y:S01]  /*0460*/  ULDC.U8 UR8, c[0x0][0x3d0] ;  /* 0x0000f40000087ab9 */ /* 0x000fe20000000000 */
[----:B------:R-:W-:Y:S01]  /*0470*/  LOP3.LUT R10, R216, 0xfffffff8, RZ, 0xc0, !PT ;  /* 0xfffffff8d80a7812 */ /* 0x000fe200078ec0ff */
[----:B------:R-:W-:Y:S01]  /*0480*/  ULDC UR52, c[0x0][0x224] ;  /* 0x0000890000347ab9 */ /* 0x000fe20000000800 */
[----:B------:R-:W-:Y:S01]  /*0490*/  LOP3.LUT R2, R2, 0xfffffffe, RZ, 0xc0, !PT ;  /* 0xfffffffe02027812 */ /* 0x000fe200078ec0ff */
[----:B------:R-:W-:Y:S01]  /*04a0*/  IMAD.IADD R7, R4, 0x1, -R0 ;  /* 0x0000000104077824 */ /* 0x000fe200078e0a00 */
[----:B------:R-:W-:Y:S01]  /*04b0*/  SHF.R.S32.HI R0, RZ, 0x3, R216 ;  /* 0x00000003ff007819 */ /* 0x000fe200000114d8 */
[----:B------:R-:W-:Y:S01]  /*04c0*/  IMAD.IADD R6, R9, 0x1, -R10 ;  /* 0x0000000109067824 */ /* 0x000fe200078e0a0a */
[----:B------:R-:W-:Y:S01]  /*04d0*/  SHF.R.S32.HI R4, RZ, 0x1f, R5 ;  /* 0x0000001fff047819 */ /* 0x000fe20000011405 */
[----:B------:R-:W-:Y:S01]  /*04e0*/  IMAD.IADD R9, R3, 0x1, -R2 ;  /* 0x0000000103097824 */ /* 0x000fe200078e0a02 */
[----:B------:R-:W-:Y:S01]  /*04f0*/  SHF.R.S32.HI R2, RZ, 0x1f, R8 ;  /* 0x0000001fff027819 */ /* 0x000fe20000011408 */
[----:B------:R-:W-:Y:S01]  /*0500*/  IMAD.SHL.U32 R0, R0, 0x40, RZ ;  /* 0x0000004000007824 */ /* 0x000fe200078e00ff */
[----:B------:R-:W-:Y:S01]  /*0510*/  LEA.HI R10, R4, R5, RZ, 0x3 ;  /* 0x00000005040a7211 */ /* 0x000fe200078f18ff */
[----:B------:R-:W-:Y:S01]  /*0520*/  IMAD.SHL.U32 R18, R6, 0x8, RZ ;  /* 0x0000000806127824 */ /* 0x000fe200078e00ff */
[----:B------:R-:W-:Y:S01]  /*0530*/  LEA.HI R239, R2, R8, RZ, 0x2 ;  /* 0x0000000802ef7211 */ /* 0x000fe200078f10ff */
[----:B------:R-:W-:Y:S01]  /*0540*/  IMAD.U32 R2, RZ, RZ, UR15 ;  /* 0x0000000fff027e24 */ /* 0x000fe2000f8e00ff */
[----:B------:R-:W-:Y:S01]  /*0550*/  LOP3.LUT R0, R0, 0x1c0, RZ, 0xc0, !PT ;  /* 0x000001c000007812 */ /* 0x000fe200078ec0ff */
[----:B------:R-:W-:Y:S01]  /*0560*/  IMAD.SHL.U32 R209, R9, 0x200, RZ ;  /* 0x0000020009d17824 */ /* 0x000fe200078e00ff */
[----:B------:R-:W-:Y:S01]  /*0570*/  LOP3.LUT R4, R10, 0xfffffff8, RZ, 0xc0, !PT ;  /* 0xfffffff80a047812 */ /* 0x000fe200078ec0ff */
[----:B------:R-:W-:Y:S01]  /*0580*/  STL [R1+0x20], R18 ;  /* 0x0000201201007387 */ /* 0x000fe20000100800 */
[----:B------:R-:W-:Y:S01]  /*0590*/  SHF.R.U32.HI R3, RZ, 0x3, R0 ;  /* 0x00000003ff037819 */ /* 0x000fe20000011600 */
[----:B------:R-:W-:Y:S01]  /*05a0*/  @UP5 UIMAD UR56, UR30, UR51, URZ ;  /* 0x000000331e3852a4 */ /* 0x000fe2000f8e023f */
[----:B------:R-:W-:Y:S01]  /*05b0*/  LOP3.LUT R2, R0, 0x38, R18, 0xf8, !PT ;  /* 0x0000003800027812 */ /* 0x000fe200078ef812 */
[----:B------:R-:W-:Y:S01]  /*05c0*/  IMAD.SHL.U32 R0, R6, 0x40, RZ ;  /* 0x0000004006007824 */ /* 0x000fe200078e00ff */
[----:B------:R-:W-:Y:S01]  /*05d0*/  SHF.R.S32.HI R13, RZ, 0x6, R13 ;  /* 0x00000006ff0d7819 */ /* 0x000fe2000001140d */
[----:B------:R-:W-:Y:S01]  /*05e0*/  IMAD.IADD R12, R5, 0x1, -R4 ;  /* 0x00000001050c7824 */ /* 0x000fe200078e0a04 */
[----:B------:R-:W-:Y:S01]  /*05f0*/  LOP3.LUT R16, R2, R3, RZ, 0x3c, !PT ;  /* 0x0000000302107212 */ /* 0x000fe200078e3cff */
[----:B------:R-:W-:Y:S01]  /*0600*/  IMAD.SHL.U32 R2, R11, 0x10, RZ ;  /* 0x000000100b027824 */ /* 0x000fe200078e00ff */
[----:B------:R-:W-:Y:S01]  /*0610*/  LOP3.LUT R0, R0, 0x1c0, RZ, 0xc0, !PT ;  /* 0x000001c000007812 */ /* 0x000fe200078ec0ff */
[----:B------:R-:W-:Y:S01]  /*0620*/  IMAD.SHL.U32 R5, R13, 0x8, RZ ;  /* 0x000000080d057824 */ /* 0x000fe200078e00ff */
[----:B------:R-:W-:Y:S01]  /*0630*/  LOP3.LUT R3, R7, 0x1, RZ, 0xc0, !PT ;  /* 0x0000000107037812 */ /* 0x000fe200078ec0ff */
[----:B------:R-:W-:Y:S01]  /*0640*/  ULDC.64 UR12, c[0x0][0x118] ;  /* 0x00004600000c7ab9 */ /* 0x000fe20000000a00 */
[----:B------:R-:W-:Y:S01]  /*0650*/  LOP3.LUT R2, R0, 0x30, R2, 0xf8, !PT ;  /* 0x0000003000027812 */ /* 0x000fe200078ef802 */
[----:B------:R-:W-:Y:S01]  /*0660*/  ULOP3.LUT UR58, UR35, UR58, URZ, 0x3c, !UPT ;  /* 0x0000003a233a7292 */ /* 0x000fe2000f8e3c3f */
[----:B------:R-:W-:Y:S01]  /*0670*/  ISETP.NE.U32.AND P0, PT, R3, 0x1, PT ;  /* 0x000000010300780c */ /* 0x000fe20003f05070 */
[----:B------:R-:W-:Y:S01]  /*0680*/  IMAD R3, R13, 0x800, R209 ;  /* 0x000008000d037824 */ /* 0x000fe200078e02d1 */
[--C-:B------:R-:W-:Y:S01]  /*0690*/  LOP3.LUT R4, R2, 0x8, R216.reuse, 0xf8, !PT ;  /* 0x0000000802047812 */ /* 0x100fe200078ef8d8 */
[----:B------:R-:W-:Y:S01]  /*06a0*/  IMAD.SHL.U32 R2, R9, 0x20, RZ ;  /* 0x0000002009027824 */ /* 0x000fe200078e00ff */
[----:B------:R-:W-:Y:S01]  /*06b0*/  LOP3.LUT R216, R0, 0x8, R216, 0xf8, !PT ;  /* 0x0000000800d87812 */ /* 0x000fe200078ef8d8 */
[----:B------:R-:W-:Y:S01]  /*06c0*/  USHF.R.S32.HI UR59, URZ, 0x1f, UR35 ;  /* 0x0000001f3f3b7899 */ /* 0x000fe20008011423 */
[----:B------:R-:W-:Y:S01]  /*06d0*/  SHF.R.U32.HI R0, RZ, 0x3, R0 ;  /* 0x00000003ff007819 */ /* 0x000fe20000011600 */
[----:B------:R-:W-:Y:S01]  /*06e0*/  UISETP.NE.AND UP6, UPT, UR8, URZ, UPT ;  /* 0x0000003f0800728c */ /* 0x000fe2000bfc5270 */
[----:B------:R-:W-:Y:S01]  /*06f0*/  LOP3.LUT R2, R2, 0x20, RZ, 0xc0, !PT ;  /* 0x0000002002027812 */ /* 0x000fe200078ec0ff */
[----:B------:R-:W-:Y:S01]  /*0700*/  USHF.R.S32.HI UR61, URZ, 0x1f, UR30 ;  /* 0x0000001f3f3d7899 */ /* 0x000fe2000801141e */
[----:B------:R-:W-:Y:S01]  /*0710*/  LOP3.LUT R216, R216, R0, RZ, 0x3c, !PT ;  /* 0x00000000d8d87212 */ /* 0x000fe200078e3cff */
[----:B------:R-:W-:Y:S01]  /*0720*/  USHF.R.S32.HI UR60, URZ, 0x1f, UR35 ;  /* 0x0000001f3f3c7899 */ /* 0x000fe20008011423 */
[----:B------:R-:W-:Y:S01]  /*0730*/  LOP3.LUT R209, R209, R4, R0, 0xf6, !PT ;  /* 0x00000004d1d17212 */ /* 0x000fe200078ef600 */
[----:B------:R-:W-:Y:S01]  /*0740*/  IMAD.SHL.U32 R4, R9, 0x10, RZ ;  /* 0x0000001009047824 */ /* 0x000fe200078e00ff */
[----:B------:R-:W-:Y:S01]  /*0750*/  LOP3.LUT R208, R2, 0x18, R5, 0xf8, !PT ;  /* 0x0000001802d07812 */ /* 0x000fe200078ef805 */
[----:B------:R-:W-:Y:S01]  /*0760*/  IMAD.IADD R216, R3, 0x1, R216 ;  /* 0x0000000103d87824 */ /* 0x000fe200078e02d8 */
[----:B------:R-:W-:Y:S01]  /*0770*/  SHF.R.S32.HI R0, RZ, 0x7, R15 ;  /* 0x00000007ff007819 */ /* 0x000fe2000001140f */
[----:B------:R-:W-:Y:S01]  /*0780*/  IMAD.SHL.U32 R2, R14, 0x2, RZ ;  /* 0x000000020e027824 */ /* 0x000fe200078e00ff */
[C---:B------:R-:W-:Y:S01]  /*0790*/  LOP3.LUT P4, RZ, R6.reuse, 0x2, RZ, 0xc0, !PT ;  /* 0x0000000206ff7812 */ /* 0x040fe2000788c0ff */
[----:B------:R-:W-:Y:S01]  /*07a0*/  IMAD.SHL.U32 R3, R7, 0x40, RZ ;  /* 0x0000004007037824 */ /* 0x000fe200078e00ff */
[----:B------:R-:W-:Y:S01]  /*07b0*/  LOP3.LUT P3, RZ, R6, 0x4, RZ, 0xc0, !PT ;  /* 0x0000000406ff7812 */ /* 0x000fe2000786c0ff */
[--C-:B------:R-:W-:Y:S01]  /*07c0*/  IMAD R11, R11, 0x400, R2.reuse ;  /* 0x000004000b0b7824 */ /* 0x100fe200078e0202 */
[----:B------:R-:W-:Y:S01]  /*07d0*/  SEL R233, R233, 0x10, !P0 ;  /* 0x00000010e9e97807 */ /* 0x000fe20004000000 */
[C---:B------:R-:W-:Y:S01]  /*07e0*/  IMAD R6, R0.reuse, 0x1000, R2 ;  /* 0x0000100000067824 */ /* 0x040fe200078e0202 */
[----:B------:R-:W-:Y:S01]  /*07f0*/  R2P PR, R7, 0x6 ;  /* 0x0000000607007804 */ /* 0x000fe20000000000 */
[----:B------:R-:W-:Y:S01]  /*0800*/  IMAD.SHL.U32 R2, R0, 0x8, RZ ;  /* 0x0000000800027824 */ /* 0x000fe200078e00ff */
[----:B------:R-:W-:Y:S01]  /*0810*/  LOP3.LUT R0, R3, 0x1c0, RZ, 0xc0, !PT ;  /* 0x000001c003007812 */ /* 0x000fe200078ec0ff */
[----:B------:R-:W-:Y:S01]  /*0820*/  IMAD.SHL.U32 R5, R13, 0x20, RZ ;  /* 0x000000200d057824 */ /* 0x000fe200078e00ff */
[----:B------:R-:W-:Y:S01]  /*0830*/  SHF.R.S32.HI R239, RZ, 0x2, R239 ;  /* 0x00000002ffef7819 */ /* 0x000fe200000114ef */
[----:B------:R-:W-:Y:S01]  /*0840*/  IMAD.SHL.U32 R217, R216, 0x2, RZ ;  /* 0x00000002d8d97824 */ /* 0x000fe200078e00ff */
[----:B------:R-:W-:Y:S01]  /*0850*/  LOP3.LUT R2, R2, 0x8, RZ, 0xc0, !PT ;  /* 0x0000000802027812 */ /* 0x000fe200078ec0ff */
[----:B------:R-:W-:Y:S01]  /*0860*/  IMAD.SHL.U32 R209, R209, 0x2, RZ ;  /* 0x00000002d1d17824 */ /* 0x000fe200078e00ff */
[----:B------:R-:W-:Y:S01]  /*0870*/  SHF.R.U32.HI R3, RZ, 0x3, R0 ;  /* 0x00000003ff037819 */ /* 0x000fe20000011600 */
[----:B------:R-:W-:Y:S01]  /*0880*/  IMAD R239, R17, 0x10, R239 ;  /* 0x0000001011ef7824 */ /* 0x000fe200078e02ef */
[----:B------:R-:W-:Y:S01]  /*0890*/  LOP3.LUT R5, R0, 0x20, R5, 0xf8, !PT ;  /* 0x0000002000057812 */ /* 0x000fe200078ef805 */
[----:B------:R-:W-:Y:S01]  /*08a0*/  UIMAD.WIDE.U32 UR42, UR36, UR44, URZ ;  /* 0x0000002c242a72a5 */ /* 0x000fe2000f8e003f */
[----:B------:R-:W-:Y:S01]  /*08b0*/  LOP3.LUT R8, R2, 0x10, R4, 0xf8, !PT ;  /* 0x0000001002087812 */ /* 0x000fe200078ef804 */
[----:B------:R-:W-:Y:S01]  /*08c0*/  IMAD.SHL.U32 R4, R10, 0x40, RZ ;  /* 0x000000400a047824 */ /* 0x000fe200078e00ff */
[----:B------:R-:W-:Y:S01]  /*08d0*/  LOP3.LUT R7, R3, R0, R2, 0x1e, !PT ;  /* 0x0000000003077212 */ /* 0x000fe200078e1e02 */
[----:B------:R-:W-:Y:S01]  /*08e0*/  IMAD R0, R17, 0x400, R6 ;  /* 0x0000040011007824 */ /* 0x000fe200078e0206 */
[----:B------:R-:W-:Y:S01]  /*08f0*/  LOP3.LUT R2, R5, R3, RZ, 0x3c, !PT ;  /* 0x0000000305027212 */ /* 0x000fe200078e3cff */
[----:B------:R-:W-:Y:S01]  /*0900*/  IMAD.SHL.U32 R3, R12, 0x40, RZ ;  /* 0x000000400c037824 */ /* 0x000fe200078e00ff */
[----:B------:R-:W-:Y:S01]  /*0910*/  UIMAD UR53, UR37, UR44, URZ ;  /* 0x0000002c253572a4 */ /* 0x000fe2000f8e023f */
[----:B------:R-:W-:Y:S01]  /*0920*/  IMAD.SHL.U32 R5, R9, 0x8, RZ ;  /* 0x0000000809057824 */ /* 0x000fe200078e00ff */
[----:B------:R-:W-:Y:S01]  /*0930*/  USHF.R.S32.HI UR55, URZ, 0x1f, UR48 ;  /* 0x0000001f3f377899 */ /* 0x000fe20008011430 */
[----:B------:R-:W-:Y:S01]  /*0940*/  IMAD.IADD R234, R2, 0x1, R0 ;  /* 0x0000000102ea7824 */ /* 0x000fe200078e0200 */
[----:B------:R-:W-:Y:S01]  /*0950*/  LOP3.LUT R3, R3, 0x1c0, RZ, 0xc0, !PT ;  /* 0x000001c003037812 */ /* 0x000fe200078ec0ff */
[----:B------:R-:W-:Y:S01]  /*0960*/  IMAD.IADD R7, R11, 0x1, R7 ;  /* 0x000000010b077824 */ /* 0x000fe200078e0207 */
[----:B------:R-:W-:Y:S01]  /*0970*/  LOP3.LUT R0, R4, 0xfffffe00, RZ, 0xc0, !PT ;  /* 0xfffffe0004007812 */ /* 0x000fe200078ec0ff */
[----:B------:R-:W-:Y:S01]  /*0980*/  IMAD.SHL.U32 R234, R234, 0x2, RZ ;  /* 0x00000002eaea7824 */ /* 0x000fe200078e00ff */
[----:B------:R-:W-:Y:S01]  /*0990*/  LOP3.LUT R2, R3, 0x8, R5, 0xf8, !PT ;  /* 0x0000000803027812 */ /* 0x000fe200078ef805 */
[----:B------:R-:W-:Y:S01]  /*09a0*/  UIMAD UR52, UR5, UR52, URZ ;  /* 0x00000034053472a4 */ /* 0x000fe2000f8e023f */
[----:B------:R-:W-:Y:S01]  /*09b0*/  SHF.R.U32.HI R4, RZ, 0x3, R3 ;  /* 0x00000003ff047819 */ /* 0x000fe20000011603 */
[----:B------:R-:W-:Y:S01]  /*09c0*/  IMAD R5, R17, 0x400, R0 ;  /* 0x0000040011057824 */ /* 0x000fe200078e0200 */
[----:B------:R-:W-:Y:S01]  /*09d0*/  LEA R6, R7, 0xc000, 0x1 ;  /* 0x0000c00007067811 */ /* 0x000fe200078e08ff */
[----:B------:R-:W-:Y:S01]  /*09e0*/  IMAD.IADD R235, R234, 0x1, R233 ;  /* 0x00000001eaeb7824 */ /* 0x000fe200078e02e9 */
[----:B------:R-:W-:Y:S01]  /*09f0*/  LOP3.LUT R220, R2, R4, RZ, 0x3c, !PT ;  /* 0x0000000402dc7212 */ /* 0x000fe200078e3cff */
[----:B------:R-:W-:Y:S01]  /*0a00*/  @!UP5 UIMAD UR51, UR6, UR51, URZ ;  /* 0x000000330633d2a4 */ /* 0x000fe2000f8e023f */
[C-C-:B------:R-:W-:Y:S01]  /*0a10*/  LOP3.LUT R2, R4.reuse, R8, R3.reuse, 0x1e, !PT ;  /* 0x0000000804027212 */ /* 0x140fe200078e1e03 */
[----:B------:R-:W-:Y:S01]  /*0a20*/  USHF.R.S32.HI UR50, URZ, 0x1f, UR46 ;  /* 0x0000001f3f327899 */ /* 0x000fe2000801142e */
        /* <DEDUP_REMOVED lines=8> */
[C---:B------:R-:W-:Y:S01]  /*0ab0*/  SEL R215, R2.reuse, 0xffffffc0, !P3 ;  /* 0xffffffc002d77807 */ /* 0x040fe20005800000 */
[----:B------:R-:W-:Y:S01]  /*0ac0*/  USHF.R.S32.HI UR49, URZ, 0x1f, UR41 ;  /* 0x0000001f3f317899 */ /* 0x000fe20008011429 */
[----:B------:R-:W-:Y:S01]  /*0ad0*/  SEL R3, R3, 0xffffffe0, !P1 ;  /* 0xffffffe003037807 */ /* 0x000fe20004800000 */
[----:B------:R1:W-:Y:S01]  /*0ae0*/  STL [R1], R4 ;  /* 0x0000000401007387 */ /* 0x0003e20000100800 */
[----:B------:R-:W-:Y:S01]  /*0af0*/  SEL R2, R2, 0xffffffc0, !P2 ;  /* 0xffffffc002027807 */ /* 0x000fe20005000000 */
[----:B------:R-:W-:Y:S01]  /*0b00*/  IMAD R214, R216, 0x2, R0 ;  /* 0x00000002d8d67824 */ /* 0x000fe200078e0200 */
[----:B------:R-:W-:Y:S01]  /*0b10*/  LEA R208, R208, 0xc000, 0x1 ;  /* 0x0000c000d0d07811 */ /* 0x000fe200078e08ff */
[----:B------:R-:W-:Y:S01]  /*0b20*/  IMAD.IADD R5, R3, 0x1, R6 ;  /* 0x0000000103057824 */ /* 0x000fe200078e0206 */
[----:B------:R-:W-:Y:S01]  /*0b30*/  STL [R1+0x8], R6 ;  /* 0x0000080601007387 */ /* 0x000fe20000100800 */
[--C-:B------:R-:W-:Y:S01]  /*0b40*/  IMAD.IADD R0, R6, 0x1, R2.reuse ;  /* 0x0000000106007824 */ /* 0x100fe200078e0202 */
[----:B------:R-:W-:Y:S01]  /*0b50*/  UMOV UR40, 0xffffc000 ;  /* 0xffffc00000287882 */ /* 0x000fe20000000000 */
        /* <DEDUP_REMOVED lines=13> */
.L_x_848:
        /* <DEDUP_REMOVED lines=16> */
[----:B-1----:R-:W-:Y:S01]  /*0d30*/  IMAD.U32 R3, RZ, RZ, UR5 ;  /* 0x00000005ff037e24 */ /* 0x002fe2000f8e00ff */
        /* <DEDUP_REMOVED lines=36> */
.L_x_804:
        /* <DEDUP_REMOVED lines=59> */
.L_x_806:
        /* <DEDUP_REMOVED lines=8> */
[----:B------:R-:W-:-:S04]  /*13b0*/  UIMAD UR6, UR6, UR4, URZ ;  /* 0x00000004060672a4 */ /* 0x000fc8000f8e023f */
[----:B------:R-:W-:-:S03]  /*13c0*/  UIMAD UR8, UR21, UR5, UR6 ;  /* 0x00000005150872a4 */ /* 0x000fc6000f8e0206 */
[----:B------:R-:W-:Y:S02]  /*13d0*/  ULDC.64 UR6, c[0x0][0x188] ;  /* 0x0000620000067ab9 */ /* 0x000fe40000000a00 */
[----:B------:R-:W-:-:S04]  /*13e0*/  UIMAD UR5, UR39, UR6, URZ ;  /* 0x00000006270572a4 */ /* 0x000fc8000f8e023f */
[----:B------:R-:W-:Y:S02]  /*13f0*/  UIMAD UR7, UR30, UR7, UR5 ;  /* 0x000000071e0772a4 */ /* 0x000fe4000f8e0205 */
[----:B------:R-:W-:-:S04]  /*1400*/  UIMAD.WIDE.U32 UR4, UR21, UR4, URZ ;  /* 0x00000004150472a5 */ /* 0x000fc8000f8e003f */
[----:B------:R-:W-:-:S04]  /*1410*/  UIADD3 UR5, UR5, UR8, URZ ;  /* 0x0000000805057290 */ /* 0x000fc8000fffe03f */
[----:B------:R-:W-:-:S04]  /*1420*/  UIMAD.WIDE.U32 UR4, UR30, UR6, UR4 ;  /* 0x000000061e0472a5 */ /* 0x000fc8000f8e0004 */
[----:B------:R-:W-:-:S03]  /*1430*/  UIADD3 UR29, UR5, UR7, URZ ;  /* 0x00000007051d7290 */ /* 0x000fc6000fffe03f */
[----:B------:R-:W-:Y:S02]  /*1440*/  UMOV UR28, UR4 ;  /* 0x00000004001c7c82 */ /* 0x000fe40008000000 */
.L_x_807:
        /* <DEDUP_REMOVED lines=72> */
.L_x_808:
[----:B------:R-:W-:Y:S02]  /*18d0*/  UMOV UR6, UR52 ;  /* 0x0000003400067c82 */ /* 0x000fe40008000000 */
.L_x_809:
[----:B------:R-:W2:Y:S04]  /*18e0*/  LDL.64 R2, [R1+0x20] ;  /* 0x0000200001027983 */ /* 0x000ea80000100a00 */
[----:B------:R1:W2:Y:S01]  /*18f0*/  LDL.64 R16, [R1+0x20] ;  /* 0x0000200001107983 */ /* 0x0002a20000100a00 */
[----:B------:R-:W-:Y:S01]  /*1900*/  UIADD3 UR4, UP4, UP3, UR4, UR46, UR48 ;  /* 0x0000002e04047290 */ /* 0x000fe2000fb9e030 */
[----:B------:R-:W-:Y:S01]  /*1910*/  BSSY B1, `(.L_x_805) ;  /* 0x0000935000017945 */ /* 0x000fe20003800000 */
[----:B------:R-:W-:Y:S01]  /*1920*/  UIADD3 UR10, UR14, UR10, URZ ;  /* 0x0000000a0e0a7290 */ /* 0x000fe2000fffe03f */
[----:B------:R-:W3:Y:S01]  /*1930*/  S2R R28, SR_TID.X ;  /* 0x00000000001c7919 */ /* 0x000ee20000002100 */
[----:B------:R-:W-:-:S02]  /*1940*/  UIADD3 UR23, UP2, UP1, UR15, UR4, UR17 ;  /* 0x000000040f177290 */ /* 0x000fc4000f95e011 */
[----:B------:R-:W-:Y:S02]  /*1950*/  UIADD3.X UR4, UR7, UR50, UR55, UP4, UP3 ;  /* 0x0000003207047290 */ /* 0x000fe4000a7e6437 */
[----:B------:R-:W-:Y:S02]  /*1960*/  ULDC UR17, c[0x0][0x2e8] ;  /* 0x0000ba0000117ab9 */ /* 0x000fe40000000800 */
[----:B------:R-:W-:-:S03]  /*1970*/  UIADD3.X UR11, UR8, UR4, UR9, UP2, UP1 ;  /* 0x00000004080b7290 */ /* 0x000fc600097e2409 */
[----:B------:R-:W-:Y:S02]  /*1980*/  ULDC.64 UR4, c[0x0][0x1a8] ;  /* 0x00006a0000047ab9 */ /* 0x000fe40000000a00 */
[----:B------:R-:W-:-:S04]  /*1990*/  UIMAD UR4, UR59, UR4, URZ ;  /* 0x000000043b0472a4 */ /* 0x000fc8000f8e023f */
[----:B------:R-:W-:-:S03]  /*19a0*/  UIMAD UR9, UR35, UR5, UR4 ;  /* 0x00000005230972a4 */ /* 0x000fc6000f8e0204 */
[----:B------:R-:W-:Y:S02]  /*19b0*/  ULDC.64 UR4, c[0x0][0x378] ;  /* 0x0000de0000047ab9 */ /* 0x000fe40000000a00 */
[----:B------:R-:W-:Y:S01]  /*19c0*/  UIMAD UR4, UR59, UR4, URZ ;  /* 0x000000043b0472a4 */ /* 0x000fe2000f8e023f */
[----:B---3--:R-:W-:-:S03]  /*19d0*/  SHF.R.S32.HI R29, RZ, 0x1f, R28 ;  /* 0x0000001fff1d7819 */ /* 0x008fc6000001141c */
[----:B------:R-:W-:Y:S01]  /*19e0*/  UIMAD UR8, UR35, UR5, UR4 ;  /* 0x00000005230872a4 */ /* 0x000fe2000f8e0204 */
[CC--:B------:R-:W-:Y:S02]  /*19f0*/  LEA.HI R0, R29.reuse, R28.reuse, RZ, 0x3 ;  /* 0x0000001c1d007211 */ /* 0x0c0fe400078f18ff */
[----:B------:R-:W-:Y:S01]  /*1a00*/  ULDC.64 UR4, c[0x0][0x370] ;  /* 0x0000dc0000047ab9 */ /* 0x000fe20000000a00 */
[----:B------:R-:W-:Y:S01]  /*1a10*/  LEA.HI R9, R29, R28, RZ, 0x5 ;  /* 0x0000001c1d097211 */ /* 0x000fe200078f28ff */
[----:B------:R-:W-:Y:S01]  /*1a20*/  UIMAD UR4, UR27, UR4, URZ ;  /* 0x000000041b0472a4 */ /* 0x000fe2000f8e023f */
[----:B------:R-:W-:-:S03]  /*1a30*/  SHF.R.S32.HI R0, RZ, 0x3, R0 ;  /* 0x00000003ff007819 */ /* 0x000fc60000011400 */
[----:B------:R-:W-:Y:S01]  /*1a40*/  UIMAD UR7, UR14, UR5, UR4 ;  /* 0x000000050e0772a4 */ /* 0x000fe2000f8e0204 */
[----:B------:R-:W-:Y:S01]  /*1a50*/  SHF.R.S32.HI R23, RZ, 0x1f, R0 ;  /* 0x0000001fff177819 */ /* 0x000fe20000011400 */
[----:B------:R-:W-:Y:S01]  /*1a60*/  UIADD3 UR4, UR14, UR6, URZ ;  /* 0x000000060e047290 */ /* 0x000fe2000fffe03f */
[----:B------:R-:W-:Y:S01]  /*1a70*/  IADD3 R4, P0, R0, UR14, RZ ;  /* 0x0000000e00047c10 */ /* 0x000fe2000ff1e0ff */
[----:B------:R-:W-:-:S03]  /*1a80*/  UIADD3 UR6, UR33, -0x1, URZ ;  /* 0xffffffff21067890 */ /* 0x000fc6000fffe03f */
[----:B------:R-:W-:Y:S01]  /*1a90*/  IADD3.X R5, R23, UR27, RZ, P0, !PT ;  /* 0x0000001b17057c10 */ /* 0x000fe200087fe4ff */
[----:B------:R-:W-:-:S04]  /*1aa0*/  UMOV UR27, 0x4 ;  /* 0x00000004001b7882 */ /* 0x000fc80000000000 */
[----:B------:R-:W-:Y:S02]  /*1ab0*/  IMAD R5, R5, c[0x0][0x190], RZ ;  /* 0x0000640005057a24 */ /* 0x000fe400078e02ff */
[----:B--2---:R-:W-:-:S05]  /*1ac0*/  IMAD.MOV.U32 R16, RZ, RZ, R2 ;  /* 0x000000ffff107224 */ /* 0x004fca00078e0002 */
[----:B------:R-:W-:-:S05]  /*1ad0*/  SHF.R.S32.HI R17, RZ, 0x1f, R16 ;  /* 0x0000001fff117819 */ /* 0x000fca0000011410 */
[C---:B------:R-:W-:Y:S01]  /*1ae0*/  IMAD.WIDE.U32 R2, R4.reuse, c[0x0][0x190], R16 ;  /* 0x0000640004027a25 */ /* 0x040fe200078e0010 */
[----:B------:R1:W-:Y:S03]  /*1af0*/  STL [R1+0x24], R17 ;  /* 0x0000241101007387 */ /* 0x0003e60000100800 */
[----:B------:R-:W-:Y:S01]  /*1b00*/  IMAD R4, R4, c[0x0][0x194], R5 ;  /* 0x0000650004047a24 */ /* 0x000fe200078e0205 */
[----:B------:R-:W-:-:S04]  /*1b10*/  IADD3 R6, P0, R2, UR38, RZ ;  /* 0x0000002602067c10 */ /* 0x000fc8000ff1e0ff */
[----:B------:R-:W-:Y:S01]  /*1b20*/  IADD3.X R7, R3, UR32, R4, P0, !PT ;  /* 0x0000002003077c10 */ /* 0x000fe200087fe404 */
[----:B------:R-:W-:Y:S01]  /*1b30*/  IMAD.U32 R4, RZ, RZ, UR14 ;  /* 0x0000000eff047e24 */ /* 0x000fe2000f8e00ff */
[----:B------:R-:W-:Y:S01]  /*1b40*/  ULDC.64 UR14, c[0x0][0x3c8] ;  /* 0x0000f200000e7ab9 */ /* 0x000fe20000000a00 */
[----:B------:R-:W-:Y:S01]  /*1b50*/  IADD3 R2, P0, R16, UR25, RZ ;  /* 0x0000001910027c10 */ /* 0x000fe2000ff1e0ff */
[----:B------:R-:W-:-:S03]  /*1b60*/  UIMAD.WIDE UR4, UR4, UR27, UR14 ;  /* 0x0000001b040472a5 */ /* 0x000fc6000f8e020e */
[----:B------:R-:W-:-:S04]  /*1b70*/  IADD3.X R3, R17, UR26, RZ, P0, !PT ;  /* 0x0000001a11037c10 */ /* 0x000fc800087fe4ff */
[----:B------:R-:W-:Y:S01]  /*1b80*/  UMOV UR15, UR4 ;  /* 0x00000004000f7c82 */ /* 0x000fe20008000000 */
[----:B------:R-:W-:Y:S01]  /*1b90*/  IMAD.WIDE.U32 R2, R4, c[0x0][0x370], R2 ;  /* 0x0000dc0004027a25 */ /* 0x000fe200078e0002 */
[----:B------:R-:W-:Y:S01]  /*1ba0*/  UIADD3 UR4, -UR16, UR20, UR18 ;  /* 0x0000001410047290 */ /* 0x000fe2000fffe112 */
[----:B------:R-:W-:Y:S01]  /*1bb0*/  LOP3.LUT R4, R9, 0xffffffe0, RZ, 0xc0, !PT ;  /* 0xffffffe009047812 */ /* 0x000fe200078ec0ff */
[----:B------:R-:W-:Y:S01]  /*1bc0*/  UMOV UR14, UR5 ;  /* 0x00000005000e7c82 */ /* 0x000fe20008000000 */
[----:B------:R-:W-:Y:S01]  /*1bd0*/  SHF.R.S32.HI R9, RZ, 0x5, R9 ;  /* 0x00000005ff097819 */ /* 0x000fe20000011409 */
[----:B------:R-:W-:Y:S01]  /*1be0*/  UIADD3 UR4, UR4, -UR17, URZ ;  /* 0x8000001104047290 */ /* 0x000fe2000fffe03f */
[----:B------:R-:W-:Y:S01]  /*1bf0*/  IADD3 R3, R3, UR7, RZ ;  /* 0x0000000703037c10 */ /* 0x000fe2000fffe0ff */
[----:B------:R-:W-:Y:S02]  /*1c00*/  IMAD.IADD R27, R28, 0x1, -R4 ;  /* 0x000000011c1b7824 */ /* 0x000fe400078e0a04 */
[----:B------:R-:W-:Y:S01]  /*1c10*/  USHF.R.S32.HI UR17, URZ, 0x1f, UR4 ;  /* 0x0000001f3f117899 */ /* 0x000fe20008011404 */
[----:B------:R-:W-:-:S02]  /*1c20*/  IMAD.U32 R4, RZ, RZ, UR35 ;  /* 0x00000023ff047e24 */ /* 0x000fc4000f8e00ff */
[----:B------:R-:W-:Y:S01]  /*1c30*/  IMAD R9, R9, UR47, R27 ;  /* 0x0000002f09097c24 */ /* 0x000fe2000f8e021b */
[----:B------:R-:W-:Y:S01]  /*1c40*/  ULEA.HI UR17, UR17, UR4, URZ, 0x6 ;  /* 0x0000000411117291 */ /* 0x000fe2000f8f303f */
[C---:B------:R-:W-:Y:S02]  /*1c50*/  IMAD.WIDE.U32 R2, R4.reuse, c[0x0][0x378], R2 ;  /* 0x0000de0004027a25 */ /* 0x040fe400078e0002 */
[----:B------:R-:W-:Y:S01]  /*1c60*/  ULDC.64 UR4, c[0x0][0x200] ;  /* 0x0000800000047ab9 */ /* 0x000fe20000000a00 */
[----:B------:R-:W-:Y:S01]  /*1c70*/  IADD3 R10, P0, R9, UR23, RZ ;  /* 0x00000017090a7c10 */ /* 0x000fe2000ff1e0ff */
[----:B------:R-:W-:Y:S01]  /*1c80*/  USHF.R.S32.HI UR17, URZ, 0x6, UR17 ;  /* 0x000000063f117899 */ /* 0x000fe20008011411 */
[----:B------:R-:W-:Y:S01]  /*1c90*/  IMAD.WIDE.U32 R4, R4, c[0x0][0x1a8], R6 ;  /* 0x00006a0004047a25 */ /* 0x000fe200078e0006 */
[----:B------:R-:W-:Y:S02]  /*1ca0*/  IADD3 R3, R3, UR8, RZ ;  /* 0x0000000803037c10 */ /* 0x000fe4000fffe0ff */
[----:B------:R-:W-:Y:S01]  /*1cb0*/  UISETP.LT.AND UP1, UPT, URZ, UR17, UPT ;  /* 0x000000113f00728c */ /* 0x000fe2000bf21270 */
[----:B------:R-:W-:-:S02]  /*1cc0*/  LEA R237, P2, R10, c[0x0][0x350], 0x2 ;  /* 0x0000d4000aed7a11 */ /* 0x000fc400078410ff */
[----:B------:R-:W-:Y:S01]  /*1cd0*/  IADD3 R7, R5, UR9, RZ ;  /* 0x0000000905077c10 */ /* 0x000fe2000fffe0ff */
[----:B------:R-:W-:Y:S01]  /*1ce0*/  USEL UR17, URZ, UR17, !UP1 ;  /* 0x000000113f117287 */ /* 0x000fe2000c800000 */
[----:B------:R-:W-:Y:S01]  /*1cf0*/  IMAD R5, R23, c[0x0][0x370], RZ ;  /* 0x0000dc0017057a24 */ /* 0x000fe200078e02ff */
[----:B------:R-:W-:Y:S01]  /*1d00*/  LEA R230, P4, R4, c[0x0][0x160], 0x1 ;  /* 0x0000580004e67a11 */ /* 0x000fe200078808ff */
[----:B------:R-:W-:Y:S01]  /*1d10*/  IMAD.WIDE.U32 R2, R0, c[0x0][0x370], R2 ;  /* 0x0000dc0000027a25 */ /* 0x000fe200078e0002 */
[----:B------:R-:W-:Y:S02]  /*1d20*/  UISETP.GT.AND UP1, UPT, UR33, UR17, UPT ;  /* 0x000000112100728c */ /* 0x000fe4000bf24270 */
[----:B------:R-:W-:Y:S01]  /*1d30*/  LEA.HI.X R231, R4, c[0x0][0x164], R7, 0x1, P4 ;  /* 0x0000590004e77a11 */ /* 0x000fe200020f0c07 */
[----:B------:R-:W-:Y:S01]  /*1d40*/  IMAD R6, R0, c[0x0][0x374], R5 ;  /* 0x0000dd0000067a24 */ /* 0x000fe200078e0205 */
[----:B------:R-:W-:Y:S01]  /*1d50*/  LEA.HI.X.SX32 R5, R9, UR11, 0x1, P0 ;  /* 0x0000000b09057c11 */ /* 0x000fe200080f0eff */
[----:B------:R-:W-:Y:S01]  /*1d60*/  UIMAD.WIDE UR10, UR10, UR27, UR4 ;  /* 0x0000001b0a0a72a5 */ /* 0x000fe2000f8e0204 */
[----:B------:R-:W-:Y:S01]  /*1d70*/  PLOP3.LUT P0, PT, PT, PT, UP1, 0x80, 0x0 ;  /* 0x000000000000781c */ /* 0x000fe20003f0f018 */
[----:B------:R-:W-:Y:S01]  /*1d80*/  IMAD.IADD R3, R3, 0x1, R6 ;  /* 0x0000000103037824 */ /* 0x000fe200078e0206 */
[----:B------:R-:W-:-:S02]  /*1d90*/  LEA R228, P3, R2, c[0x0][0x330], 0x1 ;  /* 0x0000cc0002e47a11 */ /* 0x000fc400078608ff */
[----:B------:R-:W-:Y:S02]  /*1da0*/  LEA.HI.X R236, R10, c[0x0][0x354], R5, 0x2, P2 ;  /* 0x0000d5000aec7a11 */ /* 0x000fe400010f1405 */
[----:B------:R-:W-:-:S07]  /*1db0*/  LEA.HI.X R229, R2, c[0x0][0x334], R3, 0x1, P3 ;  /* 0x0000cd0002e57a11 */ /* 0x000fce00018f0c03 */
        /* <DEDUP_REMOVED lines=19> */
.L_x_811:
        /* <DEDUP_REMOVED lines=18> */
.L_x_812:
        /* <DEDUP_REMOVED lines=28> */
.L_x_814:
[----:B------:R-:W-:Y:S05]  /*21d0*/  BSYNC B0 ;  /* 0x0000000000007941 */ /* 0x000fea0003800000 */
.L_x_813:
        /* <DEDUP_REMOVED lines=16> */
.L_x_816:
[----:B------:R-:W-:Y:S05]  /*22e0*/  BSYNC B0 ;  /* 0x0000000000007941 */ /* 0x000fea0003800000 */
.L_x_815:
        /* <DEDUP_REMOVED lines=16> */
.L_x_818:
[----:B------:R-:W-:Y:S05]  /*23f0*/  BSYNC B0 ;  /* 0x0000000000007941 */ /* 0x000fea0003800000 */
.L_x_817:
        /* <DEDUP_REMOVED lines=16> */
.L_x_820:
[----:B------:R-:W-:Y:S05]  /*2500*/  BSYNC B0 ;  /* 0x0000000000007941 */ /* 0x000fea0003800000 */
.L_x_819:
        /* <DEDUP_REMOVED lines=25> */
.L_x_822:
[----:B------:R-:W-:Y:S05]  /*26a0*/  BSYNC B0 ;  /* 0x0000000000007941 */ /* 0x000fea0003800000 */
.L_x_821:
        /* <DEDUP_REMOVED lines=14> */
.L_x_824:
[----:B------:R-:W-:Y:S05]  /*2790*/  BSYNC B0 ;  /* 0x0000000000007941 */ /* 0x000fea0003800000 */
.L_x_823:
        /* <DEDUP_REMOVED lines=14> */
.L_x_826:
[----:B------:R-:W-:Y:S05]  /*2880*/  BSYNC B0 ;  /* 0x0000000000007941 */ /* 0x000fea0003800000 */
.L_x_825:
        /* <DEDUP_REMOVED lines=13> */
.L_x_810:
[----:B-1----:R-:W2:Y:S01]  /*2960*/  LDL R15, [R1] ;  /* 0x00000000010f7983 */ /* 0x002ea20000100800 */
[----:B------:R-:W-:Y:S01]  /*2970*/  ULDC.64 UR4, c[0x0][0x198] ;  /* 0x0000660000047ab9 */ /* 0x000fe20000000a00 */
[----:B------:R-:W-:Y:S01]  /*2980*/  PLOP3.LUT P0, PT, PT, PT, UP6, 0x80, 0x0 ;  /* 0x000000000000781c */ /* 0x000fe20003f0f068 */
[----:B------:R-:W-:Y:S01]  /*2990*/  UIMAD UR4, UR22, UR4, URZ ;  /* 0x00000004160472a4 */ /* 0x000fe2000f8e023f */
[C---:B------:R-:W-:Y:S01]  /*29a0*/  IADD3 R4, R0.reuse, 0x20, RZ ;  /* 0x0000002000047810 */ /* 0x040fe20007ffe0ff */
[----:B------:R-:W-:Y:S01]  /*29b0*/  IMAD.U32 R12, RZ, RZ, UR18 ;  /* 0x00000012ff0c7e24 */ /* 0x000fe2000f8e00ff */
[----:B------:R-:W-:Y:S01]  /*29c0*/  IADD3 R7, R0, 0x40, RZ ;  /* 0x0000004000077810 */ /* 0x000fe20007ffe0ff */
[----:B------:R-:W-:Y:S01]  /*29d0*/  UIMAD UR5, UR18, UR5, UR4 ;  /* 0x00000005120572a4 */ /* 0x000fe2000f8e0204 */
[----:B------:R-:W-:Y:S01]  /*29e0*/  IMAD.MOV.U32 R196, RZ, RZ, 0x40 ;  /* 0x00000040ffc47424 */ /* 0x000fe200078e00ff */
[----:B------:R-:W-:Y:S01]  /*29f0*/  ULEA.HI UR4, UR6, UR6, URZ, 0x1 ;  /* 0x0000000606047291 */ /* 0x000fe2000f8f083f */
[----:B------:R-:W-:Y:S01]  /*2a00*/  IMAD.WIDE.U32 R2, R12, c[0x0][0x198], R16 ;  /* 0x000066000c027a25 */ /* 0x000fe200078e0010 */
[----:B------:R-:W-:-:S02]  /*2a10*/  ULDC.64 UR8, c[0x0][0x1a0] ;  /* 0x0000680000087ab9 */ /* 0x000fc40000000a00 */
[----:B------:R-:W-:Y:S01]  /*2a20*/  ULOP3.LUT UR4, UR4, 0xfffffffe, URZ, 0xc0, !UPT ;  /* 0xfffffffe04047892 */ /* 0x000fe2000f8ec03f */
[----:B------:R-:W-:Y:S01]  /*2a30*/  IMAD.U32 R6, RZ, RZ, UR5 ;  /* 0x00000005ff067e24 */ /* 0x000fe2000f8e00ff */
[----:B------:R-:W-:Y:S01]  /*2a40*/  UIMAD UR5, UR19, -0x80, UR16 ;  /* 0xffffff80130578a4 */ /* 0x000fe2000f8e0210 */
[----:B------:R-:W-:Y:S01]  /*2a50*/  IMAD.WIDE.U32 R10, R196, c[0x0][0x190], RZ ;  /* 0x00006400c40a7a25 */ /* 0x000fe200078e00ff */
[----:B------:R-:W-:Y:S01]  /*2a60*/  UIADD3 UR4, UR6, -UR4, URZ ;  /* 0x8000000406047290 */ /* 0x000fe2000fffe03f */
[----:B------:R-:W-:Y:S02]  /*2a70*/  IADD3 R2, P2, R2, UR31, RZ ;  /* 0x0000001f02027c10 */ /* 0x000fe4000ff5e0ff */
[----:B------:R-:W-:Y:S01]  /*2a80*/  IMAD R9, R196, c[0x0][0x194], RZ ;  /* 0x00006500c4097a24 */ /* 0x000fe200078e02ff */
[----:B------:R-:W-:Y:S01]  /*2a90*/  UISETP.NE.AND UP0, UPT, UR4, 0x1, UPT ;  /* 0x000000010400788c */ /* 0x000fe2000bf05270 */
[----:B------:R-:W-:Y:S01]  /*2aa0*/  ISETP.GE.AND P4, PT, R4, UR5, PT ;  /* 0x0000000504007c0c */ /* 0x000fe2000bf86270 */
[----:B------:R-:W-:Y:S01]  /*2ab0*/  UIMAD UR4, UR6, -0x40, UR20 ;  /* 0xffffffc0060478a4 */ /* 0x000fe2000f8e0214 */
[----:B------:R-:W-:Y:S01]  /*2ac0*/  IADD3.X R3, R3, UR34, R6, P2, !PT ;  /* 0x0000002203037c10 */ /* 0x000fe200097fe406 */
[----:B------:R-:W-:-:S02]  /*2ad0*/  IMAD R6, R13, c[0x0][0x1b0], RZ ;  /* 0x00006c000d067a24 */ /* 0x000fc400078e02ff */
[----:B------:R-:W-:Y:S01]  /*2ae0*/  IMAD R14, R196, c[0x0][0x374], RZ ;  /* 0x0000dd00c40e7a24 */ /* 0x000fe200078e02ff */
[----:B------:R-:W-:Y:S01]  /*2af0*/  PLOP3.LUT P2, PT, PT, PT, UP0, 0x80, 0x0 ;  /* 0x000000000000781c */ /* 0x000fe20003f4f008 */
[----:B------:R-:W-:Y:S01]  /*2b00*/  IMAD.WIDE.U32 R2, R8, c[0x0][0x1b0], R2 ;  /* 0x00006c0008027a25 */ /* 0x000fe200078e0002 */
[----:B------:R-:W-:Y:S02]  /*2b10*/  ISETP.GE.AND P6, PT, R4, UR4, PT ;  /* 0x0000000404007c0c */ /* 0x000fe4000bfc6270 */
[----:B------:R-:W-:Y:S01]  /*2b20*/  ISETP.GE.AND P1, PT, R0, UR4, PT ;  /* 0x0000000400007c0c */ /* 0x000fe2000bf26270 */
[----:B------:R-:W-:-:S10]  /*2b30*/  IMAD.WIDE.U32 R4, R196, c[0x0][0x370], RZ ;  /* 0x0000dc00c4047a25 */ /* 0x000fd400078e00ff */
[----:B------:R-:W-:Y:S02]  /*2b40*/  @!P6 IADD3 R24, P5, R230, R10, RZ ;  /* 0x0000000ae618e210 */ /* 0x000fe40007fbe0ff */
[----:B------:R-:W-:Y:S02]  /*2b50*/  @!P6 IADD3 R4, P3, R228, R4, RZ ;  /* 0x00000004e404e210 */ /* 0x000fe40007f7e0ff */
[----:B------:R-:W-:Y:S01]  /*2b60*/  @!P6 IADD3.X R25, R231, R11, R9, P5, !PT ;  /* 0x0000000be719e210 */ /* 0x000fe20002ffe409 */
[----:B------:R-:W-:Y:S01]  /*2b70*/  IMAD R9, R8, c[0x0][0x1b4], R6 ;  /* 0x00006d0008097a24 */ /* 0x000fe200078e0206 */
[----:B------:R-:W-:Y:S01]  /*2b80*/  @P0 BAR.SYNC.DEFER_BLOCKING 0x0 ;  /* 0x0000000000000b1d */ /* 0x000fe20000010000 */
[C---:B------:R-:W-:Y:S02]  /*2b90*/  ISETP.GE.AND P5, PT, R0.reuse, UR5, PT ;  /* 0x0000000500007c0c */ /* 0x040fe4000bfa6270 */
[----:B------:R-:W-:Y:S01]  /*2ba0*/  @!P4 IADD3 R6, P0, R0, 0x20, RZ ;  /* 0x000000200006c810 */ /* 0x000fe20007f1e0ff */
[----:B------:R-:W-:Y:S01]  /*2bb0*/  IMAD.IADD R3, R3, 0x1, R9 ;  /* 0x0000000103037824 */ /* 0x000fe200078e0209 */
[----:B------:R-:W-:-:S02]  /*2bc0*/  @!P6 IADD3.X R5, R229, R5, R14, P3, !PT ;  /* 0x00000005e505e210 */ /* 0x000fc40001ffe40e */
[----:B------:R-:W-:Y:S01]  /*2bd0*/  ISETP.GE.AND P3, PT, R7, UR5, PT ;  /* 0x0000000507007c0c */ /* 0x000fe2000bf66270 */
[----:B------:R-:W-:-:S04]  /*2be0*/  @!P4 IMAD.X R7, RZ, RZ, R23, P0 ;  /* 0x000000ffff07c224 */ /* 0x000fc800000e0617 */
[----:B------:R-:W-:Y:S02]  /*2bf0*/  @!P4 IMAD R11, R7, c[0x0][0x198], RZ ;  /* 0x00006600070bca24 */ /* 0x000fe400078e02ff */
[----:B------:R-:W-:Y:S02]  /*2c00*/  @!P5 IMAD R7, R23, c[0x0][0x198], RZ ;  /* 0x000066001707da24 */ /* 0x000fe400078e02ff */
[----:B------:R-:W-:Y:S02]  /*2c10*/  @!P4 IMAD R11, R6, c[0x0][0x19c], R11 ;  /* 0x00006700060bca24 */ /* 0x000fe400078e020b */
[----:B------:R-:W-:Y:S02]  /*2c20*/  @!P5 IMAD R9, R0, c[0x0][0x19c], R7 ;  /* 0x000067000009da24 */ /* 0x000fe400078e0207 */
[----:B------:R-:W-:Y:S01]  /*2c30*/  @!P5 IMAD.MOV.U32 R7, RZ, RZ, R3 ;  /* 0x000000ffff07d224 */ /* 0x000fe200078e0003 */
[C---:B--2---:R-:W-:Y:S02]  /*2c40*/  SHF.L.U32 R22, R15.reuse, 0x1, RZ ;  /* 0x000000010f167819 */ /* 0x044fe400000006ff */
[----:B------:R-:W-:-:S03]  /*2c50*/  IADD3 R10, R15, 0x2000, RZ ;  /* 0x000020000f0a7810 */ /* 0x000fc60007ffe0ff */
[----:B------:R-:W-:Y:S01]  /*2c60*/  @P1 STS.128 [R22+0x8000], RZ ;  /* 0x008000ff16001388 */ /* 0x000fe20000000c00 */
[----:B------:R-:W-:-:S03]  /*2c70*/  SEL R10, R10, R15, !P2 ;  /* 0x0000000f0a0a7207 */ /* 0x000fc60005000000 */
[----:B------:R-:W-:Y:S02]  /*2c80*/  @P1 STS.128 [R22+0xa000], RZ ;  /* 0x00a000ff16001388 */ /* 0x000fe40000000c00 */
[----:B------:R-:W-:Y:S01]  /*2c90*/  IMAD.SHL.U32 R227, R10, 0x2, RZ ;  /* 0x000000020ae37824 */ /* 0x000fe200078e00ff */
[----:B------:R-:W-:Y:S01]  /*2ca0*/  IADD3 R10, R0, 0x60, RZ ;  /* 0x00000060000a7810 */ /* 0x000fe20007ffe0ff */
        /* <DEDUP_REMOVED lines=18> */
[----:B--2---:R-:W-:Y:S01]  /*2dd0*/  @!P4 IMAD.WIDE.U32 R4, R6, c[0x0][0x198], R2 ;  /* 0x000066000604ca25 */ /* 0x004fe200078e0002 */
[----:B------:R-:W-:-:S02]  /*2de0*/  @!P5 MOV R6, R2 ;  /* 0x000000020006d202 */ /* 0x000fc40000000f00 */
[----:B------:R-:W-:Y:S01]  /*2df0*/  @P1 STS [R227+0x2008], RZ ;  /* 0x002008ffe3001388 */ /* 0x000fe20000000800 */
[----:B------:R-:W-:Y:S02]  /*2e00*/  @!P4 IMAD.IADD R5, R5, 0x1, R11 ;  /* 0x000000010505c824 */ /* 0x000fe400078e020b */
[----:B------:R-:W-:Y:S01]  /*2e10*/  @!P5 IMAD.WIDE.U32 R6, R0, c[0x0][0x198], R6 ;  /* 0x000066000006da25 */ /* 0x000fe200078e0006 */
[----:B------:R-:W-:Y:S03]  /*2e20*/  @P1 STS [R227+0x200c], RZ ;  /* 0x00200cffe3001388 */ /* 0x000fe60000000800 */
[----:B------:R-:W-:Y:S01]  /*2e30*/  @!P5 IMAD.IADD R7, R7, 0x1, R9 ;  /* 0x000000010707d824 */ /* 0x000fe200078e0209 */
[C---:B------:R-:W-:Y:S01]  /*2e40*/  @!P5 LEA R20, P0, R6.reuse, c[0x0][0x168], 0x1 ;  /* 0x00005a000614da11 */ /* 0x040fe200078008ff */
[----:B------:R-:W-:Y:S01]  /*2e50*/  @!PT LDS RZ, [RZ] ;  /* 0x00000000fffff984 */ /* 0x000fe20000000800 */
[----:B------:R-:W-:Y:S01]  /*2e60*/  @!PT LDS RZ, [RZ] ;  /* 0x00000000fffff984 */ /* 0x000fe20000000800 */
[----:B------:R-:W-:Y:S01]  /*2e70*/  @!PT LDS RZ, [RZ] ;  /* 0x00000000fffff984 */ /* 0x000fe20000000800 */
[----:B------:R1:W-:Y:S03]  /*2e80*/  @!P1 LDGSTS.E.BYPASS.LTC128B.128 [R227], [R230.64] ;  /* 0x00000000e6e39fae */ /* 0x0003e6000b901d4c */
[----:B------:R-:W-:Y:S01]  /*2e90*/  @!P5 LEA.HI.X R21, R6, c[0x0][0x16c], R7, 0x1, P0 ;  /* 0x00005b000615da11 */ /* 0x000fe200000f0c07 */
[----:B------:R1:W-:Y:S01]  /*2ea0*/  @!P1 LDGSTS.E.BYPASS.LTC128B.128 [R227+0x2000], [R230.64+0x80] ;  /* 0x02000080e6e39fae */ /* 0x0003e2000b901d4c */
[----:B------:R-:W-:Y:S01]  /*2eb0*/  ISETP.GE.AND P1, PT, R10, UR5, PT ;  /* 0x000000050a007c0c */ /* 0x000fe2000bf26270 */
[----:B------:R-:W-:Y:S01]  /*2ec0*/  UIMAD UR5, UR22, UR8, URZ ;  /* 0x00000008160572a4 */ /* 0x000fe2000f8e023f */
[C---:B------:R-:W-:Y:S01]  /*2ed0*/  @!P4 LEA R18, P0, R4.reuse, c[0x0][0x168], 0x1 ;  /* 0x00005a000412ca11 */ /* 0x040fe200078008ff */
[----:B------:R-:W-:Y:S01]  /*2ee0*/  IMAD R10, R13, c[0x0][0x1b8], RZ ;  /* 0x00006e000d0a7a24 */ /* 0x000fe200078e02ff */
[----:B------:R-:W-:Y:S01]  /*2ef0*/  @P6 STS [R227+0x1000], RZ ;  /* 0x001000ffe3006388 */ /* 0x000fe20000000800 */
[----:B------:R-:W-:Y:S01]  /*2f00*/  UIMAD UR5, UR18, UR9, UR5 ;  /* 0x00000009120572a4 */ /* 0x000fe2000f8e0205 */
[----:B------:R-:W-:Y:S01]  /*2f10*/  @!P4 LEA.HI.X R19, R4, c[0x0][0x16c], R5, 0x1, P0 ;  /* 0x00005b000413ca11 */ /* 0x000fe200000f0c05 */
[----:B------:R-:W-:Y:S01]  /*2f20*/  IMAD.WIDE.U32 R4, R12, c[0x0][0x1a0], R16 ;  /* 0x000068000c047a25 */ /* 0x000fe200078e0010 */
[----:B------:R-:W-:Y:S01]  /*2f30*/  @!P3 IADD3 R9, P0, R0, 0x40, RZ ;  /* 0x000000400009b810 */ /* 0x000fe20007f1e0ff */
[----:B------:R-:W-:Y:S02]  /*2f40*/  @P6 STS [R227+0x1004], RZ ;  /* 0x001004ffe3006388 */ /* 0x000fe40000000800 */
[----:B------:R-:W-:Y:S01]  /*2f50*/  IMAD.U32 R7, RZ, RZ, UR5 ;  /* 0x00000005ff077e24 */ /* 0x000fe2000f8e00ff */
[----:B------:R-:W-:Y:S01]  /*2f60*/  @!P3 IADD3.X R6, RZ, R23, RZ, P0, !PT ;  /* 0x00000017ff06b210 */ /* 0x000fe200007fe4ff */
[----:B------:R-:W-:Y:S01]  /*2f70*/  IMAD R12, R8, c[0x0][0x1bc], R10 ;  /* 0x00006f00080c7a24 */ /* 0x000fe200078e020a */
[----:B------:R-:W-:Y:S01]  /*2f80*/  @!P1 IADD3 R11, P0, R0, 0x60, RZ ;  /* 0x00000060000b9810 */ /* 0x000fe20007f1e0ff */
[----:B------:R-:W-:Y:S01]  /*2f90*/  @!P5 IMAD R10, R23, c[0x0][0x1a0], RZ ;  /* 0x00006800170ada24 */ /* 0x000fe200078e02ff */
[----:B------:R-:W-:Y:S01]  /*2fa0*/  @P6 STS [R227+0x1008], RZ ;  /* 0x001008ffe3006388 */ /* 0x000fe20000000800 */
[----:B------:R-:W-:-:S02]  /*2fb0*/  @!P3 IMAD R6, R6, c[0x0][0x198], RZ ;  /* 0x000066000606ba24 */ /* 0x000fc400078e02ff */
[----:B------:R-:W-:Y:S01]  /*2fc0*/  @!P1 IMAD.X R14, RZ, RZ, R23, P0 ;  /* 0x000000ffff0e9224 */ /* 0x000fe200000e0617 */
[----:B------:R-:W-:Y:S01]  /*2fd0*/  IADD3 R4, P0, R4, UR28, RZ ;  /* 0x0000001c04047c10 */ /* 0x000fe2000ff1e0ff */
[----:B------:R-:W-:Y:S01]  /*2fe0*/  @!P3 IMAD R13, R9, c[0x0][0x19c], R6 ;  /* 0x00006700090dba24 */ /* 0x000fe200078e0206 */
[----:B------:R-:W-:Y:S01]  /*2ff0*/  @P6 STS [R227+0x100c], RZ ;  /* 0x00100cffe3006388 */ /* 0x000fe20000000800 */
[----:B------:R-:W-:Y:S01]  /*3000*/  @!P3 IMAD.MOV.U32 R6, RZ, RZ, R2 ;  /* 0x000000ffff06b224 */ /* 0x000fe200078e0002 */
[----:B------:R-:W-:Y:S02]  /*3010*/  IADD3.X R5, R5, UR29, R7, P0, !PT ;  /* 0x0000001d05057c10 */ /* 0x000fe400087fe407 */
[----:B------:R-:W-:Y:S01]  /*3020*/  @!P3 MOV R7, R3 ;  /* 0x000000030007b202 */ /* 0x000fe20000000f00 */
[----:B------:R-:W-:Y:S02]  /*3030*/  @P6 STS [R227+0x3000], RZ ;  /* 0x003000ffe3006388 */ /* 0x000fe40000000800 */
[----:B------:R-:W-:-:S02]  /*3040*/  IMAD.WIDE.U32 R4, R8, c[0x0][0x1b8], R4 ;  /* 0x00006e0008047a25 */ /* 0x000fc400078e0004 */
[----:B------:R-:W-:Y:S02]  /*3050*/  @P6 STS [R227+0x3004], RZ ;  /* 0x003004ffe3006388 */ /* 0x000fe40000000800 */
[----:B------:R-:W-:Y:S02]  /*3060*/  @!P3 IMAD.WIDE.U32 R6, R9, c[0x0][0x198], R6 ;  /* 0x000066000906ba25 */ /* 0x000fe400078e0006 */
[----:B------:R-:W-:Y:S02]  /*3070*/  @P6 STS [R227+0x3008], RZ ;  /* 0x003008ffe3006388 */ /* 0x000fe40000000800 */
[----:B------:R-:W-:Y:S01]  /*3080*/  @!P1 IMAD.MOV.U32 R8, RZ, RZ, R2 ;  /* 0x000000ffff089224 */ /* 0x000fe200078e0002 */
[----:B------:R-:W-:Y:S01]  /*3090*/  @!P3 LEA R16, P0, R6, c[0x0][0x168], 0x1 ;  /* 0x00005a000610ba11 */ /* 0x000fe200078008ff */
[----:B------:R-:W-:Y:S01]  /*30a0*/  @!P1 IMAD R2, R14, c[0x0][0x198], RZ ;  /* 0x000066000e029a24 */ /* 0x000fe200078e02ff */
[----:B------:R-:W-:Y:S01]  /*30b0*/  @P6 STS [R227+0x300c], RZ ;  /* 0x00300cffe3006388 */ /* 0x000fe20000000800 */
[----:B------:R-:W-:Y:S01]  /*30c0*/  @!P1 IMAD.MOV.U32 R9, RZ, RZ, R3 ;  /* 0x000000ffff099224 */ /* 0x000fe200078e0003 */
[----:B------:R-:W-:Y:S01]  /*30d0*/  IADD3 R3, R5, R12, RZ ;  /* 0x0000000c05037210 */ /* 0x000fe20007ffe0ff */
[----:B------:R-:W-:Y:S01]  /*30e0*/  @!P3 IMAD.IADD R7, R7, 0x1, R13 ;  /* 0x000000010707b824 */ /* 0x000fe200078e020d */
[----:B------:R-:W-:Y:S01]  /*30f0*/  @!PT LDS RZ, [RZ] ;  /* 0x00000000fffff984 */ /* 0x000fe20000000800 */
[----:B------:R-:W-:Y:S01]  /*3100*/  @!PT LDS RZ, [RZ] ;  /* 0x00000000fffff984 */ /* 0x000fe20000000800 */
[----:B------:R-:W-:Y:S01]  /*3110*/  @!PT LDS RZ, [RZ] ;  /* 0x00000000fffff984 */ /* 0x000fe20000000800 */
[----:B------:R1:W-:Y:S01]  /*3120*/  @!P6 LDGSTS.E.BYPASS.LTC128B.128 [R227+0x1000], [R24.64] ;  /* 0x0100000018e3efae */ /* 0x0003e2000b901d4c */
[----:B------:R-:W-:-:S02]  /*3130*/  @!P1 IMAD R12, R11, c[0x0][0x19c], R2 ;  /* 0x000067000b0c9a24 */ /* 0x000fc400078e0202 */
[----:B------:R-:W-:Y:S01]  /*3140*/  @!P5 IMAD.MOV.U32 R2, RZ, RZ, R4 ;  /* 0x000000ffff02d224 */ /* 0x000fe200078e0004 */
[----:B------:R-:W-:Y:S01]  /*3150*/  @!P3 LEA.HI.X R17, R6, c[0x0][0x16c], R7, 0x1, P0 ;  /* 0x00005b000611ba11 */ /* 0x000fe200000f0c07 */
[----:B------:R-:W-:Y:S01]  /*3160*/  @!P1 IMAD.WIDE.U32 R8, R11, c[0x0][0x198], R8 ;  /* 0x000066000b089a25 */ /* 0x000fe200078e0008 */
[----:B------:R1:W-:Y:S03]  /*3170*/  @!P6 LDGSTS.E.BYPASS.LTC128B.128 [R227+0x3000], [R24.64+0x80] ;  /* 0x0300008018e3efae */ /* 0x0003e6000b901d4c */
[----:B------:R-:W-:Y:S01]  /*3180*/  @!P5 IMAD.WIDE.U32 R6, R0, c[0x0][0x1a0], R2 ;  /* 0x000068000006da25 */ /* 0x000fe200078e0002 */
[----:B------:R-:W-:Y:S01]  /*3190*/  @!P1 LEA R14, P0, R8, c[0x0][0x168], 0x1 ;  /* 0x00005a00080e9a11 */ /* 0x000fe200078008ff */
[----:B------:R-:W-:Y:S02]  /*31a0*/  @P5 STS.128 [R22+0xc000], RZ ;  /* 0x00c000ff16005388 */ /* 0x000fe40000000c00 */
[----:B------:R-:W-:-:S02]  /*31b0*/  @!P1 IMAD.IADD R2, R9, 0x1, R12 ;  /* 0x0000000109029824 */ /* 0x000fc400078e020c */
[----:B------:R-:W-:Y:S01]  /*31c0*/  @!P5 IMAD R5, R0, c[0x0][0x1a4], R10 ;  /* 0x000069000005da24 */ /* 0x000fe200078e020a */
[----:B------:R-:W-:Y:S01]  /*31d0*/  @P5 STS.128 [R22+0x10000], RZ ;  /* 0x010000ff16005388 */ /* 0x000fe20000000c00 */
[----:B------:R-:W-:Y:S01]  /*31e0*/  @!P3 IMAD.MOV.U32 R9, RZ, RZ, R3 ;  /* 0x000000ffff09b224 */ /* 0x000fe200078e0003 */
[----:B------:R-:W-:Y:S01]  /*31f0*/  @!P1 LEA.HI.X R15, R8, c[0x0][0x16c], R2, 0x1, P0 ;  /* 0x00005b00080f9a11 */ /* 0x000fe200000f0c02 */
[----:B------:R-:W-:Y:S01]  /*3200*/  @!P5 IMAD.IADD R5, R7, 0x1, R5 ;  /* 0x000000010705d824 */ /* 0x000fe200078e0205 */
[C---:B------:R-:W-:Y:S01]  /*3210*/  @!P5 LEA R12, P0, R6.reuse, c[0x0][0x170], 0x1 ;  /* 0x00005c00060cda11 */ /* 0x040fe200078008ff */
[----:B------:R-:W-:Y:S01]  /*3220*/  @!PT LDS RZ, [RZ] ;  /* 0x00000000fffff984 */ /* 0x000fe20000000800 */
[----:B------:R-:W-:Y:S01]  /*3230*/  @!PT LDS RZ, [RZ] ;  /* 0x00000000fffff984 */ /* 0x000fe20000000800 */
[----:B------:R-:W-:Y:S01]  /*3240*/  @!PT LDS RZ, [RZ] ;  /* 0x00000000fffff984 */ /* 0x000fe20000000800 */
[----:B------:R1:W-:Y:S03]  /*3250*/  @!P5 LDGSTS.E.BYPASS.LTC128B.128 [R22+0xc000], [R20.64] ;  /* 0x0c0000001416dfae */ /* 0x0003e6000b901d4c */
[----:B------:R-:W-:Y:S01]  /*3260*/  @!P5 LEA.HI.X R13, R6, c[0x0][0x174], R5, 0x1, P0 ;  /* 0x00005d00060dda11 */ /* 0x000fe200000f0c05 */
[----:B------:R1:W-:Y:S01]  /*3270*/  @!P5 LDGSTS.E.BYPASS.LTC128B.128 [R22+0x10000], [R20.64+0x80] ;  /* 0x100000801416dfae */ /* 0x0003e2000b901d4c */
[----:B------:R-:W-:-:S03]  /*3280*/  @!P4 IADD3 R2, P0, R0, 0x20, RZ ;  /* 0x000000200002c810 */ /* 0x000fc60007f1e0ff */
[----:B------:R-:W-:Y:S01]  /*3290*/  @P4 STS.128 [R22+0xd000], RZ ;  /* 0x00d000ff16004388 */ /* 0x000fe20000000c00 */
[----:B------:R-:W-:Y:S02]  /*32a0*/  @!P4 IADD3.X R6, RZ, R23, RZ, P0, !PT ;  /* 0x00000017ff06c210 */ /* 0x000fe400007fe4ff */
[C---:B------:R-:W-:Y:S01]  /*32b0*/  @!P3 IADD3 R5, P0, R0.reuse, 0x40, RZ ;  /* 0x000000400005b810 */ /* 0x040fe20007f1e0ff */
[----:B------:R-:W-:Y:S04]  /*32c0*/  @P4 STS.128 [R22+0x11000], RZ ;  /* 0x011000ff16004388 */ /* 0x000fe80000000c00 */
[----:B------:R-:W-:Y:S01]  /*32d0*/  @!P3 IMAD.X R7, RZ, RZ, R23, P0 ;  /* 0x000000ffff07b224 */ /* 0x000fe200000e0617 */
[----:B------:R-:W-:Y:S01]  /*32e0*/  @!P1 IADD3 R11, P0, R0, 0x60, RZ ;  /* 0x00000060000b9810 */ /* 0x000fe20007f1e0ff */
[----:B------:R-:W-:Y:S01]  /*32f0*/  @!P4 IMAD R0, R6, c[0x0][0x1a0], RZ ;  /* 0x000068000600ca24 */ /* 0x000fe200078e02ff */
[----:B------:R-:W-:Y:S01]  /*3300*/  @!PT LDS RZ, [RZ] ;  /* 0x00000000fffff984 */ /* 0x000fe20000000800 */
[----:B------:R-:W-:Y:S01]  /*3310*/  @!PT LDS RZ, [RZ] ;  /* 0x00000000fffff984 */ /* 0x000fe20000000800 */
[----:B------:R-:W-:Y:S01]  /*3320*/  @!PT LDS RZ, [RZ] ;  /* 0x00000000fffff984 */ /* 0x000fe20000000800 */
[----:B------:R1:W-:Y:S01]  /*3330*/  @!P4 LDGSTS.E.BYPASS.LTC128B.128 [R22+0xd000], [R18.64] ;  /* 0x0d0000001216cfae */ /* 0x0003e2000b901d4c */
[----:B------:R-:W-:Y:S01]  /*3340*/  @!P3 IMAD R8, R7, c[0x0][0x1a0], RZ ;  /* 0x000068000708ba24 */ /* 0x000fe200078e02ff */
[----:B------:R-:W-:Y:S01]  /*3350*/  @!P4 MOV R7, R3 ;  /* 0x000000030007c202 */ /* 0x000fe20000000f00 */
[----:B------:R-:W-:Y:S01]  /*3360*/  @!P4 IMAD.MOV.U32 R6, RZ, RZ, R4 ;  /* 0x000000ffff06c224 */ /* 0x000fe200078e0004 */
[----:B------:R1:W-:Y:S01]  /*3370*/  @!P4 LDGSTS.E.BYPASS.LTC128B.128 [R22+0x11000], [R18.64+0x80] ;  /* 0x110000801216cfae */ /* 0x0003e2000b901d4c */
[----:B------:R-:W-:-:S02]  /*3380*/  @!P3 IMAD R26, R5, c[0x0][0x1a4], R8 ;  /* 0x00006900051aba24 */ /* 0x000fc400078e0208 */
[----:B------:R-:W-:Y:S01]  /*3390*/  @!P3 IMAD.MOV.U32 R8, RZ, RZ, R4 ;  /* 0x000000ffff08b224 */ /* 0x000fe200078e0004 */
[----:B------:R-:W-:Y:S01]  /*33a0*/  @P3 STS.128 [R22+0xe000], RZ ;  /* 0x00e000ff16003388 */ /* 0x000fe20000000c00 */
[----:B------:R-:W-:Y:S02]  /*33b0*/  @!P1 IMAD.X R23, RZ, RZ, R23, P0 ;  /* 0x000000ffff179224 */ /* 0x000fe400000e0617 */
[C---:B------:R-:W-:Y:S01]  /*33c0*/  @!P4 IMAD R10, R2.reuse, c[0x0][0x1a4], R0 ;  /* 0x00006900020aca24 */ /* 0x040fe200078e0200 */
[----:B------:R-:W-:Y:S01]  /*33d0*/  @P3 STS.128 [R22+0x12000], RZ ;  /* 0x012000ff16003388 */ /* 0x000fe20000000c00 */
[----:B------:R-:W-:Y:S01]  /*33e0*/  @!P4 IMAD.WIDE.U32 R6, R2, c[0x0][0x1a0], R6 ;  /* 0x000068000206ca25 */ /* 0x000fe200078e0006 */
[----:B------:R-:W-:Y:S02]  /*33f0*/  @!P1 MOV R2, R4 ;  /* 0x0000000400029202 */ /* 0x000fe40000000f00 */
[----:B------:R-:W-:Y:S01]  /*3400*/  @!PT LDS RZ, [RZ] ;  /* 0x00000000fffff984 */ /* 0x000fe20000000800 */
[----:B------:R-:W-:Y:S01]  /*3410*/  @!PT LDS RZ, [RZ] ;  /* 0x00000000fffff984 */ /* 0x000fe20000000800 */
[----:B------:R-:W-:Y:S01]  /*3420*/  @!PT LDS RZ, [RZ] ;  /* 0x00000000fffff984 */ /* 0x000fe20000000800 */
[----:B------:R1:W-:Y:S01]  /*3430*/  @!P3 LDGSTS.E.BYPASS.LTC128B.128 [R22+0xe000], [R16.64] ;  /* 0x0e0000001016bfae */ /* 0x0003e2000b901d4c */
[----:B------:R-:W-:-:S03]  /*3440*/  @!P3 IMAD.WIDE.U32 R8, R5, c[0x0][0x1a0], R8 ;  /* 0x000068000508ba25 */ /* 0x000fc600078e0008 */
[----:B------:R1:W-:Y:S01]  /*3450*/  @!P3 LDGSTS.E.BYPASS.LTC128B.128 [R22+0x12000], [R16.64+0x80] ;  /* 0x120000801016bfae */ /* 0x0003e2000b901d4c */
[----:B------:R-:W-:Y:S02]  /*3460*/  @!P1 IMAD R0, R23, c[0x0][0x1a0], RZ ;  /* 0x0000680017009a24 */ /* 0x000fe400078e02ff */
[----:B------:R-:W-:Y:S01]  /*3470*/  @!P4 IMAD.IADD R5, R7, 0x1, R10 ;  /* 0x000000010705c824 */ /* 0x000fe200078e020a */
[C---:B------:R-:W-:Y:S01]  /*3480*/  @!P4 LEA R10, P0, R6.reuse, c[0x0][0x170], 0x1 ;  /* 0x00005c00060aca11 */ /* 0x040fe200078008ff */
[C---:B------:R-:W-:Y:S01]  /*3490*/  @!P1 IMAD R4, R11.reuse, c[0x0][0x1a4], R0 ;  /* 0x000069000b049a24 */ /* 0x040fe200078e0200 */
[----:B------:R-:W-:Y:S01]  /*34a0*/  @P1 STS.128 [R22+0xf000], RZ ;  /* 0x00f000ff16001388 */ /* 0x000fe20000000c00 */
[----:B------:R-:W-:Y:S01]  /*34b0*/  @!P1 IMAD.WIDE.U32 R2, R11, c[0x0][0x1a0], R2 ;  /* 0x000068000b029a25 */ /* 0x000fe200078e0002 */
[----:B------:R-:W-:Y:S02]  /*34c0*/  @!P4 LEA.HI.X R11, R6, c[0x0][0x174], R5, 0x1, P0 ;  /* 0x00005d00060bca11 */ /* 0x000fe400000f0c05 */
[----:B------:R-:W-:Y:S01]  /*34d0*/  @!P3 LEA R6, P0, R8, c[0x0][0x170], 0x1 ;  /* 0x00005c000806ba11 */ /* 0x000fe200078008ff */
[----:B------:R-:W-:Y:S01]  /*34e0*/  @!P3 IMAD.IADD R0, R9, 0x1, R26 ;  /* 0x000000010900b824 */ /* 0x000fe200078e021a */
[----:B------:R-:W-:Y:S01]  /*34f0*/  @P1 STS.128 [R22+0x13000], RZ ;  /* 0x013000ff16001388 */ /* 0x000fe20000000c00 */
[----:B------:R-:W-:-:S03]  /*3500*/  MOV R9, c[0x0][0x30c] ;  /* 0x0000c30000097a02 */ /* 0x000fc60000000f00 */
[----:B------:R-:W-:Y:S01]  /*3510*/  @!PT LDS RZ, [RZ] ;  /* 0x00000000fffff984 */ /* 0x000fe20000000800 */
[----:B------:R-:W-:Y:S01]  /*3520*/  @!PT LDS RZ, [RZ] ;  /* 0x00000000fffff984 */ /* 0x000fe20000000800 */
[----:B------:R-:W-:Y:S01]  /*3530*/  @!PT LDS RZ, [RZ] ;  /* 0x00000000fffff984 */ /* 0x000fe20000000800 */
[----:B------:R1:W-:Y:S01]  /*3540*/  @!P1 LDGSTS.E.BYPASS.LTC128B.128 [R22+0xf000], [R14.64] ;  /* 0x0f0000000e169fae */ /* 0x0003e2000b901d4c */
[----:B------:R-:W-:Y:S01]  /*3550*/  @!P3 LEA.HI.X R7, R8, c[0x0][0x174], R0, 0x1, P0 ;  /* 0x00005d000807ba11 */ /* 0x000fe200000f0c00 */
[----:B------:R-:W-:Y:S01]  /*3560*/  @!P1 IMAD.IADD R0, R3, 0x1, R4 ;  /* 0x0000000103009824 */ /* 0x000fe200078e0204 */
[C---:B------:R-:W-:Y:S01]  /*3570*/  @!P1 LEA R4, P0, R2.reuse, c[0x0][0x170], 0x1 ;  /* 0x00005c0002049a11 */ /* 0x040fe200078008ff */
[----:B------:R1:W-:Y:S01]  /*3580*/  @!P1 LDGSTS.E.BYPASS.LTC128B.128 [R22+0x13000], [R14.64+0x80] ;  /* 0x130000800e169fae */ /* 0x0003e2000b901d4c */
[----:B------:R-:W-:Y:S02]  /*3590*/  IMAD.MOV.U32 R8, RZ, RZ, c[0x0][0x308] ;  /* 0x0000c200ff087624 */ /* 0x000fe400078e00ff */
[----:B------:R-:W-:Y:S01]  /*35a0*/  @!P1 LEA.HI.X R5, R2, c[0x0][0x174], R0, 0x1, P0 ;  /* 0x00005d0002059a11 */ /* 0x000fe200000f0c00 */
[----:B------:R-:W-:Y:S04]  /*35b0*/  @P5 STS.128 [R22+0x14000], RZ ;  /* 0x014000ff16005388 */ /* 0x000fe80000000c00 */
        /* <DEDUP_REMOVED lines=27> */
[----:B------:R-:W0:Y:S04]  /*3770*/  LDGDEPBAR ;  /* 0x00000000000079af */ /* 0x000e280000000000 */
[----:B---3--:R3:W4:Y:S04]  /*3780*/  LDG.E.64 R4, [R8.64+0x8] ;  /* 0x0000080c08047981 */ /* 0x008728000c1e1b00 */
[----:B---3--:R-:W3:Y:S01]  /*3790*/  LDG.E.64 R8, [R8.64] ;  /* 0x0000000c08087981 */ /* 0x008ee2000c1e1b00 */
[C---:B------:R-:W-:Y:S01]  /*37a0*/  IADD3 R0, R239.reuse, 0x28, RZ ;  /* 0x00000028ef007810 */ /* 0x040fe20007ffe0ff */
[----:B--2---:R-:W-:Y:S01]  /*37b0*/  IMAD.MOV.U32 R6, RZ, RZ, 0x4 ;  /* 0x00000004ff067424 */ /* 0x004fe200078e00ff */
[C---:B------:R-:W-:Y:S01]  /*37c0*/  IADD3 R3, R239.reuse, 0x8, RZ ;  /* 0x00000008ef037810 */ /* 0x040fe20007ffe0ff */
[----:B------:R-:W-:Y:S01]  /*37d0*/  IMAD.MOV.U32 R242, RZ, RZ, 0x7f800000 ;  /* 0x7f800000fff27424 */ /* 0x000fe200078e00ff */
[----:B------:R-:W-:Y:S01]  /*37e0*/  ISETP.GE.AND P0, PT, R0, UR4, PT ;  /* 0x0000000400007c0c */ /* 0x000fe2000bf06270 */
[----:B------:R-:W-:Y:S01]  /*37f0*/  IMAD.MOV.U32 R240, RZ, RZ, 0x7f800000 ;  /* 0x7f800000fff07424 */ /* 0x000fe200078e00ff */
[C---:B------:R-:W-:Y:S01]  /*3800*/  IADD3 R2, R239.reuse, 0x20, RZ ;  /* 0x00000020ef027810 */ /* 0x040fe20007ffe0ff */
[----:B------:R-:W-:Y:S01]  /*3810*/  IMAD.MOV.U32 R241, RZ, RZ, 0x7f800000 ;  /* 0x7f800000fff17424 */ /* 0x000fe200078e00ff */
[----:B------:R-:W-:-:S02]  /*3820*/  ISETP.GE.AND P4, PT, R239, UR4, PT ;  /* 0x00000004ef007c0c */ /* 0x000fc4000bf86270 */
[----:B------:R-:W-:Y:S02]  /*3830*/  ISETP.GE.AND P3, PT, R3, UR4, PT ;  /* 0x0000000403007c0c */ /* 0x000fe4000bf66270 */
[----:B------:R-:W-:Y:S01]  /*3840*/  ISETP.GE.AND P1, PT, R2, UR4, PT ;  /* 0x0000000402007c0c */ /* 0x000fe2000bf26270 */
[----:B------:R-:W-:Y:S01]  /*3850*/  IMAD.MOV.U32 R2, RZ, RZ, 0x4 ;  /* 0x00000004ff027424 */ /* 0x000fe200078e00ff */
[----:B------:R-:W-:-:S03]  /*3860*/  MOV R243, 0x7f800000 ;  /* 0x7f80000000f37802 */ /* 0x000fc60000000f00 */
[----:B------:R-:W-:Y:S01]  /*3870*/  @!P0 IMAD.WIDE R6, R0, R6, UR10 ;  /* 0x0000000a00068e25 */ /* 0x000fe2000f8e0206 */
[----:B------:R-:W-:-:S03]  /*3880*/  LEA.HI R0, R29, R28, RZ, 0x4 ;  /* 0x0000001c1d007211 */ /* 0x000fc600078f20ff */
[----:B------:R-:W-:Y:S01]  /*3890*/  IMAD.WIDE R2, R239, R2, UR10 ;  /* 0x0000000aef027e25 */ /* 0x000fe2000f8e0202 */
[----:B------:R-:W-:Y:S01]  /*38a0*/  LOP3.LUT R0, R0, 0xfffffff0, RZ, 0xc0, !PT ;  /* 0xfffffff000007812 */ /* 0x000fe200078ec0ff */
[----:B------:R2:W5:Y:S03]  /*38b0*/  @!P0 LDG.E R241, [R6.64] ;  /* 0x0000000c06f18981 */ /* 0x000566000c1e1900 */
[----:B------:R-:W-:Y:S01]  /*38c0*/  IADD3 R0, -R0, R28, RZ ;  /* 0x0000001c00007210 */ /* 0x000fe20007ffe1ff */
[----:B------:R1:W5:Y:S04]  /*38d0*/  @!P4 LDG.E R242, [R2.64] ;  /* 0x0000000c02f2c981 */ /* 0x000368000c1e1900 */
[----:B------:R1:W5:Y:S04]  /*38e0*/  @!P3 LDG.E R243, [R2.64+0x20] ;  /* 0x0000200c02f3b981 */ /* 0x000368000c1e1900 */
[----:B------:R1:W5:Y:S04]  /*38f0*/  @!P1 LDG.E R240, [R2.64+0x80] ;  /* 0x0000800c02f09981 */ /* 0x000368000c1e1900 */
[----:B--2---:R-:W2:Y:S01]  /*3900*/  S2R R6, SR_TID.X ;  /* 0x0000000000067919 */ /* 0x004ea20000002100 */
[----:B-1----:R-:W-:-:S03]  /*3910*/  SHF.R.S32.HI R2, RZ, 0x1f, R0 ;  /* 0x0000001fff027819 */ /* 0x002fc60000011400 */
[----:B------:R-:W1:Y:S01]  /*3920*/  S2R R3, SR_TID.X ;  /* 0x0000000000037919 */ /* 0x000e620000002100 */
[----:B------:R-:W-:-:S04]  /*3930*/  LEA.HI R2, R2, R0, RZ, 0x3 ;  /* 0x0000000002027211 */ /* 0x000fc800078f18ff */
[----:B------:R-:W-:-:S05]  /*3940*/  LOP3.LUT R2, R2, 0xfffffff8, RZ, 0xc0, !PT ;  /* 0xfffffff802027812 */ /* 0x000fca00078ec0ff */
[----:B------:R-:W-:Y:S01]  /*3950*/  IMAD.IADD R0, R0, 0x1, -R2 ;  /* 0x0000000100007824 */ /* 0x000fe200078e0a02 */
[----:B------:R-:W-:-:S04]  /*3960*/  SHF.R.S32.HI R2, RZ, 0x1f, R27 ;  /* 0x0000001fff027819 */ /* 0x000fc8000001141b */
[C---:B------:R-:W-:Y:S02]  /*3970*/  LOP3.LUT P0, RZ, R0.reuse, 0x2, RZ, 0xc0, !PT ;  /* 0x0000000200ff7812 */ /* 0x040fe4000780c0ff */
[----:B------:R-:W-:Y:S02]  /*3980*/  LOP3.LUT P1, RZ, R0, 0x4, RZ, 0xc0, !PT ;  /* 0x0000000400ff7812 */ /* 0x000fe4000782c0ff */
[----:B-1----:R-:W-:-:S04]  /*3990*/  SHF.R.S32.HI R3, RZ, 0x1f, R3 ;  /* 0x0000001fff037819 */ /* 0x002fc80000011403 */
[----:B--2---:R-:W-:-:S04]  /*39a0*/  LEA.HI R3, R3, R6, RZ, 0x6 ;  /* 0x0000000603037211 */ /* 0x004fc800078f30ff */
[----:B------:R-:W-:Y:S01]  /*39b0*/  SHF.R.S32.HI R3, RZ, 0x6, R3 ;  /* 0x00000006ff037819 */ /* 0x000fe20000011403 */
[----:B------:R-:W-:Y:S02]  /*39c0*/  IMAD.MOV.U32 R219, RZ, RZ, 0x20 ;  /* 0x00000020ffdb7424 */ /* 0x000fe400078e00ff */
[----:B------:R-:W-:-:S03]  /*39d0*/  IMAD.SHL.U32 R211, R220, 0x2, RZ ;  /* 0x00000002dcd37824 */ /* 0x000fc600078e00ff */
[----:B------:R-:W-:Y:S01]  /*39e0*/  SEL R219, R219, 0xffffffe0, !P0 ;  /* 0xffffffe0dbdb7807 */ /* 0x000fe20004000000 */
        /* <DEDUP_REMOVED lines=65> */
[----:B------:R-:W-:-:S02]  /*3e00*/  SEL R196, R196, 0xffffffc0, !P1 ;  /* 0xffffffc0c4c47807 */ /* 0x000fc40004800000 */
[----:B------:R-:W-:Y:S01]  /*3e10*/  IADD3 R212, R219, R211, RZ ;  /* 0x000000d3dbd47210 */ /* 0x000fe20007ffe0ff */
[----:B------:R-:W-:Y:S01]  /*3e20*/  UIADD3 UR18, UR18, -UR16, URZ ;  /* 0x8000001012127290 */ /* 0x000fe2000fffe03f */
[----:B----4-:R-:W-:-:S04]  /*3e30*/  IADD3 R250, P4, P3, R4, UR41, R27 ;  /* 0x0000002904fa7c10 */ /* 0x010fc8000fb9e01b */
[----:B------:R-:W-:Y:S02]  /*3e40*/  IADD3.X R0, R5, UR49, R2, P4, P3 ;  /* 0x0000003105007c10 */ /* 0x000fe4000a7e6402 */
[----:B------:R-:W-:-:S03]  /*3e50*/  IADD3 R2, R218, 0x2000, RZ ;  /* 0x00002000da027810 */ /* 0x000fc60007ffe0ff */
[----:B------:R1:W-:Y:S01]  /*3e60*/  STL [R1+0x4], R0 ;  /* 0x0000040001007387 */ /* 0x0003e20000100800 */
[----:B------:R-:W-:-:S05]  /*3e70*/  SEL R2, R2, R218, !P2 ;  /* 0x000000da02027207 */ /* 0x000fca0005000000 */
[----:B------:R-:W-:Y:S01]  /*3e80*/  IMAD.SHL.U32 R210, R2, 0x2, RZ ;  /* 0x0000000202d27824 */ /* 0x000fe200078e00ff */
[----:B------:R-:W-:Y:S02]  /*3e90*/  SHF.L.U32 R2, R3, 0x5, RZ ;  /* 0x0000000503027819 */ /* 0x000fe400000006ff */
[----:B-1----:R-:W-:-:S04]  /*3ea0*/  IADD3 R0, R220, 0x2000, RZ ;  /* 0x00002000dc007810 */ /* 0x002fc80007ffe0ff */
[----:B------:R-:W-:-:S04]  /*3eb0*/  SEL R0, R0, R220, !P2 ;  /* 0x000000dc00007207 */ /* 0x000fc80005000000 */
[----:B------:R-:W-:Y:S01]  /*3ec0*/  SHF.L.U32 R213, R0, 0x1, RZ ;  /* 0x0000000100d57819 */ /* 0x000fe200000006ff */
[----:B------:R-:W-:Y:S01]  /*3ed0*/  IMAD.MOV.U32 R0, RZ, RZ, c[0x0][0x22c] ;  /* 0x00008b00ff007624 */ /* 0x000fe200078e00ff */
[----:B------:R1:W-:Y:S03]  /*3ee0*/  STL [R1+0x30], R2 ;  /* 0x0000300201007387 */ /* 0x0003e60000100800 */
[----:B------:R-:W-:Y:S01]  /*3ef0*/  IMAD R0, R0, c[0x0][0x1c0], RZ ;  /* 0x0000700000007a24 */ /* 0x000fe200078e02ff */
[----:B---3--:R2:W3:Y:S03]  /*3f00*/  R2UR UR8, R9 ;  /* 0x00000000090873c2 */ /* 0x0084e600000e0000 */
[----:B------:R-:W-:-:S05]  /*3f10*/  IMAD.SHL.U32 R238, R0, 0x8, RZ ;  /* 0x0000000800ee7824 */ /* 0x000fca00078e00ff */
[----:B------:R2:W4:Y:S01]  /*3f20*/  R2UR UR9, R8 ;  /* 0x00000000080973c2 */ /* 0x00052200000e0000 */
[----:B-1----:R-:W-:-:S05]  /*3f30*/  IMAD.SHL.U32 R2, R0, 0x10, RZ ;  /* 0x0000001000027824 */ /* 0x002fca00078e00ff */
[C---:B------:R-:W-:Y:S02]  /*3f40*/  IADD3 R4, R2.reuse, 0x20, RZ ;  /* 0x0000002002047810 */ /* 0x040fe40007ffe0ff */
[C---:B------:R-:W-:Y:S02]  /*3f50*/  IADD3 R3, R2.reuse, 0x40, RZ ;  /* 0x0000004002037810 */ /* 0x040fe40007ffe0ff */
[----:B------:R-:W-:Y:S01]  /*3f60*/  IADD3 R2, R2, 0x60, RZ ;  /* 0x0000006002027810 */ /* 0x000fe20007ffe0ff */
[C---:B------:R-:W-:Y:S01]  /*3f70*/  IMAD.IADD R4, R238.reuse, 0x1, R4 ;  /* 0x00000001ee047824 */ /* 0x040fe200078e0204 */
[----:B------:R-:W-:-:S03]  /*3f80*/  IADD3 R3, R238, R3, RZ ;  /* 0x00000003ee037210 */ /* 0x000fc60007ffe0ff */
[C---:B------:R-:W-:Y:S01]  /*3f90*/  IMAD.IADD R2, R238.reuse, 0x1, R2 ;  /* 0x00000001ee027824 */ /* 0x040fe200078e0202 */
[C---:B------:R-:W-:Y:S01]  /*3fa0*/  IADD3 R3, R238.reuse, R3, RZ ;  /* 0x00000003ee037210 */ /* 0x040fe20007ffe0ff */
[C---:B------:R-:W-:Y:S02]  /*3fb0*/  IMAD.IADD R4, R238.reuse, 0x1, R4 ;  /* 0x00000001ee047824 */ /* 0x040fe400078e0204 */
[C---:B------:R-:W-:Y:S01]  /*3fc0*/  IMAD.IADD R2, R238.reuse, 0x1, R2 ;  /* 0x00000001ee027824 */ /* 0x040fe200078e0202 */
[C---:B------:R-:W-:Y:S01]  /*3fd0*/  IADD3 R247, R238.reuse, R3, RZ ;  /* 0x00000003eef77210 */ /* 0x040fe20007ffe0ff */
[C---:B------:R-:W-:Y:S02]  /*3fe0*/  IMAD.IADD R249, R238.reuse, 0x1, R4 ;  /* 0x00000001eef97824 */ /* 0x040fe400078e0204 */
[C---:B------:R-:W-:Y:S01]  /*3ff0*/  IMAD.IADD R245, R238.reuse, 0x1, R2 ;  /* 0x00000001eef57824 */ /* 0x040fe200078e0202 */
[C---:B------:R-:W-:Y:S01]  /*4000*/  IADD3 R246, R238.reuse, R247, RZ ;  /* 0x000000f7eef67210 */ /* 0x040fe20007ffe0ff */
[----:B------:R-:W-:-:S02]  /*4010*/  IMAD.IADD R248, R238, 0x1, R249 ;  /* 0x00000001eef87824 */ /* 0x000fc400078e02f9 */
[C---:B------:R-:W-:Y:S01]  /*4020*/  IMAD.IADD R244, R238.reuse, 0x1, R245 ;  /* 0x00000001eef47824 */ /* 0x040fe200078e02f5 */
[----:B------:R-:W-:Y:S01]  /*4030*/  IADD3 R0, R238, R246, RZ ;  /* 0x000000f6ee007210 */ /* 0x000fe20007ffe0ff */
[----:B------:R-:W-:-:S04]  /*4040*/  IMAD.WIDE.U32 R250, R250, -0x2daee0ad, RZ ;  /* 0xd2511f53fafa7825 */ /* 0x000fc800078e00ff */
[C---:B------:R-:W-:Y:S02]  /*4050*/  IMAD.IADD R2, R238.reuse, 0x1, R248 ;  /* 0x00000001ee027824 */ /* 0x040fe400078e02f8 */
[----:B--234-:R-:W-:Y:S02]  /*4060*/  IMAD.IADD R252, R238, 0x1, R244 ;  /* 0x00000001eefc7824 */ /* 0x01cfe400078e02f4 */
.L_x_830:
        /* <DEDUP_REMOVED lines=10> */
[----:B------:R-:W-:Y:S01]  /*4110*/  UIADD3 UR5, UR9, 0x3c6ef372, URZ ;  /* 0x3c6ef37209057890 */ /* 0x000fe2000fffe03f */
[----:B------:R-:W3:Y:S01]  /*4120*/  LDL R222, [R1+0x4] ;  /* 0x0000040001de7983 */ /* 0x000ee20000100800 */
[----:B------:R-:W-:Y:S02]  /*4130*/  UISETP.LT.AND UP0, UPT, UR4, UR16, UP0 ;  /* 0x000000100400728c */ /* 0x000fe40008701270 */
[----:B------:R-:W-:Y:S01]  /*4140*/  UIADD3 UR4, UR9, -0x61c88647, URZ ;  /* 0x9e3779b909047890 */ /* 0x000fe2000fffe03f */
[----:B------:R-:W4:Y:S01]  /*4150*/  LDL R221, [R1+0x30] ;  /* 0x0000300001dd7983 */ /* 0x000f220000100800 */
[----:B------:R-:W-:Y:S02]  /*4160*/  UISETP.GT.AND UP3, UPT, UR6, UR17, UPT ;  /* 0x000000110600728c */ /* 0x000fe4000bf64270 */
[----:B------:R-:W-:Y:S01]  /*4170*/  PLOP3.LUT P4, PT, PT, PT, UP0, 0x80, 0x0 ;  /* 0x000000000000781c */ /* 0x000fe20003f8f008 */
[----:B------:R-:W1:Y:S08]  /*4180*/  S2R R224, SR_TID.X ;  /* 0x0000000000e07919 */ /* 0x000e700000002100 */
[----:B------:R-:W1:Y:S01]  /*4190*/  S2R R225, SR_TID.X ;  /* 0x0000000000e17919 */ /* 0x000e620000002100 */
[----:B------:R-:W-:Y:S07]  /*41a0*/  DEPBAR.LE SB0, 0x0 ;  /* 0x000080000000791a */ /* 0x000fee0000000000 */
[----:B------:R-:W-:Y:S01]  /*41b0*/  BAR.SYNC.DEFER_BLOCKING 0x0 ;  /* 0x0000000000007b1d */ /* 0x000fe20000010000 */
[----:B-1----:R-:W-:Y:S04]  /*41c0*/  SHF.R.S32.HI R224, RZ, 0x1f, R224 ;  /* 0x0000001fffe07819 */ /* 0x002fe800000114e0 */
[----:B------:R-:W-:Y:S04]  /*41d0*/  LEA.HI R224, R224, R225, RZ, 0x6 ;  /* 0x000000e1e0e07211 */ /* 0x000fe800078f30ff */
[----:B------:R-:W-:Y:S01]  /*41e0*/  SHF.R.S32.HI R224, RZ, 0x6, R224 ;  /* 0x00000006ffe07819 */ /* 0x000fe200000114e0 */
        /* <DEDUP_REMOVED lines=16> */
[C---:B------:R-:W-:Y:S06]  /*42f0*/  HMMA.16816.F32 R24, R28.reuse, R164, RZ ;  /* 0x000000a41c18723c */ /* 0x040fec00000018ff */
[----:B------:R-:W-:Y:S02]  /*4300*/  LDSM.16.M88.4 R196, [R2] ;  /* 0x0000000002c4783b */ /* 0x000fe40000000200 */
[-C--:B------:R-:W-:Y:S06]  /*4310*/  HMMA.16816.F32 R28, R28, R166.reuse, RZ ;  /* 0x000000a61c1c723c */ /* 0x080fec00000018ff */
[----:B------:R-:W-:Y:S02]  /*4320*/  LDSM.16.M88.4 R200, [R215+0xc000] ;  /* 0x00c00000d7c8783b */ /* 0x000fe40000000200 */
[----:B------:R-:W-:Y:S06]  /*4330*/  HMMA.16816.F32 R32, R32, R166, RZ ;  /* 0x000000a62020723c */ /* 0x000fec00000018ff */
[----:B------:R-:W1:Y:S02]  /*4340*/  LDSM.16.M88.4 R164, [R216+0xc800] ;  /* 0x00c80000d8a4783b */ /* 0x000e640000000200 */
[-C--:B------:R-:W-:Y:S06]  /*4350*/  HMMA.16816.F32 R4, R168, R172.reuse, R4 ;  /* 0x000000aca804723c */ /* 0x080fec0000001804 */
[----:B------:R-:W2:Y:S02]  /*4360*/  LDSM.16.M88.4 R204, [R2+0x1000] ;  /* 0x0010000002cc783b */ /* 0x000ea40000000200 */
        /* <DEDUP_REMOVED lines=21> */
[----:B------:R-:W3:Y:S07]  /*44c0*/  LDSM.16.M88.4 R164, [R217+0x10800] ;  /* 0x01080000d9a4783b */ /* 0x000eee0000000200 */
[-C--:B------:R-:W-:Y:S01]  /*44d0*/  HMMA.16816.F32 R4, R196, R200.reuse, R4 ;  /* 0x000000c8c404723c */ /* 0x080fe20000001804 */
[----:B------:R1:W3:Y:S07]  /*44e0*/  LDSM.16.M88.4 R184, [R0+0x2000] ;  /* 0x0020000000b8783b */ /* 0x0002ee0000000200 */
[C---:B--2---:R-:W-:Y:S08]  /*44f0*/  HMMA.16816.F32 R8, R204.reuse, R200, R8 ;  /* 0x000000c8cc08723c */ /* 0x044ff00000001808 */
        /* <DEDUP_REMOVED lines=12> */
[----:B------:R2:W1:Y:S07]  /*45c0*/  LDSM.16.M88.4 R196, [R3+0x2000] ;  /* 0x0020000003c4783b */ /* 0x00046e0000000200 */
[C---:B------:R-:W-:Y:S07]  /*45d0*/  HMMA.16816.F32 R8, R180.reuse, R176, R8 ;  /* 0x000000b0b408723c */ /* 0x040fee0000001808 */
[----:B------:R-:W-:Y:S01]  /*45e0*/  LOP3.LUT R176, R251, UR8, R0, 0x96, !PT ;  /* 0x00000008fbb07c12 */ /* 0x000fe2000f8e9600 */
[-C--:B------:R-:W-:Y:S04]  /*45f0*/  HMMA.16816.F32 R12, R180, R178.reuse, R12 ;  /* 0x000000b2b40c723c */ /* 0x080fe8000000180c */
[----:B------:R-:W-:Y:S01]  /*4600*/  IMAD.WIDE.U32 R176, R176, -0x326172a9, RZ ;  /* 0xcd9e8d57b0b07825 */ /* 0x000fe200078e00ff */
[----:B---3--:R-:W-:Y:S03]  /*4610*/  LOP3.LUT R0, R222, UR9, RZ, 0x3c, !PT ;  /* 0x00000009de007c12 */ /* 0x008fe6000f8e3cff */
[C---:B------:R-:W-:Y:S01]  /*4620*/  HMMA.16816.F32 R16, R172.reuse, R178, R16 ;  /* 0x000000b2ac10723c */ /* 0x040fe20000001810 */
[----:B--2---:R-:W-:Y:S04]  /*4630*/  IMAD.U32 R3, RZ, RZ, UR6 ;  /* 0x00000006ff037e24 */ /* 0x004fe8000f8e00ff */
[----:B------:R-:W-:Y:S03]  /*4640*/  IMAD R3, R3, 0x4, R223 ;  /* 0x0000000403037824 */ /* 0x000fe600078e02df */
[-C--:B------:R-:W-:Y:S04]  /*4650*/  HMMA.16816.F32 R20, R172, R164.reuse, R20 ;  /* 0x000000a4ac14723c */ /* 0x080fe80000001814 */
[C---:B------:R-:W-:Y:S01]  /*4660*/  IMAD.WIDE.U32 R178, R3.reuse, -0x326172a9, RZ ;  /* 0xcd9e8d5703b27825 */ /* 0x040fe200078e00ff */
[----:B------:R-:W-:Y:S03]  /*4670*/  IADD3 R3, R3, 0x2, RZ ;  /* 0x0000000203037810 */ /* 0x000fe60007ffe0ff */
[C---:B------:R-:W-:Y:S08]  /*4680*/  HMMA.16816.F32 R24, R180.reuse, R164, R24 ;  /* 0x000000a4b418723c */ /* 0x040ff00000001818 */
[-C--:B------:R-:W-:Y:S01]  /*4690*/  HMMA.16816.F32 R28, R180, R166.reuse, R28 ;  /* 0x000000a6b41c723c */ /* 0x080fe2000000181c */
[----:B------:R-:W2:Y:S06]  /*46a0*/  @!P4 S2R R180, SR_TID.X ;  /* 0x0000000000b4c919 */ /* 0x000eac0000002100 */
[----:B------:R-:W-:Y:S01]  /*46b0*/  LOP3.LUT R183, R176, UR5, RZ, 0x3c, !PT ;  /* 0x00000005b0b77c12 */ /* 0x000fe2000f8e3cff */
[----:B------:R-:W-:Y:S01]  /*46c0*/  HMMA.16816.F32 R32, R172, R166, R32 ;  /* 0x000000a6ac20723c */ /* 0x000fe20000001820 */
[----:B------:R-:W3:Y:S01]  /*46d0*/  LDSM.16.M88.4 R164, [R216+0x10800] ;  /* 0x01080000d8a4783b */ /* 0x000ee20000000200 */
[----:B------:R-:W-:Y:S02]  /*46e0*/  UIADD3 UR5, UR8, -0x4498517b, URZ ;  /* 0xbb67ae8508057890 */ /* 0x000fe4000fffe03f */
[----:B------:R-:W-:Y:S04]  /*46f0*/  FMUL.FTZ R181, R242, 1.4426950216293334961 ;  /* 0x3fb8aa3bf2b57820 */ /* 0x000fe80000410000 */
[-C--:B------:R-:W-:Y:S01]  /*4700*/  HMMA.16816.F32 R4, R184, R188.reuse, R4 ;  /* 0x000000bcb804723c */ /* 0x080fe20000001804 */
[----:B------:R-:W-:Y:S04]  /*4710*/  LDSM.16.M88.4 R172, [R215+0x10000] ;  /* 0x01000000d7ac783b */ /* 0x000fe80000000200 */
[----:B------:R-:W-:Y:S03]  /*4720*/  FSEL R181, R181, RZ, P0 ;  /* 0x000000ffb5b57208 */ /* 0x000fe60000000000 */
[C---:B------:R-:W-:Y:S07]  /*4730*/  HMMA.16816.F32 R8, R192.reuse, R188, R8 ;  /* 0x000000bcc008723c */ /* 0x040fee0000001808 */
[----:B------:R-:W-:Y:S01]  /*4740*/  LOP3.LUT R188, R177, UR4, R178, 0x96, !PT ;  /* 0x00000004b1bc7c12 */ /* 0x000fe2000f8e96b2 */
[-C--:B------:R-:W-:Y:S01]  /*4750*/  HMMA.16816.F32 R12, R192, R190.reuse, R12 ;  /* 0x000000bec00c723c */ /* 0x080fe2000000180c */
[----:B------:R-:W-:Y:S03]  /*4760*/  IMAD.U32 R178, RZ, RZ, UR7 ;  /* 0x00000007ffb27e24 */ /* 0x000fe6000f8e00ff */
[----:B------:R-:W-:Y:S04]  /*4770*/  IMAD.WIDE.U32 R188, R188, -0x2daee0ad, RZ ;  /* 0xd2511f53bcbc7825 */ /* 0x000fe800078e00ff */
[C---:B------:R-:W-:Y:S08]  /*4780*/  HMMA.16816.F32 R16, R184.reuse, R190, R16 ;  /* 0x000000beb810723c */ /* 0x040ff00000001810 */
[-C--:B-1----:R-:W-:Y:S08]  /*4790*/  HMMA.16816.F32 R20, R184, R168.reuse, R20 ;  /* 0x000000a8b814723c */ /* 0x082ff00000001814 */
[C---:B------:R-:W-:Y:S08]  /*47a0*/  HMMA.16816.F32 R24, R192.reuse, R168, R24 ;  /* 0x000000a8c018723c */ /* 0x040ff00000001818 */
[-C--:B------:R-:W-:Y:S08]  /*47b0*/  HMMA.16816.F32 R28, R192, R170.reuse, R28 ;  /* 0x000000aac01c723c */ /* 0x080ff0000000181c */
[----:B------:R-:W-:Y:S01]  /*47c0*/  HMMA.16816.F32 R32, R184, R170, R32 ;  /* 0x000000aab820723c */ /* 0x000fe20000001820 */
[----:B------:R-:W1:Y:S06]  /*47d0*/  LDSM.16.M88.4 R168, [R2+0x2000] ;  /* 0x0020000002a8783b */ /* 0x000e6c0000000200 */
[-C--:B------:R-:W-:Y:S01]  /*47e0*/  LOP3.LUT R184, R179, R0.reuse, RZ, 0x3c, !PT ;  /* 0x00000000b3b87212 */ /* 0x080fe200078e3cff */
[-C--:B------:R-:W-:Y:S01]  /*47f0*/  HMMA.16816.F32 R4, R196, R200.reuse, R4 ;  /* 0x000000c8c404723c */ /* 0x080fe20000001804 */
[----:B------:R-:W-:Y:S05]  /*4800*/  IMAD.U32 R179, RZ, RZ, UR20 ;  /* 0x00000014ffb37e24 */ /* 0x000fea000f8e00ff */
[----:B------:R-:W-:Y:S02]  /*4810*/  @!P4 IADD3 R179, -R179, 0x1, R239 ;  /* 0x00000001b3b3c810 */ /* 0x000fe40007ffe1ef */
[C---:B------:R-:W-:Y:S08]  /*4820*/  HMMA.16816.F32 R8, R204.reuse, R200, R8 ;  /* 0x000000c8cc08723c */ /* 0x040ff00000001808 */
[-C--:B------:R-:W-:Y:S08]  /*4830*/  HMMA.16816.F32 R12, R204, R202.reuse, R12 ;  /* 0x000000cacc0c723c */ /* 0x080ff0000000180c */
[C---:B------:R-:W-:Y:S08]  /*4840*/  HMMA.16816.F32 R16, R196.reuse, R202, R16 ;  /* 0x000000cac410723c */ /* 0x040ff00000001810 */
[-C--:B---3--:R-:W-:Y:S08]  /*4850*/  HMMA.16816.F32 R20, R196, R164.reuse, R20 ;  /* 0x000000a4c414723c */ /* 0x088ff00000001814 */
[C---:B------:R-:W-:Y:S08]  /*4860*/  HMMA.16816.F32 R24, R204.reuse, R164, R24 ;  /* 0x000000a4cc18723c */ /* 0x040ff00000001818 */
[-C--:B------:R-:W-:Y:S08]  /*4870*/  HMMA.16816.F32 R28, R204, R166.reuse, R28 ;  /* 0x000000a6cc1c723c */ /* 0x080ff0000000181c */
[----:B------:R-:W-:Y:S01]  /*4880*/  HMMA.16816.F32 R32, R196, R166, R32 ;  /* 0x000000a6c420723c */ /* 0x000fe20000001820 */
[----:B------:R3:W4:Y:S06]  /*4890*/  LDSM.16.M88.4 R164, [R2+0x3000] ;  /* 0x0030000002a4783b */ /* 0x00072c0000000200 */
[----:B------:R-:W-:Y:S01]  /*48a0*/  IMAD.MOV.U32 R196, RZ, RZ, 0x40 ;  /* 0x00000040ffc47424 */ /* 0x000fe200078e00ff */
[-C--:B-1----:R-:W-:Y:S05]  /*48b0*/  HMMA.16816.F32 R4, R168, R172.reuse, R4 ;  /* 0x000000aca804723c */ /* 0x082fea0000001804 */
[----:B------:R-:W-:Y:S01]  /*48c0*/  SEL R196, R196, 0xffffffc0, !P1 ;  /* 0xffffffc0c4c47807 */ /* 0x000fe20004800000 */
[----:B---3--:R-:W-:Y:S06]  /*48d0*/  IMAD.WIDE.U32 R2, R3, -0x326172a9, RZ ;  /* 0xcd9e8d5703027825 */ /* 0x008fec00078e00ff */
[----:B------:R-:W-:Y:S01]  /*48e0*/  LOP3.LUT R182, R3, R0, RZ, 0x3c, !PT ;  /* 0x0000000003b67212 */ /* 0x000fe200078e3cff */
[----:B--2---:R-:W-:Y:S01]  /*48f0*/  @!P4 IMAD.SHL.U32 R3, R180, 0x2, RZ ;  /* 0x00000002b403c824 */ /* 0x004fe200078e00ff */
[----:B------:R-:W-:Y:S01]  /*4900*/  LOP3.LUT R190, R177, UR4, R2, 0x96, !PT ;  /* 0x00000004b1be7c12 */ /* 0x000fe2000f8e9602 */
[----:B------:R-:W-:Y:S01]  /*4910*/  IMAD.U32 R0, RZ, RZ, UR19 ;  /* 0x00000013ff007e24 */ /* 0x000fe2000f8e00ff */
[----:B------:R-:W-:Y:S01]  /*4920*/  @!P4 IADD3 R2, R178, UR16, R179 ;  /* 0x00000010b202cc10 */ /* 0x000fe2000fffe0b3 */
[----:B------:R-:W-:Y:S01]  /*4930*/  UIADD3 UR4, UR8, 0x76cf5d0a, URZ ;  /* 0x76cf5d0a08047890 */ /* 0x000fe2000fffe03f */
[----:B----4-:R-:W-:Y:S01]  /*4940*/  @!P4 LOP3.LUT R3, R221, 0x6, R3, 0xf8, !PT ;  /* 0x00000006dd03c812 */ /* 0x010fe200078ef803 */
[----:B------:R-:W-:Y:S01]  /*4950*/  IMAD.WIDE.U32 R178, R184, -0x2daee0ad, RZ ;  /* 0xd2511f53b8b27825 */ /* 0x000fe200078e00ff */
[----:B------:R-:W-:Y:S03]  /*4960*/  @!P4 IMNMX R180, R2, UR16, PT ;  /* 0x0000001002b4cc17 */ /* 0x000fe6000b800200 */
[----:B------:R-:W-:Y:S01]  /*4970*/  @!P4 IMAD R0, R0, 0x80, R3 ;  /* 0x000000800000c824 */ /* 0x000fe200078e0203 */
[C---:B------:R-:W-:Y:S04]  /*4980*/  HMMA.16816.F32 R8, R164.reuse, R172, R8 ;  /* 0x000000aca408723c */ /* 0x040fe80000001808 */
[----:B------:R-:W-:Y:S01]  /*4990*/  IMAD.WIDE.U32 R176, R182, -0x2daee0ad, RZ ;  /* 0xd2511f53b6b07825 */ /* 0x000fe200078e00ff */
[----:B------:R-:W-:Y:S01]  /*49a0*/  LOP3.LUT R3, R250, UR5, RZ, 0x3c, !PT ;  /* 0x00000005fa037c12 */ /* 0x000fe2000f8e3cff */
[----:B------:R-:W-:Y:S01]  /*49b0*/  UIADD3 UR5, UR8, 0x32370b8f, URZ ;  /* 0x32370b8f08057890 */ /* 0x000fe2000fffe03f */
[CC--:B------:R-:W-:Y:S01]  /*49c0*/  @!P4 ISETP.GE.AND P0, PT, R0.reuse, R180.reuse, PT ;  /* 0x000000b40000c20c */ /* 0x0c0fe20003f06270 */
[-C--:B------:R-:W-:Y:S04]  /*49d0*/  HMMA.16816.F32 R12, R164, R174.reuse, R12 ;  /* 0x000000aea40c723c */ /* 0x080fe8000000180c */
[----:B------:R-:W-:Y:S01]  /*49e0*/  @!P4 IADD3 R182, R0, 0x1, RZ ;  /* 0x0000000100b6c810 */ /* 0x000fe20007ffe0ff */
[----:B------:R-:W-:Y:S01]  /*49f0*/  FMUL.FTZ R173, R243, 1.4426950216293334961 ;  /* 0x3fb8aa3bf3ad7820 */ /* 0x000fe20000410000 */
[----:B------:R-:W-:Y:S01]  /*4a00*/  LOP3.LUT R184, R3, R179, RZ, 0x3c, !PT ;  /* 0x000000b303b87212 */ /* 0x000fe200078e3cff */
[----:B------:R-:W-:Y:S01]  /*4a10*/  IMAD.WIDE.U32 R190, R190, -0x2daee0ad, RZ ;  /* 0xd2511f53bebe7825 */ /* 0x000fe200078e00ff */
[C---:B------:R-:W-:Y:S04]  /*4a20*/  HMMA.16816.F32 R16, R168.reuse, R174, R16 ;  /* 0x000000aea810723c */ /* 0x040fe80000001810 */
[----:B------:R-:W-:Y:S02]  /*4a30*/  LOP3.LUT R186, R189, UR4, R178, 0x96, !PT ;  /* 0x00000004bdba7c12 */ /* 0x000fe4000f8e96b2 */
[----:B------:R-:W-:Y:S02]  /*4a40*/  LOP3.LUT R189, R3, R177, RZ, 0x3c, !PT ;  /* 0x000000b103bd7212 */ /* 0x000fe400078e3cff */
[----:B------:R-:W-:Y:S01]  /*4a50*/  @!P4 FSEL R4, R4, -INF , !P0 ;  /* 0xff8000000404c808 */ /* 0x000fe20004000000 */
[----:B------:R-:W-:Y:S01]  /*4a60*/  IMAD.WIDE.U32 R186, R186, -0x326172a9, RZ ;  /* 0xcd9e8d57baba7825 */ /* 0x000fe200078e00ff */
[----:B------:R-:W-:Y:S02]  /*4a70*/  @!P4 ISETP.GE.AND P0, PT, R182, R180, PT ;  /* 0x000000b4b600c20c */ /* 0x000fe40003f06270 */
[----:B------:R-:W-:Y:S01]  /*4a80*/  @!P4 IADD3 R3, R2, 0x8, RZ ;  /* 0x000000080203c810 */ /* 0x000fe20007ffe0ff */
[--C-:B------:R-:W-:Y:S01]  /*4a90*/  FFMA.FTZ R4, R4, c[0x0][0x23c], -R181.reuse ;  /* 0x00008f0004047a23 */ /* 0x100fe200000108b5 */
[----:B------:R-:W-:Y:S02]  /*4aa0*/  @!P4 FSEL R5, R5, -INF , !P0 ;  /* 0xff8000000505c808 */ /* 0x000fe40004000000 */
[----:B------:R-:W-:Y:S01]  /*4ab0*/  @!P4 IMNMX R172, R3, UR16, PT ;  /* 0x0000001003accc17 */ /* 0x000fe2000b800200 */
[----:B------:R-:W1:Y:S01]  /*4ac0*/  MUFU.EX2 R204, R4 ;  /* 0x0000000400cc7308 */ /* 0x000e620000000800 */
[----:B------:R-:W-:Y:S01]  /*4ad0*/  FSETP.NEU.FTZ.AND P0, PT, R243, -INF , PT ;  /* 0xff800000f300780b */ /* 0x000fe20003f1d000 */
[----:B------:R-:W-:Y:S01]  /*4ae0*/  FFMA.FTZ R5, R5, c[0x0][0x23c], -R181 ;  /* 0x00008f0005057a23 */ /* 0x000fe200000108b5 */
[-C--:B------:R-:W-:Y:S02]  /*4af0*/  @!P4 ISETP.GE.AND P2, PT, R0, R172.reuse, PT ;  /* 0x000000ac0000c20c */ /* 0x080fe40003f46270 */
[----:B------:R-:W-:Y:S02]  /*4b00*/  FSEL R173, R173, RZ, P0 ;  /* 0x000000ffadad7208 */ /* 0x000fe40000000000 */
[----:B------:R-:W-:Y:S02]  /*4b10*/  @!P4 ISETP.GE.AND P0, PT, R182, R172, PT ;  /* 0x000000acb600c20c */ /* 0x000fe40003f06270 */
[----:B------:R-:W-:Y:S01]  /*4b20*/  @!P4 FSEL R6, R6, -INF , !P2 ;  /* 0xff8000000606c808 */ /* 0x000fe20005000000 */
[----:B------:R2:W-:Y:S01]  /*4b30*/  MUFU.EX2 R203, R5 ;  /* 0x0000000500cb7308 */ /* 0x0005e20000000800 */
[----:B------:R-:W-:Y:S02]  /*4b40*/  @!P4 FSEL R7, R7, -INF , !P0 ;  /* 0xff8000000707c808 */ /* 0x000fe40004000000 */
[----:B------:R-:W-:Y:S01]  /*4b50*/  LOP3.LUT R185, R191, UR4, R176, 0x96, !PT ;  /* 0x00000004bfb97c12 */ /* 0x000fe2000f8e96b0 */
[--C-:B------:R-:W-:Y:S01]  /*4b60*/  FFMA.FTZ R6, R6, c[0x0][0x23c], -R173.reuse ;  /* 0x00008f0006067a23 */ /* 0x100fe200000108ad */
[----:B------:R-:W3:Y:S01]  /*4b70*/  LDSM.16.M88.4 R176, [R215+0x10800] ;  /* 0x01080000d7b0783b */ /* 0x000ee20000000200 */
[----:B------:R-:W-:Y:S01]  /*4b80*/  FFMA.FTZ R7, R7, c[0x0][0x23c], -R173 ;  /* 0x00008f0007077a23 */ /* 0x000fe200000108ad */
[----:B------:R-:W-:Y:S01]  /*4b90*/  UIADD3 UR4, UR9, -0x255992d5, URZ ;  /* 0xdaa66d2b09047890 */ /* 0x000fe2000fffe03f */
[----:B------:R-:W-:Y:S02]  /*4ba0*/  @!P4 IADD3 R3, R2, 0x20, RZ ;  /* 0x000000200203c810 */ /* 0x000fe40007ffe0ff */
[----:B------:R-:W4:Y:S01]  /*4bb0*/  MUFU.EX2 R202, R6 ;  /* 0x0000000600ca7308 */ /* 0x000f220000000800 */
[----:B------:R-:W-:Y:S02]  /*4bc0*/  FSETP.NEU.FTZ.AND P2, PT, R240, -INF , PT ;  /* 0xff800000f000780b */ /* 0x000fe40003f5d000 */
[----:B------:R-:W-:Y:S07]  /*4bd0*/  FSETP.NEU.FTZ.AND P0, PT, R241, -INF , PT ;  /* 0xff800000f100780b */ /* 0x000fee0003f1d000 */
[----:B------:R1:W-:Y:S01]  /*4be0*/  MUFU.EX2 R223, R7 ;  /* 0x0000000700df7308 */ /* 0x0003e20000000800 */
[----:B--2---:R-:W-:Y:S04]  /*4bf0*/  IMAD.WIDE.U32 R4, R184, -0x326172a9, RZ ;  /* 0xcd9e8d57b8047825 */ /* 0x004fe800078e00ff */
[----:B------:R-:W-:Y:S01]  /*4c00*/  IMAD.WIDE.U32 R184, R185, -0x326172a9, RZ ;  /* 0xcd9e8d57b9b87825 */ /* 0x000fe200078e00ff */
[----:B------:R-:W-:Y:S02]  /*4c10*/  LOP3.LUT R191, R183, R5, RZ, 0x3c, !PT ;  /* 0x00000005b7bf7212 */ /* 0x000fe400078e3cff */
[----:B------:R-:W-:Y:S01]  /*4c20*/  LOP3.LUT R192, R187, UR4, R4, 0x96, !PT ;  /* 0x00000004bbc07c12 */ /* 0x000fe2000f8e9604 */
[----:B------:R-:W-:Y:S01]  /*4c30*/  FMUL.FTZ R5, R240, 1.4426950216293334961 ;  /* 0x3fb8aa3bf0057820 */ /* 0x000fe20000410000 */
[----:B------:R-:W-:Y:S01]  /*4c40*/  @!P4 IMNMX R4, R3, UR16, PT ;  /* 0x000000100304cc17 */ /* 0x000fe2000b800200 */
[----:B------:R-:W-:Y:S01]  /*4c50*/  FMUL.FTZ R187, R241, 1.4426950216293334961 ;  /* 0x3fb8aa3bf1bb7820 */ /* 0x000fe20000410000 */
[----:B------:R-:W-:Y:S02]  /*4c60*/  @!P4 IADD3 R3, R2, 0x28, RZ ;  /* 0x000000280203c810 */ /* 0x000fe40007ffe0ff */
[----:B------:R-:W-:Y:S02]  /*4c70*/  FSEL R5, R5, RZ, P2 ;  /* 0x000000ff05057208 */ /* 0x000fe40001000000 */
[-C--:B------:R-:W-:Y:S02]  /*4c80*/  @!P4 ISETP.GE.AND P2, PT, R182, R4.reuse, PT ;  /* 0x00000004b600c20c */ /* 0x080fe40003f46270 */
[----:B------:R-:W-:Y:S02]  /*4c90*/  @!P4 IMNMX R3, R3, UR16, PT ;  /* 0x000000100303cc17 */ /* 0x000fe4000b800200 */
[CC--:B------:R-:W-:Y:S01]  /*4ca0*/  @!P4 ISETP.GE.AND P3, PT, R0.reuse, R4.reuse, PT ;  /* 0x000000040000c20c */ /* 0x0c0fe20003f66270 */
[----:B-1----:R-:W-:Y:S01]  /*4cb0*/  IMAD.WIDE.U32 R6, R189, -0x326172a9, RZ ;  /* 0xcd9e8d57bd067825 */ /* 0x002fe200078e00ff */
[-C--:B---3--:R-:W-:Y:S03]  /*4cc0*/  HMMA.16816.F32 R20, R168, R176.reuse, R20 ;  /* 0x000000b0a814723c */ /* 0x088fe60000001814 */
[----:B------:R-:W-:Y:S02]  /*4cd0*/  FSEL R2, R187, RZ, P0 ;  /* 0x000000ffbb027208 */ /* 0x000fe40000000000 */
[----:B------:R-:W-:Y:S01]  /*4ce0*/  LOP3.LUT R185, R185, UR4, R6, 0x96, !PT ;  /* 0x00000004b9b97c12 */ /* 0x000fe2000f8e9606 */
[----:B------:R-:W-:Y:S01]  /*4cf0*/  UIADD3 UR4, UR8, -0x126145ec, URZ ;  /* 0xed9eba1408047890 */ /* 0x000fe2000fffe03f */
[----:B------:R-:W-:Y:S01]  /*4d00*/  @!P4 IADD3 R6, R0, 0x8, RZ ;  /* 0x000000080006c810 */ /* 0x000fe20007ffe0ff */
[C---:B------:R-:W-:Y:S04]  /*4d10*/  HMMA.16816.F32 R24, R164.reuse, R176, R24 ;  /* 0x000000b0a418723c */ /* 0x040fe80000001818 */
[----:B------:R-:W-:Y:S02]  /*4d20*/  @!P4 FSEL R9, R9, -INF , !P2 ;  /* 0xff8000000909c808 */ /* 0x000fe40005000000 */
[-C--:B------:R-:W-:Y:S02]  /*4d30*/  @!P4 ISETP.GE.AND P2, PT, R182, R3.reuse, PT ;  /* 0x00000003b600c20c */ /* 0x080fe40003f46270 */
[-C--:B------:R-:W-:Y:S03]  /*4d40*/  HMMA.16816.F32 R28, R164, R178.reuse, R28 ;  /* 0x000000b2a41c723c */ /* 0x080fe6000000181c */
[----:B------:R-:W-:Y:S01]  /*4d50*/  @!P4 ISETP.GE.AND P0, PT, R0, R3, PT ;  /* 0x000000030000c20c */ /* 0x000fe20003f06270 */
[--C-:B------:R-:W-:Y:S01]  /*4d60*/  FFMA.FTZ R9, R9, c[0x0][0x23c], -R5.reuse ;  /* 0x00008f0009097a23 */ /* 0x100fe20000010805 */
[----:B------:R-:W-:Y:S02]  /*4d70*/  LOP3.LUT R183, R183, R7, RZ, 0x3c, !PT ;  /* 0x00000007b7b77212 */ /* 0x000fe400078e3cff */
[----:B------:R-:W-:Y:S01]  /*4d80*/  @!P4 FSEL R8, R8, -INF , !P3 ;  /* 0xff8000000808c808 */ /* 0x000fe20005800000 */
[----:B------:R-:W-:Y:S01]  /*4d90*/  HMMA.16816.F32 R32, R168, R178, R32 ;  /* 0x000000b2a820723c */ /* 0x000fe20000001820 */
[----:B------:R-:W-:Y:S03]  /*4da0*/  MUFU.EX2 R222, R9 ;  /* 0x0000000900de7308 */ /* 0x000fe60000000800 */
[----:B------:R-:W-:Y:S01]  /*4db0*/  @!P4 IADD3 R7, R0, 0x9, RZ ;  /* 0x000000090007c810 */ /* 0x000fe20007ffe0ff */
[--C-:B------:R-:W-:Y:S01]  /*4dc0*/  FFMA.FTZ R8, R8, c[0x0][0x23c], -R5.reuse ;  /* 0x00008f0008087a23 */ /* 0x100fe20000010805 */
[----:B------:R-:W-:Y:S01]  /*4dd0*/  @!P4 ISETP.GE.AND P3, PT, R6, R4, PT ;  /* 0x000000040600c20c */ /* 0x000fe20003f66270 */
[----:B------:R-:W-:Y:S01]  /*4de0*/  IMAD.WIDE.U32 R164, R192, -0x2daee0ad, RZ ;  /* 0xd2511f53c0a47825 */ /* 0x000fe200078e00ff */
[----:B------:R-:W-:Y:S02]  /*4df0*/  @!P4 FSEL R10, R10, -INF , !P0 ;  /* 0xff8000000a0ac808 */ /* 0x000fe40004000000 */
[-C--:B------:R-:W-:Y:S01]  /*4e00*/  @!P4 ISETP.GE.AND P6, PT, R6, R3.reuse, PT ;  /* 0x000000030600c20c */ /* 0x080fe20003fc6270 */
[----:B------:R1:W-:Y:S01]  /*4e10*/  MUFU.EX2 R225, R8 ;  /* 0x0000000800e17308 */ /* 0x0003e20000000800 */
[----:B------:R-:W-:Y:S01]  /*4e20*/  @!P4 FSEL R11, R11, -INF , !P2 ;  /* 0xff8000000b0bc808 */ /* 0x000fe20005000000 */
[--C-:B------:R-:W-:Y:S01]  /*4e30*/  FFMA.FTZ R10, R10, c[0x0][0x23c], -R2.reuse ;  /* 0x00008f000a0a7a23 */ /* 0x100fe20000010802 */
[----:B------:R-:W-:Y:S02]  /*4e40*/  @!P4 FSEL R12, R12, -INF , !P3 ;  /* 0xff8000000c0cc808 */ /* 0x000fe40005800000 */
[-C--:B------:R-:W-:Y:S01]  /*4e50*/  @!P4 ISETP.GE.AND P3, PT, R7, R3.reuse, PT ;  /* 0x000000030700c20c */ /* 0x080fe20003f66270 */
[--C-:B------:R-:W-:Y:S01]  /*4e60*/  FFMA.FTZ R11, R11, c[0x0][0x23c], -R2.reuse ;  /* 0x00008f000b0b7a23 */ /* 0x100fe20000010802 */
[----:B------:R-:W-:Y:S01]  /*4e70*/  @!P4 FSEL R14, R14, -INF , !P6 ;  /* 0xff8000000e0ec808 */ /* 0x000fe20007000000 */
[----:B------:R-:W-:Y:S01]  /*4e80*/  FFMA.FTZ R12, R12, c[0x0][0x23c], -R5 ;  /* 0x00008f000c0c7a23 */ /* 0x000fe20000010805 */
[----:B------:R-:W-:Y:S01]  /*4e90*/  @!P4 FSEL R15, R15, -INF , !P3 ;  /* 0xff8000000f0fc808 */ /* 0x000fe20005800000 */
[----:B------:R-:W-:Y:S01]  /*4ea0*/  MUFU.EX2 R226, R10 ;  /* 0x0000000a00e27308 */ /* 0x000fe20000000800 */
[----:B------:R-:W-:Y:S01]  /*4eb0*/  @!P4 ISETP.GE.AND P0, PT, R6, R180, PT ;  /* 0x000000b40600c20c */ /* 0x000fe20003f06270 */
[--C-:B------:R-:W-:Y:S01]  /*4ec0*/  FFMA.FTZ R14, R14, c[0x0][0x23c], -R2.reuse ;  /* 0x00008f000e0e7a23 */ /* 0x100fe20000010802 */
[----:B------:R-:W-:Y:S01]  /*4ed0*/  @!P4 ISETP.GE.AND P5, PT, R7, R4, PT ;  /* 0x000000040700c20c */ /* 0x000fe20003fa6270 */
[----:B------:R-:W-:Y:S01]  /*4ee0*/  FFMA.FTZ R15, R15, c[0x0][0x23c], -R2 ;  /* 0x00008f000f0f7a23 */ /* 0x000fe20000010802 */
[----:B------:R-:W-:Y:S02]  /*4ef0*/  @!P4 FSEL R16, R16, -INF , !P0 ;  /* 0xff8000001010c808 */ /* 0x000fe40004000000 */
[----:B------:R-:W-:Y:S02]  /*4f00*/  @!P4 FSEL R13, R13, -INF , !P5 ;  /* 0xff8000000d0dc808 */ /* 0x000fe40006800000 */
[-C--:B------:R-:W-:Y:S01]  /*4f10*/  @!P4 ISETP.GE.AND P2, PT, R6, R172.reuse, PT ;  /* 0x000000ac0600c20c */ /* 0x080fe20003f46270 */
[----:B------:R2:W-:Y:S01]  /*4f20*/  MUFU.EX2 R224, R11 ;  /* 0x0000000b00e07308 */ /* 0x0005e20000000800 */
[----:B------:R-:W-:Y:S01]  /*4f30*/  FFMA.FTZ R16, R16, c[0x0][0x23c], -R181 ;  /* 0x00008f0010107a23 */ /* 0x000fe200000108b5 */
[----:B------:R-:W-:Y:S01]  /*4f40*/  @!P4 ISETP.GE.AND P6, PT, R7, R172, PT ;  /* 0x000000ac0700c20c */ /* 0x000fe20003fc6270 */
[----:B------:R-:W-:Y:S01]  /*4f50*/  FFMA.FTZ R13, R13, c[0x0][0x23c], -R5 ;  /* 0x00008f000d0d7a23 */ /* 0x000fe20000010805 */
[C---:B------:R-:W-:Y:S01]  /*4f60*/  @!P4 IADD3 R6, R0.reuse, 0x10, RZ ;  /* 0x000000100006c810 */ /* 0x040fe20007ffe0ff */
[----:B-1----:R-:W-:Y:S01]  /*4f70*/  IMAD.WIDE.U32 R8, R183, -0x2daee0ad, RZ ;  /* 0xd2511f53b7087825 */ /* 0x002fe200078e00ff */
[-C--:B------:R-:W-:Y:S02]  /*4f80*/  @!P4 ISETP.GE.AND P5, PT, R7, R180.reuse, PT ;  /* 0x000000b40700c20c */ /* 0x080fe40003fa6270 */
[----:B------:R-:W-:Y:S02]  /*4f90*/  @!P4 IADD3 R7, R0, 0x11, RZ ;  /* 0x000000110007c810 */ /* 0x000fe40007ffe0ff */
[----:B------:R-:W-:Y:S01]  /*4fa0*/  MUFU.EX2 R207, R14 ;  /* 0x0000000e00cf7308 */ /* 0x000fe20000000800 */
[CC--:B------:R-:W-:Y:S02]  /*4fb0*/  @!P4 ISETP.GE.AND P3, PT, R6.reuse, R180.reuse, PT ;  /* 0x000000b40600c20c */ /* 0x0c0fe40003f66270 */
[----:B------:R-:W-:Y:S02]  /*4fc0*/  @!P4 FSEL R19, R19, -INF , !P6 ;  /* 0xff8000001313c808 */ /* 0x000fe40007000000 */
[----:B------:R-:W-:Y:S02]  /*4fd0*/  @!P4 ISETP.GE.AND P6, PT, R7, R180, PT ;  /* 0x000000b40700c20c */ /* 0x000fe40003fc6270 */
[C---:B------:R-:W-:Y:S01]  /*4fe0*/  @!P4 ISETP.GE.AND P0, PT, R6.reuse, R172, PT ;  /* 0x000000ac0600c20c */ /* 0x040fe20003f06270 */
[--C-:B------:R-:W-:Y:S01]  /*4ff0*/  FFMA.FTZ R19, R19, c[0x0][0x23c], -R173.reuse ;  /* 0x00008f0013137a23 */ /* 0x100fe200000108ad */
[----:B------:R-:W-:Y:S01]  /*5000*/  @!P4 FSEL R17, R17, -INF , !P5 ;  /* 0xff8000001111c808 */ /* 0x000fe20006800000 */
[----:B------:R1:W-:Y:S01]  /*5010*/  MUFU.EX2 R221, R15 ;  /* 0x0000000f00dd7308 */ /* 0x0003e20000000800 */
[-C--:B------:R-:W-:Y:S02]  /*5020*/  @!P4 ISETP.GE.AND P5, PT, R6, R4.reuse, PT ;  /* 0x000000040600c20c */ /* 0x080fe40003fa6270 */
[----:B------:R-:W-:Y:S01]  /*5030*/  @!P4 FSEL R18, R18, -INF , !P2 ;  /* 0xff8000001212c808 */ /* 0x000fe20005000000 */
[----:B--2---:R-:W-:Y:S01]  /*5040*/  IMAD.WIDE.U32 R10, R191, -0x2daee0ad, RZ ;  /* 0xd2511f53bf0a7825 */ /* 0x004fe200078e00ff */
[-C--:B------:R-:W-:Y:S02]  /*5050*/  @!P4 ISETP.GE.AND P2, PT, R6, R3.reuse, PT ;  /* 0x000000030600c20c */ /* 0x080fe40003f46270 */
[----:B------:R-:W-:Y:S01]  /*5060*/  @!P4 FSEL R20, R20, -INF , !P3 ;  /* 0xff8000001414c808 */ /* 0x000fe20005800000 */
[----:B------:R-:W-:Y:S01]  /*5070*/  FFMA.FTZ R18, R18, c[0x0][0x23c], -R173 ;  /* 0x00008f0012127a23 */ /* 0x000fe200000108ad */
[C---:B------:R-:W-:Y:S01]  /*5080*/  @!P4 IADD3 R6, R0.reuse, 0x18, RZ ;  /* 0x000000180006c810 */ /* 0x040fe20007ffe0ff */
[----:B------:R2:W-:Y:S01]  /*5090*/  MUFU.EX2 R201, R16 ;  /* 0x0000001000c97308 */ /* 0x0005e20000000800 */
[----:B------:R-:W-:Y:S01]  /*50a0*/  @!P4 IADD3 R0, R0, 0x19, RZ ;  /* 0x000000190000c810 */ /* 0x000fe20007ffe0ff */
[--C-:B------:R-:W-:Y:S01]  /*50b0*/  FFMA.FTZ R20, R20, c[0x0][0x23c], -R181.reuse ;  /* 0x00008f0014147a23 */ /* 0x100fe200000108b5 */
[----:B------:R-:W-:Y:S02]  /*50c0*/  @!P4 FSEL R21, R21, -INF , !P6 ;  /* 0xff8000001515c808 */ /* 0x000fe40007000000 */
[C---:B------:R-:W-:Y:S02]  /*50d0*/  @!P4 ISETP.GE.AND P6, PT, R7.reuse, R4, PT ;  /* 0x000000040700c20c */ /* 0x040fe40003fc6270 */
[----:B------:R-:W-:Y:S01]  /*50e0*/  @!P4 ISETP.GE.AND P3, PT, R7, R172, PT ;  /* 0x000000ac0700c20c */ /* 0x000fe20003f66270 */
[----:B------:R-:W-:Y:S01]  /*50f0*/  FFMA.FTZ R21, R21, c[0x0][0x23c], -R181 ;  /* 0x00008f0015157a23 */ /* 0x000fe200000108b5 */
[----:B------:R-:W-:Y:S01]  /*5100*/  LOP3.LUT R188, R11, UR5, R188, 0x96, !PT ;  /* 0x000000050bbc7c12 */ /* 0x000fe2000f8e96bc */
[----:B------:R3:W-:Y:S01]  /*5110*/  MUFU.EX2 R206, R12 ;  /* 0x0000000c00ce7308 */ /* 0x0007e20000000800 */
[----:B------:R-:W-:Y:S02]  /*5120*/  @!P4 FSEL R22, R22, -INF , !P0 ;  /* 0xff8000001616c808 */ /* 0x000fe40004000000 */
[-C--:B------:R-:W-:Y:S01]  /*5130*/  @!P4 ISETP.GE.AND P0, PT, R7, R3.reuse, PT ;  /* 0x000000030700c20c */ /* 0x080fe20003f06270 */
[----:B-1----:R-:W-:Y:S01]  /*5140*/  IMAD.WIDE.U32 R14, R185, -0x2daee0ad, RZ ;  /* 0xd2511f53b90e7825 */ /* 0x002fe200078e00ff */
[----:B------:R-:W-:Y:S02]  /*5150*/  @!P4 FSEL R24, R24, -INF , !P5 ;  /* 0xff8000001818c808 */ /* 0x000fe40006800000 */
[----:B------:R-:W-:Y:S01]  /*5160*/  @!P4 ISETP.GE.AND P5, PT, R0, R4, PT ;  /* 0x000000040000c20c */ /* 0x000fe20003fa6270 */
[----:B------:R-:W-:Y:S01]  /*5170*/  FFMA.FTZ R22, R22, c[0x0][0x23c], -R173 ;  /* 0x00008f0016167a23 */ /* 0x000fe200000108ad */
[----:B------:R-:W-:Y:S01]  /*5180*/  @!P4 FSEL R25, R25, -INF , !P6 ;  /* 0xff8000001919c808 */ /* 0x000fe20007000000 */
[----:B------:R1:W-:Y:S01]  /*5190*/  MUFU.EX2 R205, R13 ;  /* 0x0000000d00cd7308 */ /* 0x0003e20000000800 */
[-C--:B------:R-:W-:Y:S01]  /*51a0*/  @!P4 ISETP.GE.AND P6, PT, R6, R3.reuse, PT ;  /* 0x000000030600c20c */ /* 0x080fe20003fc6270 */
[--C-:B------:R-:W-:Y:S01]  /*51b0*/  FFMA.FTZ R24, R24, c[0x0][0x23c], -R5.reuse ;  /* 0x00008f0018187a23 */ /* 0x100fe20000010805 */
[----:B------:R-:W-:Y:S01]  /*51c0*/  @!P4 FSEL R26, R26, -INF , !P2 ;  /* 0xff8000001a1ac808 */ /* 0x000fe20005000000 */
[----:B------:R-:W-:Y:S01]  /*51d0*/  FFMA.FTZ R25, R25, c[0x0][0x23c], -R5 ;  /* 0x00008f0019197a23 */ /* 0x000fe20000010805 */
[----:B------:R-:W-:Y:S01]  /*51e0*/  @!P4 ISETP.GE.AND P2, PT, R0, R3, PT ;  /* 0x000000030000c20c */ /* 0x000fe20003f46270 */
[----:B------:R-:W-:Y:S01]  /*51f0*/  FFMA.FTZ R3, R17, c[0x0][0x23c], -R181 ;  /* 0x00008f0011037a23 */ /* 0x000fe200000108b5 */
[----:B------:R-:W-:Y:S01]  /*5200*/  @!P4 FSEL R29, R29, -INF , !P5 ;  /* 0xff8000001d1dc808 */ /* 0x000fe20006800000 */
[----:B------:R-:W-:Y:S01]  /*5210*/  FFMA.FTZ R26, R26, c[0x0][0x23c], -R2 ;  /* 0x00008f001a1a7a23 */ /* 0x000fe20000010802 */
[C---:B------:R-:W-:Y:S01]  /*5220*/  @!P4 ISETP.GE.AND P5, PT, R6.reuse, R172, PT ;  /* 0x000000ac0600c20c */ /* 0x040fe20003fa6270 */
[----:B------:R1:W-:Y:S01]  /*5230*/  MUFU.EX2 R198, R19 ;  /* 0x0000001300c67308 */ /* 0x0003e20000000800 */
[----:B------:R-:W-:Y:S02]  /*5240*/  @!P4 FSEL R23, R23, -INF , !P3 ;  /* 0xff8000001717c808 */ /* 0x000fe40005800000 */
[C---:B------:R-:W-:Y:S02]  /*5250*/  @!P4 ISETP.GE.AND P3, PT, R6.reuse, R4, PT ;  /* 0x000000040600c20c */ /* 0x040fe40003f66270 */
[----:B------:R-:W-:Y:S01]  /*5260*/  @!P4 FSEL R27, R27, -INF , !P0 ;  /* 0xff8000001b1bc808 */ /* 0x000fe20004000000 */
[----:B------:R-:W-:Y:S01]  /*5270*/  FFMA.FTZ R23, R23, c[0x0][0x23c], -R173 ;  /* 0x00008f0017177a23 */ /* 0x000fe200000108ad */
[-C--:B------:R-:W-:Y:S02]  /*5280*/  @!P4 ISETP.GE.AND P0, PT, R6, R180.reuse, PT ;  /* 0x000000b40600c20c */ /* 0x080fe40003f06270 */
[----:B------:R-:W-:Y:S01]  /*5290*/  LOP3.LUT R6, R9, UR5, R190, 0x96, !PT ;  /* 0x0000000509067c12 */ /* 0x000fe2000f8e96be */
[----:B------:R-:W-:Y:S01]  /*52a0*/  UIADD3 UR5, UR9, 0x78dde6e4, URZ ;  /* 0x78dde6e409057890 */ /* 0x000fe2000fffe03f */
[----:B--2---:R-:W-:Y:S01]  /*52b0*/  LOP3.LUT R16, R165, UR4, R10, 0x96, !PT ;  /* 0x00000004a5107c12 */ /* 0x004fe2000f8e960a */
[----:B------:R2:W-:Y:S01]  /*52c0*/  MUFU.EX2 R197, R20 ;  /* 0x0000001400c57308 */ /* 0x0005e20000000800 */
[----:B------:R-:W-:Y:S01]  /*52d0*/  LOP3.LUT R166, R15, UR4, R8, 0x96, !PT ;  /* 0x000000040fa67c12 */ /* 0x000fe2000f8e9608 */
[----:B------:R-:W-:Y:S01]  /*52e0*/  IMAD.WIDE.U32 R8, R188, -0x326172a9, RZ ;  /* 0xcd9e8d57bc087825 */ /* 0x000fe200078e00ff */
[----:B------:R-:W-:Y:S01]  /*52f0*/  UIADD3 UR4, UR9, 0x1715609d, URZ ;  /* 0x1715609d09047890 */ /* 0x000fe2000fffe03f */
[----:B------:R-:W-:Y:S02]  /*5300*/  @!P4 FSEL R28, R28, -INF , !P3 ;  /* 0xff8000001c1cc808 */ /* 0x000fe40005800000 */
[----:B------:R-:W-:Y:S01]  /*5310*/  IMAD.WIDE.U32 R6, R6, -0x326172a9, RZ ;  /* 0xcd9e8d5706067825 */ /* 0x000fe200078e00ff */
[----:B------:R-:W-:Y:S02]  /*5320*/  LOP3.LUT R10, R9, UR5, R186, 0x96, !PT ;  /* 0x00000005090a7c12 */ /* 0x000fe4000f8e96ba */
[----:B------:R-:W-:Y:S01]  /*5330*/  @!P4 ISETP.GE.AND P3, PT, R0, R180, PT ;  /* 0x000000b40000c20c */ /* 0x000fe20003f66270 */
[----:B------:R2:W-:Y:S01]  /*5340*/  MUFU.EX2 R200, R3 ;  /* 0x0000000300c87308 */ /* 0x0005e20000000800 */
[----:B------:R-:W-:Y:S01]  /*5350*/  IMAD.WIDE.U32 R16, R16, -0x326172a9, RZ ;  /* 0xcd9e8d5710107825 */ /* 0x000fe200078e00ff */
[----:B---3--:R-:W-:Y:S01]  /*5360*/  LOP3.LUT R12, R7, UR5, R184, 0x96, !PT ;  /* 0x00000005070c7c12 */ /* 0x008fe2000f8e96b8 */
[----:B------:R-:W-:Y:S01]  /*5370*/  UIADD3 UR5, UR8, -0x56f99767, URZ ;  /* 0xa906689908057890 */ /* 0x000fe2000fffe03f */
[----:B------:R-:W-:Y:S01]  /*5380*/  @!P4 FSEL R30, R30, -INF , !P6 ;  /* 0xff8000001e1ec808 */ /* 0x000fe20007000000 */
[----:B------:R-:W-:Y:S01]  /*5390*/  IMAD.WIDE.U32 R166, R166, -0x326172a9, RZ ;  /* 0xcd9e8d57a6a67825 */ /* 0x000fe200078e00ff */
[----:B------:R-:W-:Y:S02]  /*53a0*/  LOP3.LUT R8, R17, UR4, R8, 0x96, !PT ;  /* 0x0000000411087c12 */ /* 0x000fe4000f8e9608 */
[----:B------:R-:W-:Y:S01]  /*53b0*/  @!P4 ISETP.GE.AND P6, PT, R0, R172, PT ;  /* 0x000000ac0000c20c */ /* 0x000fe20003fc6270 */
[----:B------:R-:W-:Y:S01]  /*53c0*/  IMAD.WIDE.U32 R10, R10, -0x2daee0ad, RZ ;  /* 0xd2511f530a0a7825 */ /* 0x000fe200078e00ff */
[----:B------:R3:W-:Y:S01]  /*53d0*/  MUFU.EX2 R199, R18 ;  /* 0x0000001200c77308 */ /* 0x0007e20000000800 */
[----:B------:R-:W-:Y:S01]  /*53e0*/  LOP3.LUT R6, R167, UR4, R6, 0x96, !PT ;  /* 0x00000004a7067c12 */ /* 0x000fe2000f8e9606 */
[----:B------:R-:W-:Y:S01]  /*53f0*/  UIADD3 UR4, UR8, 0x646e171e, URZ ;  /* 0x646e171e08047890 */ /* 0x000fe2000fffe03f */
[----:B-1----:R-:W-:Y:S01]  /*5400*/  IMAD.WIDE.U32 R12, R12, -0x2daee0ad, RZ ;  /* 0xd2511f530c0c7825 */ /* 0x002fe200078e00ff */
[----:B------:R-:W-:Y:S02]  /*5410*/  LOP3.LUT R164, R11, UR5, R164, 0x96, !PT ;  /* 0x000000050ba47c12 */ /* 0x000fe4000f8e96a4 */
[----:B------:R-:W-:Y:S01]  /*5420*/  @!P4 FSEL R31, R31, -INF , !P2 ;  /* 0xff8000001f1fc808 */ /* 0x000fe20005000000 */
[----:B------:R-:W-:Y:S01]  /*5430*/  IMAD.WIDE.U32 R8, R8, -0x2daee0ad, RZ ;  /* 0xd2511f5308087825 */ /* 0x000fe200078e00ff */
[----:B------:R-:W-:Y:S01]  /*5440*/  LOP3.LUT R14, R13, UR5, R14, 0x96, !PT ;  /* 0x000000050d0e7c12 */ /* 0x000fe2000f8e960e */
[----:B------:R-:W-:Y:S01]  /*5450*/  UIADD3 UR5, UR9, -0x4ab325aa, URZ ;  /* 0xb54cda5609057890 */ /* 0x000fe2000fffe03f */
[----:B------:R-:W-:Y:S01]  /*5460*/  @!P4 FSEL R32, R32, -INF , !P0 ;  /* 0xff8000002020c808 */ /* 0x000fe20004000000 */
[----:B------:R-:W-:Y:S01]  /*5470*/  IMAD.WIDE.U32 R6, R6, -0x2daee0ad, RZ ;  /* 0xd2511f5306067825 */ /* 0x000fe200078e00ff */
[----:B------:R-:W-:Y:S01]  /*5480*/  LOP3.LUT R19, R8, 0xffff, RZ, 0xc0, !PT ;  /* 0x0000ffff08137812 */ /* 0x000fe200078ec0ff */
[----:B------:R-:W-:Y:S01]  /*5490*/  MUFU.EX2 R189, R21 ;  /* 0x0000001500bd7308 */ /* 0x000fe20000000800 */
[--C-:B------:R-:W-:Y:S01]  /*54a0*/  SHF.R.U32.HI R167, RZ, 0x18, R8.reuse ;  /* 0x00000018ffa77819 */ /* 0x100fe20000011608 */
[--C-:B------:R-:W-:Y:S01]  /*54b0*/  FFMA.FTZ R28, R28, c[0x0][0x23c], -R5.reuse ;  /* 0x00008f001c1c7a23 */ /* 0x100fe20000010805 */
[----:B------:R-:W-:Y:S01]  /*54c0*/  SHF.R.U32.HI R174, RZ, 0x10, R8 ;  /* 0x00000010ffae7819 */ /* 0x000fe20000011608 */
[----:B------:R-:W-:Y:S01]  /*54d0*/  FFMA.FTZ R5, R29, c[0x0][0x23c], -R5 ;  /* 0x00008f001d057a23 */ /* 0x000fe20000010805 */
[----:B------:R-:W-:Y:S01]  /*54e0*/  LOP3.LUT R0, R8, 0xff, RZ, 0xc0, !PT ;  /* 0x000000ff08007812 */ /* 0x000fe200078ec0ff */
[----:B------:R-:W-:Y:S01]  /*54f0*/  FFMA.FTZ R27, R27, c[0x0][0x23c], -R2 ;  /* 0x00008f001b1b7a23 */ /* 0x000fe20000010802 */
[----:B------:R-:W-:Y:S01]  /*5500*/  LOP3.LUT R10, R9, UR4, R10, 0x96, !PT ;  /* 0x00000004090a7c12 */ /* 0x000fe2000f8e960a */
[----:B------:R-:W-:Y:S01]  /*5510*/  IMAD.WIDE.U32 R8, R164, -0x326172a9, RZ ;  /* 0xcd9e8d57a4087825 */ /* 0x000fe200078e00ff */
[----:B------:R-:W-:Y:S01]  /*5520*/  LOP3.LUT R164, R6, 0xff, RZ, 0xc0, !PT ;  /* 0x000000ff06a47812 */ /* 0x000fe200078ec0ff */
[----:B------:R-:W-:Y:S01]  /*5530*/  MUFU.EX2 R186, R5 ;  /* 0x0000000500ba7308 */ /* 0x000fe20000000800 */
[----:B------:R-:W-:Y:S01]  /*5540*/  SHF.R.U32.HI R165, RZ, 0x18, R6 ;  /* 0x00000018ffa57819 */ /* 0x000fe20000011606 */
[----:B------:R-:W-:Y:S01]  /*5550*/  FFMA.FTZ R32, R32, c[0x0][0x23c], -R181 ;  /* 0x00008f0020207a23 */ /* 0x000fe200000108b5 */
[----:B------:R-:W-:Y:S01]  /*5560*/  LOP3.LUT R172, R6, 0xffff, RZ, 0xc0, !PT ;  /* 0x0000ffff06ac7812 */ /* 0x000fe200078ec0ff */
[----:B------:R-:W-:Y:S01]  /*5570*/  FFMA.FTZ R30, R30, c[0x0][0x23c], -R2 ;  /* 0x00008f001e1e7a23 */ /* 0x000fe20000010802 */
[----:B--2---:R-:W-:Y:S01]  /*5580*/  SHF.R.U32.HI R20, RZ, 0x10, R6 ;  /* 0x00000010ff147819 */ /* 0x004fe20000011606 */
[----:B------:R-:W-:Y:S01]  /*5590*/  FFMA.FTZ R2, R31, c[0x0][0x23c], -R2 ;  /* 0x00008f001f027a23 */ /* 0x000fe20000010802 */
[----:B------:R-:W-:Y:S01]  /*55a0*/  LOP3.LUT R4, R7, UR4, R12, 0x96, !PT ;  /* 0x0000000407047c12 */ /* 0x000fe2000f8e960c */
[----:B------:R-:W-:Y:S01]  /*55b0*/  IMAD.WIDE.U32 R6, R14, -0x326172a9, RZ ;  /* 0xcd9e8d570e067825 */ /* 0x000fe200078e00ff */
[----:B------:R-:W-:Y:S01]  /*55c0*/  LOP3.LUT R3, R9, UR5, R16, 0x96, !PT ;  /* 0x0000000509037c12 */ /* 0x000fe2000f8e9610 */
[----:B------:R-:W-:Y:S01]  /*55d0*/  ULDC.U8 UR4, c[0x0][0x2d8] ;  /* 0x0000b60000047ab9 */ /* 0x000fe20000000000 */
[----:B------:R-:W-:Y:S01]  /*55e0*/  LOP3.LUT R16, R8, 0xffff, RZ, 0xc0, !PT ;  /* 0x0000ffff08107812 */ /* 0x000fe200078ec0ff */
[----:B------:R-:W-:Y:S01]  /*55f0*/  MUFU.EX2 R192, R23 ;  /* 0x0000001700c07308 */ /* 0x000fe20000000800 */
[----:B------:R-:W-:Y:S01]  /*5600*/  ISETP.LE.U32.AND P2, PT, R0, UR4, PT ;  /* 0x0000000400007c0c */ /* 0x000fe2000bf43070 */
[----:B------:R-:W-:Y:S01]  /*5610*/  IMAD.IADD R184, R196, 0x1, R211 ;  /* 0x00000001c4b87824 */ /* 0x000fe200078e02d3 */
[----:B------:R-:W-:Y:S02]  /*5620*/  LOP3.LUT R0, R7, UR5, R166, 0x96, !PT ;  /* 0x0000000507007c12 */ /* 0x000fe4000f8e96a6 */
[C---:B------:R-:W-:Y:S02]  /*5630*/  LOP3.LUT R11, R6.reuse, 0xffff, RZ, 0xc0, !PT ;  /* 0x0000ffff060b7812 */ /* 0x040fe400078ec0ff */
[C---:B------:R-:W-:Y:S02]  /*5640*/  LOP3.LUT R7, R3.reuse, 0xffff, RZ, 0xc0, !PT ;  /* 0x0000ffff03077812 */ /* 0x040fe400078ec0ff */
[----:B------:R-:W-:Y:S01]  /*5650*/  LOP3.LUT R12, R6, 0xff, RZ, 0xc0, !PT ;  /* 0x000000ff060c7812 */ /* 0x000fe200078ec0ff */
[----:B------:R-:W-:Y:S01]  /*5660*/  MUFU.EX2 R191, R25 ;  /* 0x0000001900bf7308 */ /* 0x000fe20000000800 */
[--C-:B------:R-:W-:Y:S02]  /*5670*/  SHF.R.U32.HI R14, RZ, 0x10, R6.reuse ;  /* 0x00000010ff0e7819 */ /* 0x100fe40000011606 */
[----:B------:R-:W-:Y:S02]  /*5680*/  SHF.R.U32.HI R13, RZ, 0x18, R6 ;  /* 0x00000018ff0d7819 */ /* 0x000fe40000011606 */
[----:B------:R-:W-:Y:S02]  /*5690*/  LOP3.LUT R9, R3, 0xff, RZ, 0xc0, !PT ;  /* 0x000000ff03097812 */ /* 0x000fe400078ec0ff */
[----:B------:R-:W-:Y:S02]  /*56a0*/  SHF.R.U32.HI R6, RZ, 0x10, R3 ;  /* 0x00000010ff067819 */ /* 0x000fe40000011603 */
[--C-:B------:R-:W-:Y:S01]  /*56b0*/  SHF.R.U32.HI R17, RZ, 0x18, R8.reuse ;  /* 0x00000018ff117819 */ /* 0x100fe20000011608 */
[----:B------:R-:W-:Y:S01]  /*56c0*/  MUFU.EX2 R194, R27 ;  /* 0x0000001b00c27308 */ /* 0x000fe20000000800 */
[----:B---3--:R-:W-:Y:S02]  /*56d0*/  SHF.R.U32.HI R18, RZ, 0x10, R8 ;  /* 0x00000010ff127819 */ /* 0x008fe40000011608 */
[----:B------:R-:W-:Y:S02]  /*56e0*/  LOP3.LUT R15, R8, 0xff, RZ, 0xc0, !PT ;  /* 0x000000ff080f7812 */ /* 0x000fe400078ec0ff */
[----:B------:R-:W-:Y:S02]  /*56f0*/  SHF.R.U32.HI R8, RZ, 0x8, R7 ;  /* 0x00000008ff087819 */ /* 0x000fe40000011607 */
[----:B------:R-:W-:Y:S02]  /*5700*/  ISETP.LE.U32.AND P0, PT, R9, UR4, PT ;  /* 0x0000000409007c0c */ /* 0x000fe4000bf03070 */
[----:B------:R-:W-:Y:S01]  /*5710*/  LOP3.LUT R7, R6, 0xff, RZ, 0xc0, !PT ;  /* 0x000000ff06077812 */ /* 0x000fe200078ec0ff */
[----:B------:R-:W1:Y:S01]  /*5720*/  MUFU.EX2 R182, R32 ;  /* 0x0000002000b67308 */ /* 0x000e620000000800 */
[----:B------:R-:W-:Y:S02]  /*5730*/  LOP3.LUT R6, R8, 0xffff, RZ, 0xc0, !PT ;  /* 0x0000ffff08067812 */ /* 0x000fe400078ec0ff */
[----:B------:R-:W-:Y:S02]  /*5740*/  LOP3.LUT R8, R0, 0xffff, RZ, 0xc0, !PT ;  /* 0x0000ffff00087812 */ /* 0x000fe400078ec0ff */
[----:B------:R-:W-:Y:S02]  /*5750*/  @!P4 FSEL R33, R33, -INF , !P3 ;  /* 0xff8000002121c808 */ /* 0x000fe40005800000 */
[----:B------:R-:W-:Y:S02]  /*5760*/  ISETP.LE.U32.AND P3, PT, R7, UR4, PT ;  /* 0x0000000407007c0c */ /* 0x000fe4000bf63070 */
[----:B------:R-:W-:Y:S01]  /*5770*/  @!P4 FSEL R34, R34, -INF , !P5 ;  /* 0xff8000002222c808 */ /* 0x000fe20006800000 */
[----:B------:R-:W-:Y:S01]  /*5780*/  @!P0 FADD.FTZ R204, -R204, -RZ ;  /* 0x800000ffcccc8221 */ /* 0x000fe20000010100 */
[----:B------:R-:W-:Y:S01]  /*5790*/  ISETP.LE.U32.AND P5, PT, R6, UR4, PT ;  /* 0x0000000406007c0c */ /* 0x000fe2000bfa3070 */
[----:B------:R-:W-:Y:S01]  /*57a0*/  FFMA.FTZ R181, R33, c[0x0][0x23c], -R181 ;  /* 0x00008f0021b57a23 */ /* 0x000fe200000108b5 */
[----:B------:R-:W-:Y:S01]  /*57b0*/  SHF.R.U32.HI R7, RZ, 0x18, R3 ;  /* 0x00000018ff077819 */ /* 0x000fe20000011603 */
[----:B------:R-:W-:Y:S01]  /*57c0*/  MUFU.EX2 R185, R2 ;  /* 0x0000000200b97308 */ /* 0x000fe20000000800 */
[----:B------:R-:W-:Y:S01]  /*57d0*/  SHF.R.U32.HI R3, RZ, 0x8, R8 ;  /* 0x00000008ff037819 */ /* 0x000fe20000011608 */
[--C-:B------:R-:W-:Y:S01]  /*57e0*/  FFMA.FTZ R34, R34, c[0x0][0x23c], -R173.reuse ;  /* 0x00008f0022227a23 */ /* 0x100fe200000108ad */
[----:B------:R-:W-:Y:S02]  /*57f0*/  LOP3.LUT R6, R0, 0xff, RZ, 0xc0, !PT ;  /* 0x000000ff00067812 */ /* 0x000fe400078ec0ff */
[----:B------:R-:W-:Y:S01]  /*5800*/  @!P4 FSEL R35, R35, -INF , !P6 ;  /* 0xff8000002323c808 */ /* 0x000fe20007000000 */
[----:B----4-:R-:W-:Y:S01]  /*5810*/  @!P3 FADD.FTZ R202, -R202, -RZ ;  /* 0x800000ffcacab221 */ /* 0x010fe20000010100 */
[----:B------:R-:W-:Y:S02]  /*5820*/  ISETP.LE.U32.AND P6, PT, R6, UR4, PT ;  /* 0x0000000406007c0c */ /* 0x000fe4000bfc3070 */
[--C-:B------:R-:W-:Y:S01]  /*5830*/  SHF.R.U32.HI R6, RZ, 0x10, R0.reuse ;  /* 0x00000010ff067819 */ /* 0x100fe20000011600 */
[----:B------:R-:W-:Y:S01]  /*5840*/  @!P5 FADD.FTZ R203, -R203, -RZ ;  /* 0x800000ffcbcbd221 */ /* 0x000fe20000010100 */
[----:B------:R-:W-:Y:S01]  /*5850*/  LOP3.LUT R3, R3, 0xffff, RZ, 0xc0, !PT ;  /* 0x0000ffff03037812 */ /* 0x000fe200078ec0ff */
[----:B------:R-:W-:Y:S01]  /*5860*/  MUFU.EX2 R181, R181 ;  /* 0x000000b500b57308 */ /* 0x000fe20000000800 */
[----:B------:R-:W-:Y:S01]  /*5870*/  SHF.R.U32.HI R0, RZ, 0x18, R0 ;  /* 0x00000018ff007819 */ /* 0x000fe20000011600 */
[----:B-1----:R-:W-:Y:S01]  /*5880*/  @!P2 FADD.FTZ R182, -R182, -RZ ;  /* 0x800000ffb6b6a221 */ /* 0x002fe20000010100 */
[----:B------:R-:W-:Y:S01]  /*5890*/  ISETP.LE.U32.AND P0, PT, R3, UR4, PT ;  /* 0x0000000403007c0c */ /* 0x000fe2000bf03070 */
[----:B------:R-:W-:Y:S01]  /*58a0*/  FFMA.FTZ R173, R35, c[0x0][0x23c], -R173 ;  /* 0x00008f0023ad7a23 */ /* 0x000fe200000108ad */
[----:B------:R-:W-:Y:S02]  /*58b0*/  LOP3.LUT R3, R6, 0xff, RZ, 0xc0, !PT ;  /* 0x000000ff06037812 */ /* 0x000fe400078ec0ff */
[----:B------:R-:W-:Y:S01]  /*58c0*/  ISETP.LE.U32.AND P5, PT, R0, UR4, PT ;  /* 0x0000000400007c0c */ /* 0x000fe2000bfa3070 */
[----:B------:R-:W-:Y:S01]  /*58d0*/  @!P6 FADD.FTZ R225, -R225, -RZ ;  /* 0x800000ffe1e1e221 */ /* 0x000fe20000010100 */
[----:B------:R-:W-:Y:S01]  /*58e0*/  ISETP.LE.U32.AND P3, PT, R3, UR4, PT ;  /* 0x0000000403007c0c */ /* 0x000fe2000bf63070 */
[----:B------:R-:W1:Y:S01]  /*58f0*/  MUFU.EX2 R190, R22 ;  /* 0x0000001600be7308 */ /* 0x000e620000000800 */
[----:B------:R-:W-:Y:S02]  /*5900*/  LOP3.LUT R3, R14, 0xff, RZ, 0xc0, !PT ;  /* 0x000000ff0e037812 */ /* 0x000fe400078ec0ff */
[----:B------:R-:W-:Y:S02]  /*5910*/  SHF.R.U32.HI R0, RZ, 0x8, R11 ;  /* 0x00000008ff007819 */ /* 0x000fe4000001160b */
[----:B------:R-:W-:Y:S01]  /*5920*/  ISETP.LE.U32.AND P6, PT, R15, UR4, PT ;  /* 0x000000040f007c0c */ /* 0x000fe2000bfc3070 */
        /* <DEDUP_REMOVED lines=8> */
[----:B------:R-:W-:Y:S02]  /*59b0*/  SHF.R.U32.HI R0, RZ, 0x8, R16 ;  /* 0x00000008ff007819 */ /* 0x000fe40000011610 */
[----:B------:R-:W-:Y:S01]  /*59c0*/  ISETP.LE.U32.AND P5, PT, R13, UR4, PT ;  /* 0x000000040d007c0c */ /* 0x000fe2000bfa3070 */
[----:B------:R-:W-:Y:S01]  /*59d0*/  @!P6 FADD.FTZ R201, -R201, -RZ ;  /* 0x800000ffc9c9e221 */ /* 0x000fe20000010100 */
[----:B------:R-:W-:Y:S02]  /*59e0*/  LOP3.LUT R0, R0, 0xffff, RZ, 0xc0, !PT ;  /* 0x0000ffff00007812 */ /* 0x000fe400078ec0ff */
[----:B------:R-:W-:Y:S02]  /*59f0*/  LOP3.LUT R3, R10, 0xff, RZ, 0xc0, !PT ;  /* 0x000000ff0a037812 */ /* 0x000fe400078ec0ff */
[----:B------:R-:W-:Y:S01]  /*5a00*/  ISETP.LE.U32.AND P4, PT, R7, UR4, PT ;  /* 0x0000000407007c0c */ /* 0x000fe2000bf83070 */
[----:B------:R-:W-:Y:S01]  /*5a10*/  @!P0 FADD.FTZ R205, -R205, -RZ ;  /* 0x800000ffcdcd8221 */ /* 0x000fe20000010100 */
[----:B------:R-:W-:Y:S01]  /*5a20*/  ISETP.LE.U32.AND P0, PT, R3, UR4, PT ;  /* 0x0000000403007c0c */ /* 0x000fe2000bf03070 */
[----:B------:R-:W-:Y:S01]  /*5a30*/  @!P3 FADD.FTZ R207, -R207, -RZ ;  /* 0x800000ffcfcfb221 */ /* 0x000fe20000010100 */
[----:B------:R-:W-:Y:S01]  /*5a40*/  ISETP.LE.U32.AND P3, PT, R0, UR4, PT ;  /* 0x0000000400007c0c */ /* 0x000fe2000bf63070 */
[----:B------:R-:W2:Y:S01]  /*5a50*/  MUFU.EX2 R195, R26 ;  /* 0x0000001a00c37308 */ /* 0x000ea20000000800 */
[----:B------:R-:W-:Y:S01]  /*5a60*/  LOP3.LUT R0, R10, 0xffff, RZ, 0xc0, !PT ;  /* 0x0000ffff0a007812 */ /* 0x000fe200078ec0ff */
[----:B------:R-:W-:Y:S01]  /*5a70*/  @!P5 FADD.FTZ R221, -R221, -RZ ;  /* 0x800000ffddddd221 */ /* 0x000fe20000010100 */
[----:B------:R-:W-:Y:S02]  /*5a80*/  LOP3.LUT R3, R18, 0xff, RZ, 0xc0, !PT ;  /* 0x000000ff12037812 */ /* 0x000fe400078ec0ff */
[----:B------:R-:W-:Y:S02]  /*5a90*/  SHF.R.U32.HI R0, RZ, 0x8, R0 ;  /* 0x00000008ff007819 */ /* 0x000fe40000011600 */
[----:B------:R-:W-:Y:S01]  /*5aa0*/  ISETP.LE.U32.AND P5, PT, R3, UR4, PT ;  /* 0x0000000403007c0c */ /* 0x000fe2000bfa3070 */
[----:B------:R-:W-:Y:S01]  /*5ab0*/  @!P4 FADD.FTZ R223, -R223, -RZ ;  /* 0x800000ffdfdfc221 */ /* 0x000fe20000010100 */
[----:B------:R-:W-:Y:S01]  /*5ac0*/  LOP3.LUT R0, R0, 0xffff, RZ, 0xc0, !PT ;  /* 0x0000ffff00007812 */ /* 0x000fe200078ec0ff */
[----:B------:R-:W-:Y:S01]  /*5ad0*/  @!P0 FADD.FTZ R197, -R197, -RZ ;  /* 0x800000ffc5c58221 */ /* 0x000fe20000010100 */
[--C-:B------:R-:W-:Y:S01]  /*5ae0*/  SHF.R.U32.HI R3, RZ, 0x18, R10.reuse ;  /* 0x00000018ff037819 */ /* 0x100fe2000001160a */
[----:B------:R-:W-:Y:S01]  /*5af0*/  @!P3 FADD.FTZ R200, -R200, -RZ ;  /* 0x800000ffc8c8b221 */ /* 0x000fe20000010100 */
[----:B------:R-:W-:Y:S01]  /*5b00*/  ISETP.LE.U32.AND P3, PT, R0, UR4, PT ;  /* 0x0000000400007c0c */ /* 0x000fe2000bf63070 */
[----:B------:R-:W3:Y:S01]  /*5b10*/  MUFU.EX2 R183, R34 ;  /* 0x0000002200b77308 */ /* 0x000ee20000000800 */
[----:B------:R-:W-:Y:S02]  /*5b20*/  LOP3.LUT R0, R4, 0xffff, RZ, 0xc0, !PT ;  /* 0x0000ffff04007812 */ /* 0x000fe400078ec0ff */
[----:B------:R-:W-:Y:S02]  /*5b30*/  ISETP.LE.U32.AND P6, PT, R3, UR4, PT ;  /* 0x0000000403007c0c */ /* 0x000fe4000bfc3070 */
[----:B------:R-:W-:Y:S01]  /*5b40*/  SHF.R.U32.HI R3, RZ, 0x10, R10 ;  /* 0x00000010ff037819 */ /* 0x000fe2000001160a */
[----:B------:R-:W-:Y:S01]  /*5b50*/  @!P5 FADD.FTZ R199, -R199, -RZ ;  /* 0x800000ffc7c7d221 */ /* 0x000fe20000010100 */
[----:B------:R-:W-:Y:S02]  /*5b60*/  SHF.R.U32.HI R0, RZ, 0x8, R0 ;  /* 0x00000008ff007819 */ /* 0x000fe40000011600 */
[----:B------:R-:W-:Y:S01]  /*5b70*/  LOP3.LUT R3, R3, 0xff, RZ, 0xc0, !PT ;  /* 0x000000ff03037812 */ /* 0x000fe200078ec0ff */
[----:B------:R-:W-:Y:S01]  /*5b80*/  MUFU.EX2 R180, R173 ;  /* 0x000000ad00b47308 */ /* 0x000fe20000000800 */
[----:B------:R-:W-:Y:S01]  /*5b90*/  LOP3.LUT R0, R0, 0xffff, RZ, 0xc0, !PT ;  /* 0x0000ffff00007812 */ /* 0x000fe200078ec0ff */
[----:B------:R-:W-:Y:S01]  /*5ba0*/  @!P3 FADD.FTZ R189, -R189, -RZ ;  /* 0x800000ffbdbdb221 */ /* 0x000fe20000010100 */
[----:B------:R-:W-:Y:S02]  /*5bb0*/  ISETP.LE.U32.AND P5, PT, R3, UR4, PT ;  /* 0x0000000403007c0c */ /* 0x000fe4000bfa3070 */
[----:B------:R-:W-:Y:S01]  /*5bc0*/  ISETP.LE.U32.AND P3, PT, R0, UR4, PT ;  /* 0x0000000400007c0c */ /* 0x000fe2000bf63070 */
[----:B------:R-:W-:Y:S01]  /*5bd0*/  @!P6 FADD.FTZ R192, -R192, -RZ ;  /* 0x800000ffc0c0e221 */ /* 0x000fe20000010100 */
[--C-:B------:R-:W-:Y:S02]  /*5be0*/  SHF.R.U32.HI R3, RZ, 0x10, R4.reuse ;  /* 0x00000010ff037819 */ /* 0x100fe40000011604 */
[----:B------:R-:W-:Y:S01]  /*5bf0*/  SHF.R.U32.HI R4, RZ, 0x18, R4 ;  /* 0x00000018ff047819 */ /* 0x000fe20000011604 */
[----:B------:R-:W-:Y:S01]  /*5c00*/  MUFU.EX2 R187, R28 ;  /* 0x0000001c00bb7308 */ /* 0x000fe20000000800 */
[----:B------:R-:W-:Y:S02]  /*5c10*/  SHF.R.U32.HI R0, RZ, 0x8, R19 ;  /* 0x00000008ff007819 */ /* 0x000fe40000011613 */
[----:B------:R-:W-:Y:S02]  /*5c20*/  ISETP.LE.U32.AND P6, PT, R4, UR4, PT ;  /* 0x0000000404007c0c */ /* 0x000fe4000bfc3070 */
[----:B------:R-:W-:Y:S01]  /*5c30*/  LOP3.LUT R3, R3, 0xff, RZ, 0xc0, !PT ;  /* 0x000000ff03037812 */ /* 0x000fe200078ec0ff */
[----:B-1----:R-:W-:Y:S01]  /*5c40*/  @!P5 FADD.FTZ R190, -R190, -RZ ;  /* 0x800000ffbebed221 */ /* 0x002fe20000010100 */
[----:B------:R-:W-:Y:S01]  /*5c50*/  LOP3.LUT R0, R0, 0xffff, RZ, 0xc0, !PT ;  /* 0x0000ffff00007812 */ /* 0x000fe200078ec0ff */
[----:B------:R-:W-:Y:S01]  /*5c60*/  @!P3 FADD.FTZ R191, -R191, -RZ ;  /* 0x800000ffbfbfb221 */ /* 0x000fe20000010100 */
[----:B------:R-:W-:Y:S01]  /*5c70*/  ISETP.LE.U32.AND P0, PT, R3, UR4, PT ;  /* 0x0000000403007c0c */ /* 0x000fe2000bf03070 */
[----:B------:R-:W1:Y:S01]  /*5c80*/  MUFU.EX2 R188, R30 ;  /* 0x0000001e00bc7308 */ /* 0x000e620000000800 */
[----:B------:R-:W-:Y:S02]  /*5c90*/  LOP3.LUT R3, R174, 0xff, RZ, 0xc0, !PT ;  /* 0x000000ffae037812 */ /* 0x000fe400078ec0ff */
[----:B------:R-:W-:Y:S02]  /*5ca0*/  ISETP.LE.U32.AND P3, PT, R0, UR4, PT ;  /* 0x0000000400007c0c */ /* 0x000fe4000bf63070 */
[----:B------:R-:W-:Y:S01]  /*5cb0*/  SHF.R.U32.HI R0, RZ, 0x8, R172 ;  /* 0x00000008ff007819 */ /* 0x000fe200000116ac */
[----:B------:R-:W-:Y:S01]  /*5cc0*/  @!P6 FADD.FTZ R194, -R194, -RZ ;  /* 0x800000ffc2c2e221 */ /* 0x000fe20000010100 */
[----:B------:R-:W-:Y:S02]  /*5cd0*/  ISETP.LE.U32.AND P4, PT, R12, UR4, PT ;  /* 0x000000040c007c0c */ /* 0x000fe4000bf83070 */
[----:B------:R-:W-:Y:S02]  /*5ce0*/  ISETP.LE.U32.AND P6, PT, R3, UR4, PT ;  /* 0x0000000403007c0c */ /* 0x000fe4000bfc3070 */
[----:B------:R-:W-:Y:S01]  /*5cf0*/  LOP3.LUT R3, R0, 0xffff, RZ, 0xc0, !PT ;  /* 0x0000ffff00037812 */ /* 0x000fe200078ec0ff */
[----:B--2---:R-:W-:Y:S01]  /*5d00*/  @!P0 FADD.FTZ R195, -R195, -RZ ;  /* 0x800000ffc3c38221 */ /* 0x004fe20000010100 */
[----:B------:R-:W-:Y:S02]  /*5d10*/  F2FP.RELU.PACK_AB R0, R203, R204 ;  /* 0x000000cccb00723e */ /* 0x000fe400000008ff */
[----:B------:R-:W-:Y:S01]  /*5d20*/  LOP3.LUT R4, R20, 0xff, RZ, 0xc0, !PT ;  /* 0x000000ff14047812 */ /* 0x000fe200078ec0ff */
[----:B------:R-:W-:Y:S01]  /*5d30*/  @!P3 FADD.FTZ R181, -R181, -RZ ;  /* 0x800000ffb5b5b221 */ /* 0x000fe20000010100 */
[----:B------:R-:W-:Y:S01]  /*5d40*/  ISETP.LE.U32.AND P3, PT, R3, UR4, PT ;  /* 0x0000000403007c0c */ /* 0x000fe2000bf63070 */
[----:B------:R2:W-:Y:S01]  /*5d50*/  STS [R234+0x20000], R0 ;  /* 0x02000000ea007388 */ /* 0x0005e20000000800 */
[----:B------:R-:W-:Y:S01]  /*5d60*/  F2FP.RELU.PACK_AB R3, R200, R201 ;  /* 0x000000c9c803723e */ /* 0x000fe200000008ff */
[----:B------:R-:W-:Y:S01]  /*5d70*/  @!P4 FADD.FTZ R206, -R206, -RZ ;  /* 0x800000ffcecec221 */ /* 0x000fe20000010100 */
[----:B------:R-:W-:Y:S01]  /*5d80*/  ISETP.LE.U32.AND P4, PT, R17, UR4, PT ;  /* 0x0000000411007c0c */ /* 0x000fe2000bf83070 */
[----:B---3--:R-:W-:Y:S01]  /*5d90*/  @!P6 FADD.FTZ R183, -R183, -RZ ;  /* 0x800000ffb7b7e221 */ /* 0x008fe20000010100 */
[----:B------:R-:W-:Y:S02]  /*5da0*/  ISETP.LE.U32.AND P2, PT, R4, UR4, PT ;  /* 0x0000000404007c0c */ /* 0x000fe4000bf43070 */
[----:B------:R-:W-:Y:S02]  /*5db0*/  F2FP.RELU.PACK_AB R4, R222, R225 ;  /* 0x000000e1de04723e */ /* 0x000fe400000008ff */
[----:B------:R-:W-:Y:S02]  /*5dc0*/  F2FP.RELU.PACK_AB R2, R224, R226 ;  /* 0x000000e2e002723e */ /* 0x000fe400000008ff */
[----:B------:R-:W-:Y:S01]  /*5dd0*/  ISETP.LE.U32.AND P5, PT, R167, UR4, PT ;  /* 0x00000004a7007c0c */ /* 0x000fe2000bfa3070 */
[----:B------:R-:W-:Y:S01]  /*5de0*/  @!P3 FADD.FTZ R186, -R186, -RZ ;  /* 0x800000ffbabab221 */ /* 0x000fe20000010100 */
[----:B------:R-:W-:Y:S02]  /*5df0*/  ISETP.LE.U32.AND P0, PT, R165, UR4, PT ;  /* 0x00000004a5007c0c */ /* 0x000fe4000bf03070 */
[----:B------:R-:W-:Y:S01]  /*5e00*/  FSETP.GE.FTZ.AND P3, PT, R204, RZ, PT ;  /* 0x000000ffcc00720b */ /* 0x000fe20003f76000 */
[----:B------:R-:W-:Y:S01]  /*5e10*/  @!P4 FADD.FTZ R198, -R198, -RZ ;  /* 0x800000ffc6c6c221 */ /* 0x000fe20000010100 */
[----:B------:R-:W-:Y:S01]  /*5e20*/  ISETP.LE.U32.AND P4, PT, R5, UR4, PT ;  /* 0x0000000405007c0c */ /* 0x000fe2000bf83070 */
[----:B-1----:R-:W-:Y:S01]  /*5e30*/  @!P2 FADD.FTZ R188, -R188, -RZ ;  /* 0x800000ffbcbca221 */ /* 0x002fe20000010100 */
[----:B------:R-:W-:Y:S02]  /*5e40*/  F2FP.RELU.PACK_AB R5, R223, R202 ;  /* 0x000000cadf05723e */ /* 0x000fe400000008ff */
[----:B------:R-:W-:Y:S02]  /*5e50*/  FSETP.GE.FTZ.AND P2, PT, R203, RZ, PT ;  /* 0x000000ffcb00720b */ /* 0x000fe40003f56000 */
[----:B------:R-:W-:Y:S01]  /*5e60*/  FSETP.GE.FTZ.AND P6, PT, R201, RZ, PT ;  /* 0x000000ffc900720b */ /* 0x000fe20003fd6000 */
[----:B------:R1:W-:Y:S01]  /*5e70*/  STS [R234+0x20400], R5 ;  /* 0x02040005ea007388 */ /* 0x0003e20000000800 */
[----:B--2---:R-:W-:Y:S01]  /*5e80*/  F2FP.RELU.PACK_AB R0, R198, R199 ;  /* 0x000000c7c600723e */ /* 0x004fe200000008ff */
[----:B------:R-:W-:Y:S01]  /*5e90*/  @!P5 FADD.FTZ R180, -R180, -RZ ;  /* 0x800000ffb4b4d221 */ /* 0x000fe20000010100 */
[----:B------:R-:W-:Y:S01]  /*5ea0*/  FSETP.GE.FTZ.AND P5, PT, R200, RZ, PT ;  /* 0x000000ffc800720b */ /* 0x000fe20003fb6000 */
[----:B------:R2:W-:Y:S01]  /*5eb0*/  STS [R235+0x20000], R3 ;  /* 0x02000003eb007388 */ /* 0x0005e20000000800 */
[----:B------:R-:W-:Y:S02]  /*5ec0*/  @!P0 FADD.FTZ R185, -R185, -RZ ;  /* 0x800000ffb9b98221 */ /* 0x000fe40000010100 */
[----:B------:R-:W-:Y:S01]  /*5ed0*/  @!P4 FADD.FTZ R193, -R193, -RZ ;  /* 0x800000ffc1c1c221 */ /* 0x000fe20000010100 */
[----:B------:R3:W-:Y:S01]  /*5ee0*/  STS [R235+0x20400], R0 ;  /* 0x02040000eb007388 */ /* 0x0007e20000000800 */
[----:B------:R-:W-:Y:S03]  /*5ef0*/  ISETP.LE.U32.AND P4, PT, R164, UR4, PT ;  /* 0x00000004a4007c0c */ /* 0x000fe6000bf83070 */
[----:B------:R4:W-:Y:S04]  /*5f00*/  STS [R234+0x21000], R4 ;  /* 0x02100004ea007388 */ /* 0x0009e80000000800 */
[----:B------:R4:W-:Y:S06]  /*5f10*/  STS [R234+0x21400], R2 ;  /* 0x02140002ea007388 */ /* 0x0009ec0000000800 */
[----:B------:R-:W-:Y:S01]  /*5f20*/  @!P4 FADD.FTZ R187, -R187, -RZ ;  /* 0x800000ffbbbbc221 */ /* 0x000fe20000010100 */
[----:B------:R-:W-:Y:S02]  /*5f30*/  FSETP.GE.FTZ.AND P4, PT, R197, RZ, PT ;  /* 0x000000ffc500720b */ /* 0x000fe40003f96000 */
[----:B-1----:R-:W-:Y:S02]  /*5f40*/  F2FP.RELU.PACK_AB R5, R205, R206 ;  /* 0x000000cecd05723e */ /* 0x002fe400000008ff */
[----:B--2---:R-:W-:Y:S03]  /*5f50*/  F2FP.RELU.PACK_AB R3, R189, R197 ;  /* 0x000000c5bd03723e */ /* 0x004fe600000008ff */
[----:B------:R1:W-:Y:S01]  /*5f60*/  STS [R235+0x21000], R5 ;  /* 0x02100005eb007388 */ /* 0x0003e20000000800 */
[----:B---3--:R-:W-:Y:S02]  /*5f70*/  F2FP.RELU.PACK_AB R0, R181, R182 ;  /* 0x000000b6b500723e */ /* 0x008fe400000008ff */
[----:B----4-:R-:W-:Y:S02]  /*5f80*/  F2FP.RELU.PACK_AB R4, R221, R207 ;  /* 0x000000cfdd04723e */ /* 0x010fe400000008ff */
[----:B------:R-:W-:Y:S03]  /*5f90*/  F2FP.RELU.PACK_AB R2, R192, R190 ;  /* 0x000000bec002723e */ /* 0x000fe600000008ff */
[----:B------:R2:W-:Y:S04]  /*5fa0*/  STS [R235+0x21400], R4 ;  /* 0x02140004eb007388 */ /* 0x0005e80000000800 */
[----:B------:R3:W-:Y:S04]  /*5fb0*/  STS [R232+0x20000], R3 ;  /* 0x02000003e8007388 */ /* 0x0007e80000000800 */
[----:B------:R4:W-:Y:S04]  /*5fc0*/  STS [R232+0x20400], R2 ;  /* 0x02040002e8007388 */ /* 0x0009e80000000800 */
[----:B------:R4:W-:Y:S01]  /*5fd0*/  STS [R233+0x20000], R0 ;  /* 0x02000000e9007388 */ /* 0x0009e20000000800 */
[----:B-1----:R-:W-:Y:S02]  /*5fe0*/  F2FP.RELU.PACK_AB R5, R191, R193 ;  /* 0x000000c1bf05723e */ /* 0x002fe400000008ff */
[----:B--2---:R-:W-:Y:S02]  /*5ff0*/  F2FP.RELU.PACK_AB R4, R194, R195 ;  /* 0x000000c3c204723e */ /* 0x004fe400000008ff */
[----:B---3--:R-:W-:Y:S02]  /*6000*/  F2FP.RELU.PACK_AB R3, R180, R183 ;  /* 0x000000b7b403723e */ /* 0x008fe400000008ff */
[----:B----4-:R-:W-:Y:S03]  /*6010*/  F2FP.RELU.PACK_AB R2, R186, R187 ;  /* 0x000000bbba02723e */ /* 0x010fe600000008ff */
[----:B------:R1:W-:Y:S01]  /*6020*/  STS [R233+0x20400], R3 ;  /* 0x02040003e9007388 */ /* 0x0003e20000000800 */
[----:B------:R-:W-:Y:S03]  /*6030*/  F2FP.RELU.PACK_AB R0, R185, R188 ;  /* 0x000000bcb900723e */ /* 0x000fe600000008ff */
        /* <DEDUP_REMOVED lines=105> */
[----:B---3--:R-:W-:Y:S01]  /*66d0*/  FADD.FTZ R0, -R176, R6 ;  /* 0x00000006b0007221 */ /* 0x008fe20000010100 */
[-C--:B------:R-:W-:Y:S01]  /*66e0*/  FSEL R2, R2, R177.reuse, P2 ;  /* 0x000000b102027208 */ /* 0x080fe20001000000 */
[----:B------:R-:W-:Y:S01]  /*66f0*/  FADD.FTZ R4, -R177, R4 ;  /* 0x00000004b1047221 */ /* 0x000fe20000010100 */
[----:B------:R-:W-:Y:S02]  /*6700*/  FSETP.GE.FTZ.AND P2, PT, R182, RZ, PT ;  /* 0x000000ffb600720b */ /* 0x000fe40003f56000 */
[----:B------:R-:W-:Y:S02]  /*6710*/  FSEL R0, R0, R176, P0 ;  /* 0x000000b000007208 */ /* 0x000fe40000000000 */
[----:B------:R-:W-:Y:S01]  /*6720*/  FSETP.GE.FTZ.AND P0, PT, R181, RZ, PT ;  /* 0x000000ffb500720b */ /* 0x000fe20003f16000 */
[----:B------:R-:W-:Y:S01]  /*6730*/  FMUL.FTZ R203, R203, R2 ;  /* 0x00000002cbcb7220 */ /* 0x000fe20000410000 */
[-C--:B------:R-:W-:Y:S01]  /*6740*/  FSEL R4, R4, R177.reuse, P3 ;  /* 0x000000b104047208 */ /* 0x080fe20001800000 */
[----:B------:R-:W-:Y:S01]  /*6750*/  FMUL.FTZ R202, R202, R0 ;  /* 0x00000000caca7220 */ /* 0x000fe20000410000 */
[----:B------:R-:W2:Y:S01]  /*6760*/  LDG.E R2, [R178.64+0x80] ;  /* 0x0000800cb2027981 */ /* 0x000ea2000c1e1900 */
[----:B------:R-:W-:Y:S02]  /*6770*/  FSETP.GE.FTZ.AND P3, PT, R189, RZ, PT ;  /* 0x000000ffbd00720b */ /* 0x000fe40003f76000 */
[----:B------:R-:W-:Y:S01]  /*6780*/  FMUL.FTZ R204, R204, R4 ;  /* 0x00000004cccc7220 */ /* 0x000fe20000410000 */
[----:B------:R-:W3:Y:S05]  /*6790*/  LDG.E R0, [R178.64+0xa0] ;  /* 0x0000a00cb2007981 */ /* 0x000eea000c1e1900 */
[C---:B------:R-:W-:Y:S02]  /*67a0*/  FADD.FTZ R4, -R177.reuse, R16 ;  /* 0x00000010b1047221 */ /* 0x040fe40000010100 */
        /* <DEDUP_REMOVED lines=60> */
[----:B------:R-:W-:Y:S01]  /*6b70*/  FADD.FTZ R24, -R2, R24 ;  /* 0x0000001802187221 */ /* 0x000fe20000010100 */
[----:B------:R-:W-:Y:S01]  /*6b80*/  FSETP.GE.FTZ.AND P2, PT, R206, RZ, PT ;  /* 0x000000ffce00720b */ /* 0x000fe20003f56000 */
[----:B------:R-:W-:Y:S01]  /*6b90*/  FADD.FTZ R28, -R2, R28 ;  /* 0x0000001c021c7221 */ /* 0x000fe20000010100 */
[----:B------:R-:W-:Y:S01]  /*6ba0*/  FSEL R13, R13, R2, P4 ;  /* 0x000000020d0d7208 */ /* 0x000fe20002000000 */
[----:B------:R-:W-:Y:S01]  /*6bb0*/  FMUL.FTZ R23, R222, R4 ;  /* 0x00000004de177220 */ /* 0x000fe20000410000 */
[-C--:B------:R-:W-:Y:S01]  /*6bc0*/  FSEL R12, R12, R2.reuse, P2 ;  /* 0x000000020c0c7208 */ /* 0x080fe20001000000 */
[C---:B---3--:R-:W-:Y:S01]  /*6bd0*/  FADD.FTZ R4, -R0.reuse, R14 ;  /* 0x0000000e00047221 */ /* 0x048fe20000010100 */
        /* <DEDUP_REMOVED lines=17> */
[C---:B------:R-:W-:Y:S01]  /*6cf0*/  FADD.FTZ R2, -R0.reuse, R30 ;  /* 0x0000001e00027221 */ /* 0x040fe20000010100 */
        /* <DEDUP_REMOVED lines=18> */
[-C--:B------:R-:W-:Y:S01]  /*6e20*/  FSEL R4, R4, R0.reuse, P4 ;  /* 0x0000000004047208 */ /* 0x080fe20002000000 */
[----:B------:R-:W-:Y:S01]  /*6e30*/  IMAD.MOV.U32 R186, RZ, RZ, R237 ;  /* 0x000000ffffba7224 */ /* 0x000fe200078e00ed */
[----:B------:R-:W-:Y:S01]  /*6e40*/  FSEL R2, R2, R0, P3 ;  /* 0x0000000002027208 */ /* 0x000fe20001800000 */
[----:B------:R-:W-:Y:S02]  /*6e50*/  @P2 FADD.FTZ R0, -R0, R31 ;  /* 0x0000001f00002221 */ /* 0x000fe40000010100 */
[----:B------:R-:W-:Y:S02]  /*6e60*/  FMUL.FTZ R14, R195, R5 ;  /* 0x00000005c30e7220 */ /* 0x000fe40000410000 */
[----:B------:R-:W-:Y:S02]  /*6e70*/  FMUL.FTZ R16, R194, R4 ;  /* 0x00000004c2107220 */ /* 0x000fe40000410000 */
[----:B------:R-:W-:Y:S02]  /*6e80*/  FMUL.FTZ R19, R188, R2 ;  /* 0x00000002bc137220 */ /* 0x000fe40000410000 */
[----:B------:R-:W-:Y:S02]  /*6e90*/  FMUL.FTZ R18, R185, R0 ;  /* 0x00000000b9127220 */ /* 0x000fe40000410000 */
        /* <DEDUP_REMOVED lines=24> */
.L_x_828:
        /* <DEDUP_REMOVED lines=146> */
.L_x_829:
[----:B------:R-:W-:Y:S01]  /*7940*/  LDSM.16.M88.4 R32, [R211+0x1c000] ;  /* 0x01c00000d320783b */ /* 0x000fe20000000200 */
[----:B------:R-:W-:Y:S01]  /*7950*/  IMAD.MOV.U32 R2, RZ, RZ, 0x4 ;  /* 0x00000004ff027424 */ /* 0x000fe200078e00ff */
[----:B------:R-:W-:Y:S01]  /*7960*/  ULOP3.LUT UR4, UR6, 0x1, URZ, 0xc0, !UPT ;  /* 0x0000000106047892 */ /* 0x000fe2000f8ec03f */
[----:B------:R-:W-:Y:S01]  /*7970*/  IMAD.MOV.U32 R188, RZ, RZ, c[0x0][0x22c] ;  /* 0x00008b00ffbc7624 */ /* 0x000fe200078e00ff */
[----:B------:R-:W-:Y:S01]  /*7980*/  UISETP.GT.AND UP2, UPT, UR6, UR17, UPT ;  /* 0x000000110600728c */ /* 0x000fe2000bf44270 */
[----:B------:R-:W2:Y:S01]  /*7990*/  LDSM.16.MT88.4 R16, [R208] ;  /* 0x00000000d010783b */ /* 0x000ea20000004200 */
[----:B------:R-:W-:Y:S01]  /*79a0*/  IMAD.MOV.U32 R191, RZ, RZ, c[0x0][0x22c] ;  /* 0x00008b00ffbf7624 */ /* 0x000fe200078e00ff */
[----:B------:R-:W-:Y:S01]  /*79b0*/  UISETP.NE.U32.AND UP0, UPT, UR4, 0x1, UPT ;  /* 0x000000010400788c */ /* 0x000fe2000bf05070 */
[----:B------:R-:W-:Y:S01]  /*79c0*/  IMAD R188, R188, c[0x0][0x1c0], RZ ;  /* 0x00007000bcbc7a24 */ /* 0x000fe200078e02ff */
[----:B------:R-:W-:Y:S01]  /*79d0*/  @UP3 UIADD3 UR5, UP1, UR10, -0x100, URZ ;  /* 0xffffff000a053890 */ /* 0x000fe2000ff3e03f */
[----:B------:R-:W3:Y:S01]  /*79e0*/  LDSM.16.M88.4 R28, [R211+0x1d000] ;  /* 0x01d00000d31c783b */ /* 0x000ee20000000200 */
[----:B------:R-:W-:Y:S01]  /*79f0*/  IMAD R191, R191, c[0x0][0x1c0], RZ ;  /* 0x00007000bfbf7a24 */ /* 0x000fe200078e02ff */
[----:B------:R-:W-:Y:S01]  /*7a00*/  UIADD3 UR6, UR6, -0x1, URZ ;  /* 0xffffffff06067890 */ /* 0x000fe2000fffe03f */
[----:B------:R-:W-:Y:S01]  /*7a10*/  IMAD.SHL.U32 R188, R188, 0x10, RZ ;  /* 0x00000010bcbc7824 */ /* 0x000fe200078e00ff */
[----:B------:R-:W-:Y:S01]  /*7a20*/  @UP3 UIADD3.X UR4, UR11, -0x1, URZ, UP1, !UPT ;  /* 0xffffffff0b043890 */ /* 0x000fe20008ffe43f */
[----:B------:R-:W4:Y:S01]  /*7a30*/  LDSM.16.MT88.4 R164, [R208+0x4000] ;  /* 0x00400000d0a4783b */ /* 0x000f220000004200 */
[----:B------:R-:W-:Y:S02]  /*7a40*/  IMAD.SHL.U32 R191, R191, 0x20, RZ ;  /* 0x00000020bfbf7824 */ /* 0x000fe400078e00ff */
[----:B------:R-:W-:Y:S02]  /*7a50*/  IMAD.MOV.U32 R190, RZ, RZ, c[0x0][0x22c] ;  /* 0x00008b00ffbe7624 */ /* 0x000fe400078e00ff */
[----:B------:R-:W-:Y:S01]  /*7a60*/  LDSM.16.M88.4 R168, [R212+0x1c000] ;  /* 0x01c00000d4a8783b */ /* 0x000fe20000000200 */
[----:B------:R-:W-:Y:S02]  /*7a70*/  IMAD.MOV.U32 R189, RZ, RZ, c[0x0][0x22c] ;  /* 0x00008b00ffbd7624 */ /* 0x000fe400078e00ff */
[----:B------:R-:W-:Y:S02]  /*7a80*/  IMAD R190, R190, c[0x0][0x1c0], RZ ;  /* 0x00007000bebe7a24 */ /* 0x000fe400078e02ff */
[----:B------:R-:W1:Y:S01]  /*7a90*/  LDSM.16.MT88.4 R172, [R208+0x800] ;  /* 0x00080000d0ac783b */ /* 0x000e620000004200 */
[----:B------:R-:W-:Y:S02]  /*7aa0*/  IMAD R189, R189, c[0x0][0x1c0], RZ ;  /* 0x00007000bdbd7a24 */ /* 0x000fe400078e02ff */
[----:B------:R-:W-:Y:S02]  /*7ab0*/  IMAD R190, R190, 0x28, RZ ;  /* 0x00000028bebe7824 */ /* 0x000fe400078e02ff */
[----:B------:R-:W1:Y:S01]  /*7ac0*/  LDSM.16.M88.4 R176, [R212+0x1d000] ;  /* 0x01d00000d4b0783b */ /* 0x000e620000000200 */
[----:B------:R-:W-:Y:S02]  /*7ad0*/  IMAD R189, R189, 0x30, RZ ;  /* 0x00000030bdbd7824 */ /* 0x000fe400078e02ff */
[----:B-1----:R-:W-:Y:S02]  /*7ae0*/  IMAD.MOV.U32 R0, RZ, RZ, c[0x0][0x22c] ;  /* 0x00008b00ff007624 */ /* 0x002fe400078e00ff */
[----:B------:R-:W1:Y:S02]  /*7af0*/  LDSM.16.MT88.4 R180, [R208+0x4800] ;  /* 0x00480000d0b4783b */ /* 0x000e640000004200 */
[----:B------:R-:W-:Y:S04]  /*7b00*/  IMAD R0, R0, c[0x0][0x1c0], RZ ;  /* 0x0000700000007a24 */ /* 0x000fe800078e02ff */
[----:B------:R-:W-:Y:S01]  /*7b10*/  IMAD.U32 R0, R0, -0x40, RZ ;  /* 0xffffffc000007824 */ /* 0x000fe200078e00ff */
[-C--:B--2---:R-:W-:Y:S04]  /*7b20*/  HMMA.16816.F32 R4, R32, R16.reuse, RZ ;  /* 0x000000102004723c */ /* 0x084fe800000018ff */
[C---:B------:R-:W-:Y:S04]  /*7b30*/  LEA R237, P2, R0.reuse, R186, 0x2 ;  /* 0x000000ba00ed7211 */ /* 0x040fe800078410ff */
[----:B------:R-:W-:Y:S01]  /*7b40*/  LEA.HI.X.SX32 R236, R0, R187, 0x2, P2 ;  /* 0x000000bb00ec7211 */ /* 0x000fe200010f16ff */
[C---:B---3--:R-:W-:Y:S03]  /*7b50*/  HMMA.16816.F32 R8, R28.reuse, R16, RZ ;  /* 0x000000101c08723c */ /* 0x048fe600000018ff */
[----:B------:R-:W-:Y:S04]  /*7b60*/  IMAD.MOV.U32 R0, RZ, RZ, c[0x0][0x22c] ;  /* 0x00008b00ff007624 */ /* 0x000fe800078e00ff */
[----:B------:R-:W-:Y:S01]  /*7b70*/  IMAD R0, R0, c[0x0][0x1c0], RZ ;  /* 0x0000700000007a24 */ /* 0x000fe200078e02ff */
[-C--:B------:R-:W-:Y:S04]  /*7b80*/  HMMA.16816.F32 R12, R28, R18.reuse, RZ ;  /* 0x000000121c0c723c */ /* 0x080fe800000018ff */
[----:B------:R-:W-:Y:S04]  /*7b90*/  IMAD R0, R0, 0x18, RZ ;  /* 0x0000001800007824 */ /* 0x000fe800078e02ff */
[C---:B------:R-:W-:Y:S08]  /*7ba0*/  HMMA.16816.F32 R16, R32.reuse, R18, RZ ;  /* 0x000000122010723c */ /* 0x040ff000000018ff */
[-C--:B----4-:R-:W-:Y:S08]  /*7bb0*/  HMMA.16816.F32 R20, R32, R164.reuse, RZ ;  /* 0x000000a42014723c */ /* 0x090ff000000018ff */
        /* <DEDUP_REMOVED lines=8> */
[----:B------:R-:W2:Y:S07]  /*7c40*/  LDSM.16.MT88.4 R172, [R208+0x1000] ;  /* 0x00100000d0ac783b */ /* 0x000eae0000004200 */
[-C--:B-1----:R-:W-:Y:S08]  /*7c50*/  HMMA.16816.F32 R20, R168, R180.reuse, R20 ;  /* 0x000000b4a814723c */ /* 0x082ff00000001814 */
[C---:B------:R-:W-:Y:S08]  /*7c60*/  HMMA.16816.F32 R24, R176.reuse, R180, R24 ;  /* 0x000000b4b018723c */ /* 0x040ff00000001818 */
[-C--:B------:R-:W-:Y:S01]  /*7c70*/  HMMA.16816.F32 R28, R176, R182.reuse, R28 ;  /* 0x000000b6b01c723c */ /* 0x080fe2000000181c */
[----:B------:R-:W1:Y:S07]  /*7c80*/  LDSM.16.M88.4 R176, [R184+0x1d000] ;  /* 0x01d00000b8b0783b */ /* 0x000e6e0000000200 */
[----:B------:R-:W-:Y:S01]  /*7c90*/  HMMA.16816.F32 R32, R168, R182, R32 ;  /* 0x000000b6a820723c */ /* 0x000fe20000001820 */
[----:B------:R-:W3:Y:S05]  /*7ca0*/  LDSM.16.MT88.4 R168, [R208+0x5000] ;  /* 0x00500000d0a8783b */ /* 0x000eea0000004200 */
[----:B------:R-:W-:Y:S02]  /*7cb0*/  LDSM.16.M88.4 R180, [R3+0x1d000] ;  /* 0x01d0000003b4783b */ /* 0x000fe40000000200 */
[-C--:B--2---:R-:W-:Y:S08]  /*7cc0*/  HMMA.16816.F32 R4, R164, R172.reuse, R4 ;  /* 0x000000aca404723c */ /* 0x084ff00000001804 */
[C---:B-1----:R-:W-:Y:S08]  /*7cd0*/  HMMA.16816.F32 R8, R176.reuse, R172, R8 ;  /* 0x000000acb008723c */ /* 0x042ff00000001808 */
        /* <DEDUP_REMOVED lines=56> */
[----:B------:R-:W4:Y:S06]  /*8060*/  LDSM.16.MT88.4 R164, [R208+0x7800] ;  /* 0x00780000d0a4783b */ /* 0x000f2c0000004200 */
[----:B------:R-:W-:Y:S01]  /*8070*/  @P0 IADD3 R168, R239, -0x40, RZ ;  /* 0xffffffc0efa80810 */ /* 0x000fe20007ffe0ff */
[-C--:B-1----:R-:W-:Y:S05]  /*8080*/  HMMA.16816.F32 R4, R172, R176.reuse, R4 ;  /* 0x000000b0ac04723c */ /* 0x082fea0000001804 */
[----:B------:R-:W-:Y:S01]  /*8090*/  @P0 IMAD.WIDE R168, R168, R2, UR10 ;  /* 0x0000000aa8a80e25 */ /* 0x000fe2000f8e0202 */
[----:B------:R-:W-:Y:S02]  /*80a0*/  @UP3 UMOV UR10, UR5 ;  /* 0x00000005000a3c82 */ /* 0x000fe40008000000 */
[----:B------:R-:W-:Y:S01]  /*80b0*/  @UP3 UMOV UR11, UR4 ;  /* 0x00000004000b3c82 */ /* 0x000fe20008000000 */
[----:B------:R-:W-:Y:S01]  /*80c0*/  IMAD.MOV.U32 R2, RZ, RZ, R237 ;  /* 0x000000ffff027224 */ /* 0x000fe200078e00ed */
[----:B------:R1:W5:Y:S02]  /*80d0*/  @P0 LDG.E R242, [R168.64] ;  /* 0x0000000ca8f20981 */ /* 0x000364000c1e1900 */
[----:B--2---:R-:W-:Y:S03]  /*80e0*/  IMAD.MOV.U32 R3, RZ, RZ, R236 ;  /* 0x000000ffff037224 */ /* 0x004fe600078e00ec */
[----:B------:R1:W5:Y:S05]  /*80f0*/  @P0 LDG.E R243, [R168.64+0x20] ;  /* 0x0000200ca8f30981 */ /* 0x00036a000c1e1900 */
        /* <DEDUP_REMOVED lines=8> */
[-C--:B----4-:R-:W-:Y:S04]  /*8180*/  HMMA.16816.F32 R20, R172, R164.reuse, R20 ;  /* 0x000000a4ac14723c */ /* 0x090fe80000001814 */
        /* <DEDUP_REMOVED lines=12> */
[CC--:B------:R-:W-:Y:S02]  /*8250*/  LEA R166, P3, R190.reuse, R2.reuse, 0x2 ;  /* 0x00000002bea67211 */ /* 0x0c0fe400078610ff */
[CC--:B--2---:R-:W-:Y:S02]  /*8260*/  LEA R4, P2, R189.reuse, R2.reuse, 0x2 ;  /* 0x00000002bd047211 */ /* 0x0c4fe400078410ff */
[----:B------:R2:W-:Y:S01]  /*8270*/  RED.E.ADD.F32.FTZ.RN.STRONG.GPU [R170.64], R7 ;  /* 0x00000007aa00798e */ /* 0x0005e2000c10e78c */
[-C--:B------:R-:W-:Y:S01]  /*8280*/  LEA.HI.X.SX32 R167, R190, R3.reuse, 0x2, P3 ;  /* 0x00000003bea77211 */ /* 0x080fe200018f16ff */
[----:B------:R-:W-:Y:S03]  /*8290*/  IMAD R0, R0, c[0x0][0x1c0], RZ ;  /* 0x0000700000007a24 */ /* 0x000fe600078e02ff */
[----:B------:R4:W-:Y:S01]  /*82a0*/  RED.E.ADD.F32.FTZ.RN.STRONG.GPU [R168.64], R8 ;  /* 0x00000008a800798e */ /* 0x0009e2000c10e78c */
[----:B------:R-:W-:Y:S04]  /*82b0*/  IMAD R0, R0, 0x38, RZ ;  /* 0x0000003800007824 */ /* 0x000fe800078e02ff */
[----:B------:R4:W-:Y:S01]  /*82c0*/  RED.E.ADD.F32.FTZ.RN.STRONG.GPU [R166.64], R9 ;  /* 0x00000009a600798e */ /* 0x0009e2000c10e78c */
[-C--:B-1----:R-:W-:Y:S01]  /*82d0*/  LEA.HI.X.SX32 R5, R189, R3.reuse, 0x2, P2 ;  /* 0x00000003bd057211 */ /* 0x082fe200010f16ff */
[----:B------:R-:W-:Y:S04]  /*82e0*/  IMAD.MOV.U32 R189, RZ, RZ, c[0x0][0x22c] ;  /* 0x00008b00ffbd7624 */ /* 0x000fe800078e00ff */
[----:B------:R1:W-:Y:S01]  /*82f0*/  RED.E.ADD.F32.FTZ.RN.STRONG.GPU [R4.64], R10 ;  /* 0x0000000a0400798e */ /* 0x0003e2000c10e78c */
[CC--:B---3--:R-:W-:Y:S01]  /*8300*/  LEA R6, P0, R0.reuse, R2.reuse, 0x2 ;  /* 0x0000000200067211 */ /* 0x0c8fe200078010ff */
[----:B------:R-:W-:Y:S03]  /*8310*/  IMAD R189, R189, c[0x0][0x1c0], RZ ;  /* 0x00007000bdbd7a24 */ /* 0x000fe600078e02ff */
[-C--:B--2---:R-:W-:Y:S01]  /*8320*/  LEA.HI.X.SX32 R7, R0, R3.reuse, 0x2, P0 ;  /* 0x0000000300077211 */ /* 0x084fe200000f16ff */
[----:B------:R-:W-:Y:S04]  /*8330*/  IMAD.SHL.U32 R189, R189, 0x10, RZ ;  /* 0x00000010bdbd7824 */ /* 0x000fe800078e00ff */
[----:B------:R2:W-:Y:S01]  /*8340*/  RED.E.ADD.F32.FTZ.RN.STRONG.GPU [R6.64], R11 ;  /* 0x0000000b0600798e */ /* 0x0005e2000c10e78c */
[C---:B------:R-:W-:Y:S02]  /*8350*/  IADD3 R179, R189.reuse, 0x20, RZ ;  /* 0x00000020bdb37810 */ /* 0x040fe40007ffe0ff */
[C---:B------:R-:W-:Y:S02]  /*8360*/  IADD3 R0, R189.reuse, 0x20, RZ ;  /* 0x00000020bd007810 */ /* 0x040fe40007ffe0ff */
[----:B------:R3:W-:Y:S01]  /*8370*/  RED.E.ADD.F32.FTZ.RN.STRONG.GPU [R2.64+0x80], R16 ;  /* 0x000080100200798e */ /* 0x0007e2000c10e78c */
[----:B------:R-:W-:Y:S01]  /*8380*/  IADD3 R178, R189, 0x20, RZ ;  /* 0x00000020bdb27810 */ /* 0x000fe20007ffe0ff */
[----:B------:R-:W-:Y:S01]  /*8390*/  IMAD.MOV.U32 R189, RZ, RZ, c[0x0][0x22c] ;  /* 0x00008b00ffbd7624 */ /* 0x000fe200078e00ff */
[CC--:B----4-:R-:W-:Y:S01]  /*83a0*/  LEA R8, P3, R249.reuse, R2.reuse, 0x2 ;  /* 0x00000002f9087211 */ /* 0x0d0fe200078610ff */
[C---:B------:R-:W-:Y:S01]  /*83b0*/  IMAD.IADD R0, R238.reuse, 0x1, R0 ;  /* 0x00000001ee007824 */ /* 0x040fe200078e0200 */
[----:B------:R4:W-:Y:S01]  /*83c0*/  RED.E.ADD.F32.FTZ.RN.STRONG.GPU [R164.64+0x80], R17 ;  /* 0x00008011a400798e */ /* 0x0009e2000c10e78c */
[C---:B------:R-:W-:Y:S01]  /*83d0*/  IMAD.IADD R178, R238.reuse, 0x1, R178 ;  /* 0x00000001eeb27824 */ /* 0x040fe200078e02b2 */
[-C--:B------:R-:W-:Y:S01]  /*83e0*/  LEA.HI.X.SX32 R9, R249, R3.reuse, 0x2, P3 ;  /* 0x00000003f9097211 */ /* 0x080fe200018f16ff */
[----:B------:R-:W-:Y:S02]  /*83f0*/  IMAD R189, R189, c[0x0][0x1c0], RZ ;  /* 0x00007000bdbd7a24 */ /* 0x000fe400078e02ff */
[----:B------:R-:W-:Y:S01]  /*8400*/  IMAD.IADD R178, R238, 0x1, R178 ;  /* 0x00000001eeb27824 */ /* 0x000fe200078e02b2 */
[-C--:B-1----:R-:W-:Y:S01]  /*8410*/  LEA R4, P0, R179, R2.reuse, 0x2 ;  /* 0x00000002b3047211 */ /* 0x082fe200078010ff */
[----:B------:R-:W-:Y:S03]  /*8420*/  IMAD.SHL.U32 R189, R189, 0x10, RZ ;  /* 0x00000010bdbd7824 */ /* 0x000fe600078e00ff */
[-C--:B------:R-:W-:Y:S02]  /*8430*/  LEA.HI.X.SX32 R5, R179, R3.reuse, 0x2, P0 ;  /* 0x00000003b3057211 */ /* 0x080fe400000f16ff */
[-C--:B------:R-:W-:Y:S02]  /*8440*/  LEA R10, P0, R178, R2.reuse, 0x2 ;  /* 0x00000002b20a7211 */ /* 0x080fe400078010ff */
[C---:B------:R-:W-:Y:S01]  /*8450*/  IADD3 R172, R189.reuse, 0x40, RZ ;  /* 0x00000040bdac7810 */ /* 0x040fe20007ffe0ff */
[----:B------:R1:W-:Y:S01]  /*8460*/  RED.E.ADD.F32.FTZ.RN.STRONG.GPU [R4.64], R18 ;  /* 0x000000120400798e */ /* 0x0003e2000c10e78c */
[-C--:B--2---:R-:W-:Y:S02]  /*8470*/  LEA R6, P2, R0, R2.reuse, 0x2 ;  /* 0x0000000200067211 */ /* 0x084fe400078410ff */
[-C--:B------:R-:W-:Y:S02]  /*8480*/  LEA.HI.X.SX32 R11, R178, R3.reuse, 0x2, P0 ;  /* 0x00000003b20b7211 */ /* 0x080fe400000f16ff */
[-C--:B------:R-:W-:Y:S01]  /*8490*/  LEA.HI.X.SX32 R7, R0, R3.reuse, 0x2, P2 ;  /* 0x0000000300077211 */ /* 0x080fe200010f16ff */
[----:B------:R-:W-:Y:S01]  /*84a0*/  IMAD.IADD R0, R238, 0x1, R248 ;  /* 0x00000001ee007824 */ /* 0x000fe200078e02f8 */
[C---:B------:R-:W-:Y:S02]  /*84b0*/  IADD3 R170, R189.reuse, 0x40, RZ ;  /* 0x00000040bdaa7810 */ /* 0x040fe40007ffe0ff */
[C---:B---3--:R-:W-:Y:S01]  /*84c0*/  IADD3 R16, R188.reuse, 0x60, RZ ;  /* 0x00000060bc107810 */ /* 0x048fe20007ffe0ff */
[----:B------:R2:W-:Y:S01]  /*84d0*/  RED.E.ADD.F32.FTZ.RN.STRONG.GPU [R6.64], R19 ;  /* 0x000000130600798e */ /* 0x0005e2000c10e78c */
[----:B----4-:R-:W-:Y:S01]  /*84e0*/  IADD3 R17, R188, 0x60, RZ ;  /* 0x00000060bc117810 */ /* 0x010fe20007ffe0ff */
[C---:B------:R-:W-:Y:S02]  /*84f0*/  IMAD.IADD R170, R238.reuse, 0x1, R170 ;  /* 0x00000001eeaa7824 */ /* 0x040fe400078e02aa */
[C---:B------:R-:W-:Y:S01]  /*8500*/  IMAD.IADD R16, R238.reuse, 0x1, R16 ;  /* 0x00000001ee107824 */ /* 0x040fe200078e0210 */
[----:B------:R-:W-:Y:S01]  /*8510*/  RED.E.ADD.F32.FTZ.RN.STRONG.GPU [R10.64], R12 ;  /* 0x0000000c0a00798e */ /* 0x000fe2000c10e78c */
[----:B------:R-:W-:Y:S04]  /*8520*/  IMAD.IADD R170, R238, 0x1, R170 ;  /* 0x00000001eeaa7824 */ /* 0x000fe800078e02aa */
[----:B------:R3:W-:Y:S01]  /*8530*/  RED.E.ADD.F32.FTZ.RN.STRONG.GPU [R8.64], R13 ;  /* 0x0000000d0800798e */ /* 0x0007e2000c10e78c */
[CC--:B-1----:R-:W-:Y:S04]  /*8540*/  LEA R4, P2, R248.reuse, R2.reuse, 0x2 ;  /* 0x00000002f8047211 */ /* 0x0c2fe800078410ff */
[-C--:B------:R-:W-:Y:S05]  /*8550*/  LEA.HI.X.SX32 R5, R248, R3.reuse, 0x2, P2 ;  /* 0x00000003f8057211 */ /* 0x080fea00010f16ff */
[----:B------:R1:W-:Y:S01]  /*8560*/  RED.E.ADD.F32.FTZ.RN.STRONG.GPU [R4.64], R14 ;  /* 0x0000000e0400798e */ /* 0x0003e2000c10e78c */
[CC--:B--2---:R-:W-:Y:S04]  /*8570*/  LEA R6, P0, R0.reuse, R2.reuse, 0x2 ;  /* 0x0000000200067211 */ /* 0x0c4fe800078010ff */
[-C--:B------:R-:W-:Y:S02]  /*8580*/  LEA.HI.X.SX32 R7, R0, R3.reuse, 0x2, P0 ;  /* 0x0000000300077211 */ /* 0x080fe400000f16ff */
[----:B------:R-:W-:Y:S03]  /*8590*/  IADD3 R0, R189, 0x40, RZ ;  /* 0x00000040bd007810 */ /* 0x000fe60007ffe0ff */
[----:B------:R2:W-:Y:S01]  /*85a0*/  RED.E.ADD.F32.FTZ.RN.STRONG.GPU [R6.64], R15 ;  /* 0x0000000f0600798e */ /* 0x0005e2000c10e78c */
[CC--:B---3--:R-:W-:Y:S01]  /*85b0*/  LEA R8, P3, R247.reuse, R2.reuse, 0x2 ;  /* 0x00000002f7087211 */ /* 0x0c8fe200078610ff */
[----:B------:R-:W-:Y:S03]  /*85c0*/  IMAD.IADD R0, R238, 0x1, R0 ;  /* 0x00000001ee007824 */ /* 0x000fe600078e0200 */
[----:B------:R-:W-:Y:S01]  /*85d0*/  RED.E.ADD.F32.FTZ.RN.STRONG.GPU [R2.64+0x100], R20 ;  /* 0x000100140200798e */ /* 0x000fe2000c10e78c */
[-C--:B------:R-:W-:Y:S02]  /*85e0*/  LEA.HI.X.SX32 R9, R247, R3.reuse, 0x2, P3 ;  /* 0x00000003f7097211 */ /* 0x080fe400018f16ff */
[CC--:B------:R-:W-:Y:S02]  /*85f0*/  LEA R12, P2, R0.reuse, R2.reuse, 0x2 ;  /* 0x00000002000c7211 */ /* 0x0c0fe400078410ff */
[----:B------:R-:W-:Y:S02]  /*8600*/  RED.E.ADD.F32.FTZ.RN.STRONG.GPU [R164.64+0x100], R21 ;  /* 0x00010015a400798e */ /* 0x000fe4000c10e78c */
[-C--:B------:R-:W-:Y:S01]  /*8610*/  LEA.HI.X.SX32 R13, R0, R3.reuse, 0x2, P2 ;  /* 0x00000003000d7211 */ /* 0x080fe200010f16ff */
[----:B------:R-:W-:Y:S01]  /*8620*/  IMAD.IADD R0, R238, 0x1, R246 ;  /* 0x00000001ee007824 */ /* 0x000fe200078e02f6 */
[CC--:B-1----:R-:W-:Y:S02]  /*8630*/  LEA R4, P0, R172.reuse, R2.reuse, 0x2 ;  /* 0x00000002ac047211 */ /* 0x0c2fe400078010ff */
[CC--:B------:R-:W-:Y:S02]  /*8640*/  LEA R14, P6, R17.reuse, R2.reuse, 0x2 ;  /* 0x00000002110e7211 */ /* 0x0c0fe400078c10ff */
[-C--:B------:R-:W-:Y:S02]  /*8650*/  LEA.HI.X.SX32 R5, R172, R3.reuse, 0x2, P0 ;  /* 0x00000003ac057211 */ /* 0x080fe400000f16ff */
[CC--:B------:R-:W-:Y:S03]  /*8660*/  LEA R10, P0, R170.reuse, R2.reuse, 0x2 ;  /* 0x00000002aa0a7211 */ /* 0x0c0fe600078010ff */
[----:B------:R1:W-:Y:S01]  /*8670*/  RED.E.ADD.F32.FTZ.RN.STRONG.GPU [R4.64], R22 ;  /* 0x000000160400798e */ /* 0x0003e2000c10e78c */
[-C--:B------:R-:W-:Y:S02]  /*8680*/  LEA.HI.X.SX32 R11, R170, R3.reuse, 0x2, P0 ;  /* 0x00000003aa0b7211 */ /* 0x080fe400000f16ff */
[CC--:B--2---:R-:W-:Y:S02]  /*8690*/  LEA R6, P2, R246.reuse, R2.reuse, 0x2 ;  /* 0x00000002f6067211 */ /* 0x0c4fe400078410ff */
[----:B------:R2:W-:Y:S01]  /*86a0*/  RED.E.ADD.F32.FTZ.RN.STRONG.GPU [R12.64], R23 ;  /* 0x000000170c00798e */ /* 0x0005e2000c10e78c */
[-C--:B------:R-:W-:Y:S02]  /*86b0*/  LEA.HI.X.SX32 R15, R17, R3.reuse, 0x2, P6 ;  /* 0x00000003110f7211 */ /* 0x080fe400030f16ff */
[-C--:B------:R-:W-:Y:S02]  /*86c0*/  LEA.HI.X.SX32 R7, R246, R3.reuse, 0x2, P2 ;  /* 0x00000003f6077211 */ /* 0x080fe400010f16ff */
[----:B------:R-:W-:Y:S05]  /*86d0*/  RED.E.ADD.F32.FTZ.RN.STRONG.GPU [R10.64], R24 ;  /* 0x000000180a00798e */ /* 0x000fea000c10e78c */
[----:B------:R3:W-:Y:S05]  /*86e0*/  RED.E.ADD.F32.FTZ.RN.STRONG.GPU [R8.64], R25 ;  /* 0x000000190800798e */ /* 0x0007ea000c10e78c */
[----:B------:R4:W-:Y:S05]  /*86f0*/  RED.E.ADD.F32.FTZ.RN.STRONG.GPU [R6.64], R26 ;  /* 0x0000001a0600798e */ /* 0x0009ea000c10e78c */
[----:B------:R-:W-:Y:S01]  /*8700*/  LDSM.16.MT88.4 R20, [R210+0x2000] ;  /* 0x00200000d214783b */ /* 0x000fe20000004200 */
[CC--:B-1----:R-:W-:Y:S04]  /*8710*/  LEA R4, P0, R0.reuse, R2.reuse, 0x2 ;  /* 0x0000000200047211 */ /* 0x0c2fe800078010ff */
[----:B------:R-:W-:Y:S01]  /*8720*/  LDSM.16.MT88.4 R168, [R210+0x2800] ;  /* 0x00280000d2a8783b */ /* 0x000fe20000004200 */
[-C--:B------:R-:W-:Y:S02]  /*8730*/  LEA.HI.X.SX32 R5, R0, R3.reuse, 0x2, P0 ;  /* 0x0000000300057211 */ /* 0x080fe400000f16ff */
[----:B------:R-:W-:Y:S02]  /*8740*/  IADD3 R0, R188, 0x60, RZ ;  /* 0x00000060bc007810 */ /* 0x000fe40007ffe0ff */
[-C--:B--2---:R-:W-:Y:S01]  /*8750*/  LEA R12, P5, R16, R2.reuse, 0x2 ;  /* 0x00000002100c7211 */ /* 0x084fe200078a10ff */
[----:B------:R1:W-:Y:S02]  /*8760*/  RED.E.ADD.F32.FTZ.RN.STRONG.GPU [R4.64], R27 ;  /* 0x0000001b0400798e */ /* 0x0003e4000c10e78c */
[----:B------:R-:W-:Y:S01]  /*8770*/  IMAD.IADD R0, R238, 0x1, R0 ;  /* 0x00000001ee007824 */ /* 0x000fe200078e0200 */
[-C--:B------:R-:W-:Y:S02]  /*8780*/  LEA.HI.X.SX32 R13, R16, R3.reuse, 0x2, P5 ;  /* 0x00000003100d7211 */ /* 0x080fe400028f16ff */
[----:B------:R-:W-:Y:S01]  /*8790*/  RED.E.ADD.F32.FTZ.RN.STRONG.GPU [R2.64+0x180], R32 ;  /* 0x000180200200798e */ /* 0x000fe2000c10e78c */
[----:B------:R-:W-:Y:S01]  /*87a0*/  IMAD.IADD R0, R238, 0x1, R0 ;  /* 0x00000001ee007824 */ /* 0x000fe200078e0200 */
[CC--:B---3--:R-:W-:Y:S03]  /*87b0*/  LEA R8, P3, R245.reuse, R2.reuse, 0x2 ;  /* 0x00000002f5087211 */ /* 0x0c8fe600078610ff */
[----:B------:R-:W-:Y:S01]  /*87c0*/  RED.E.ADD.F32.FTZ.RN.STRONG.GPU [R164.64+0x180], R33 ;  /* 0x00018021a400798e */ /* 0x000fe2000c10e78c */
[CC--:B------:R-:W-:Y:S02]  /*87d0*/  LEA R10, P4, R0.reuse, R2.reuse, 0x2 ;  /* 0x00000002000a7211 */ /* 0x0c0fe400078810ff */
[-C--:B------:R-:W-:Y:S02]  /*87e0*/  LEA.HI.X.SX32 R9, R245, R3.reuse, 0x2, P3 ;  /* 0x00000003f5097211 */ /* 0x080fe400018f16ff */
[----:B------:R-:W-:Y:S01]  /*87f0*/  RED.E.ADD.F32.FTZ.RN.STRONG.GPU [R14.64], R34 ;  /* 0x000000220e00798e */ /* 0x000fe2000c10e78c */
[-C--:B------:R-:W-:Y:S01]  /*8800*/  LEA.HI.X.SX32 R11, R0, R3.reuse, 0x2, P4 ;  /* 0x00000003000b7211 */ /* 0x080fe200020f16ff */
[----:B------:R-:W-:Y:S01]  /*8810*/  IMAD.IADD R0, R196, 0x1, R210 ;  /* 0x00000001c4007824 */ /* 0x000fe200078e02d2 */
[CC--:B----4-:R-:W-:Y:S02]  /*8820*/  LEA R6, P2, R244.reuse, R2.reuse, 0x2 ;  /* 0x00000002f4067211 */ /* 0x0d0fe400078410ff */
[----:B------:R-:W-:Y:S02]  /*8830*/  RED.E.ADD.F32.FTZ.RN.STRONG.GPU [R12.64], R35 ;  /* 0x000000230c00798e */ /* 0x000fe4000c10e78c */
[-C--:B------:R-:W-:Y:S02]  /*8840*/  LEA.HI.X.SX32 R7, R244, R3.reuse, 0x2, P2 ;  /* 0x00000003f4077211 */ /* 0x080fe400010f16ff */
[----:B------:R-:W-:Y:S01]  /*8850*/  PLOP3.LUT P2, PT, PT, PT, UP0, 0x80, 0x0 ;  /* 0x000000000000781c */ /* 0x000fe20003f4f008 */
[----:B------:R-:W-:Y:S01]  /*8860*/  RED.E.ADD.F32.FTZ.RN.STRONG.GPU [R10.64], R28 ;  /* 0x0000001c0a00798e */ /* 0x000fe2000c10e78c */
[----:B------:R-:W-:Y:S01]  /*8870*/  @UP3 UIADD3 UR15, UP0, UR15, -0x100, URZ ;  /* 0xffffff000f0f3890 */ /* 0x000fe2000ff1e03f */
[C---:B-1----:R-:W-:Y:S03]  /*8880*/  LEA R4, P0, R252.reuse, R2, 0x2 ;  /* 0x00000002fc047211 */ /* 0x042fe600078010ff */
[----:B------:R-:W-:Y:S01]  /*8890*/  RED.E.ADD.F32.FTZ.RN.STRONG.GPU [R8.64], R29 ;  /* 0x0000001d0800798e */ /* 0x000fe2000c10e78c */
[----:B------:R-:W-:Y:S01]  /*88a0*/  LEA.HI.X.SX32 R5, R252, R3, 0x2, P0 ;  /* 0x00000003fc057211 */ /* 0x000fe200000f16ff */
[----:B------:R-:W-:Y:S01]  /*88b0*/  @UP3 UIADD3.X UR14, UR14, -0x1, URZ, UP0, !UPT ;  /* 0xffffffff0e0e3890 */ /* 0x000fe200087fe43f */
        /* <DEDUP_REMOVED lines=203> */
[----:B------:R-:W-:Y:S01]  /*9570*/  UISETP.NE.AND UP0, UPT, UR24, -0x1, UPT ;  /* 0xffffffff1800788c */ /* 0x000fe2000bf05270 */
[----:B------:R-:W-:Y:S01]  /*9580*/  FMUL.FTZ R59, R101, c[0x0][0x2e0] ;  /* 0x0000b800653b7a20 */ /* 0x000fe20000410000 */
[----:B------:R-:W-:Y:S01]  /*9590*/  ULDC.64 UR8, c[0x0][0x3a0] ;  /* 0x0000e80000087ab9 */ /* 0x000fe20000000a00 */
        /* <DEDUP_REMOVED lines=170> */
.L_x_831:
        /* <DEDUP_REMOVED lines=18> */
.L_x_832:
        /* <DEDUP_REMOVED lines=56> */
.L_x_834:
[----:B-1-34-:R-:W-:Y:S05]  /*a4e0*/  BSYNC B0 ;  /* 0x0000000000007941 */ /* 0x01afea0003800000 */
.L_x_833:
        /* <DEDUP_REMOVED lines=16> */
.L_x_836:
[----:B------:R-:W-:Y:S05]  /*a5f0*/  BSYNC B0 ;  /* 0x0000000000007941 */ /* 0x000fea0003800000 */
.L_x_835:
        /* <DEDUP_REMOVED lines=16> */
.L_x_838:
[----:B------:R-:W-:Y:S05]  /*a700*/  BSYNC B0 ;  /* 0x0000000000007941 */ /* 0x000fea0003800000 */
.L_x_837:
        /* <DEDUP_REMOVED lines=16> */
.L_x_840:
[----:B------:R-:W-:Y:S05]  /*a810*/  BSYNC B0 ;  /* 0x0000000000007941 */ /* 0x000fea0003800000 */
.L_x_839:
        /* <DEDUP_REMOVED lines=25> */
.L_x_842:
[----:B------:R-:W-:Y:S05]  /*a9b0*/  BSYNC B0 ;  /* 0x0000000000007941 */ /* 0x000fea0003800000 */
.L_x_841:
        /* <DEDUP_REMOVED lines=14> */
.L_x_844:
[----:B------:R-:W-:Y:S05]  /*aaa0*/  BSYNC B0 ;  /* 0x0000000000007941 */ /* 0x000fea0003800000 */
.L_x_843:
        /* <DEDUP_REMOVED lines=14> */
.L_x_846:
[----:B------:R-:W-:Y:S05]  /*ab90*/  BSYNC B0 ;  /* 0x0000000000007941 */ /* 0x000fea0003800000 */
.L_x_845:
        /* <DEDUP_REMOVED lines=12> */
.L_x_827:
[----:B------:R-:W-:Y:S05]  /*ac60*/  BSYNC B1 ;  /* 0x0000000000017941 */ /* 0x000fea0003800000 */
.L_x_805:
        /* <DEDUP_REMOVED lines=11> */
.L_x_847:
[----:B------:R-:W-:Y:S05]  /*ad20*/  EXIT ;  /* 0x000000000000794d */ /* 0x000fea0003800000 */
.L_x_849:
        /* <DEDUP_REMOVED lines=13> */
.L_x_1086:


//--------------------- .text._ZN5flash44flash_bwd_dq_dk_dv_loop_seqk_parallel_kernelI23Flash_bwd_kernel_traitsILi128ELi64ELi128ELi8ELi2ELi4ELi2ELb0ELb0EN7cutlass6half_tE19Flash_kernel_traitsILi128ELi64ELi128ELi8ES3_EELb0ELb1ELb0ELb0ELb0ELb1ELb1EEEvNS_16Flash_bwd_paramsE --------------------------
	.section	.text._ZN5flash44flash_bwd_dq_dk_dv_loop_seqk_parallel_kernelI23Flash_bwd_kernel_traitsILi128ELi64ELi128ELi8ELi2ELi4ELi2ELb0ELb0EN7cutlass6half_tE19Flash_kernel_traitsILi128ELi64ELi128ELi8ES3_EELb0ELb1ELb0ELb0ELb0ELb1ELb1EEEvNS_16Flash_bwd_paramsE,"ax",@progbits
	.sectioninfo	@"SHI_REGISTERS=255"
	.align	128
        .global         _ZN5flash44flash_bwd_dq_dk_dv_loop_seqk_parallel_kernelI23Flash_bwd_kernel_traitsILi128ELi64ELi128ELi8ELi2ELi4ELi2ELb0ELb0EN7cutlass6half_tE19Flash_kernel_traitsILi128ELi64ELi128ELi8ES3_EELb0ELb1ELb0ELb0ELb0ELb1ELb1EEEvNS_16Flash_bwd_paramsE
        .type           _ZN5flash44flash_bwd_dq_dk_dv_loop_seqk_parallel_kernelI23Flash_bwd_kernel_traitsILi128ELi64ELi128ELi8ELi2ELi4ELi2ELb0ELb0EN7cutlass6half_tE19Flash_kernel_traitsILi128ELi64ELi128ELi8ES3_EELb0ELb1ELb0ELb0ELb0ELb1ELb1EEEvNS_16Flash_bwd_paramsE,@function
        .size           _ZN5flash44flash_bwd_dq_dk_dv_loop_seqk_parallel_kernelI23Flash_bwd_kernel_traitsILi128ELi64ELi128ELi8ELi2ELi4ELi2ELb0ELb0EN7cutlass6half_tE19Flash_kernel_traitsILi128ELi64ELi128ELi8ES3_EELb0ELb1ELb0ELb0ELb0ELb1ELb1EEEvNS_16Flash_bwd_paramsE,(.L_x_1087 - _ZN5flash44flash_bwd_dq_dk_dv_loop_seqk_parallel_kernelI23Flash_bwd_kernel_traitsILi128ELi64ELi128ELi8ELi2ELi4ELi2ELb0ELb0EN7cutlass6half_tE19Flash_kernel_traitsILi128ELi64ELi128ELi8ES3_EELb0ELb1ELb0ELb0ELb0ELb1ELb1EEEvNS_16Flash_bwd_paramsE)
        .other          _ZN5flash44flash_bwd_dq_dk_dv_loop_seqk_parallel_kernelI23Flash_bwd_kernel_traitsILi128ELi64ELi128ELi8ELi2ELi4ELi2ELb0ELb0EN7cutlass6half_tE19Flash_kernel_traitsILi128ELi64ELi128ELi8ES3_EELb0ELb1ELb0ELb0ELb0ELb1ELb1EEEvNS_16Flash_bwd_paramsE,@"STO_CUDA_ENTRY STV_DEFAULT"
_ZN5flash44flash_bwd_dq_dk_dv_loop_seqk_parallel_kernelI23Flash_bwd_kernel_traitsILi128ELi64ELi128ELi8ELi2ELi4ELi2ELb0ELb0EN7cutlass6half_tE19Flash_kernel_traitsILi128ELi64ELi128ELi8ES3_EELb0ELb1ELb0ELb0ELb0ELb1ELb1EEEvNS_16Flash_bwd_paramsE:
.text._ZN5flash44flash_bwd_dq_dk_dv_loop_seqk_parallel_kernelI23Flash_bwd_kernel_traitsILi128ELi64ELi128ELi8ELi2ELi4ELi2ELb0ELb0EN7cutlass6half_tE19Flash_kernel_traitsILi128ELi64ELi128ELi8ES3_EELb0ELb1ELb0ELb0ELb0ELb1ELb1EEEvNS_16Flash_bwd_paramsE:
        /* <DEDUP_REMOVED lines=201> */
.L_x_894:
        /* <DEDUP_REMOVED lines=53> */
.L_x_850:
        /* <DEDUP_REMOVED lines=59> */
.L_x_852:
        /* <DEDUP_REMOVED lines=18> */
.L_x_853:
        /* <DEDUP_REMOVED lines=70> */
.L_x_854:
[----:B------:R-:W-:Y:S02]  /*1910*/  UMOV UR8, UR49 ;  /* 0x0000003100087c82 */ /* 0x000fe40008000000 */
.L_x_855:
        /* <DEDUP_REMOVED lines=98> */
.L_x_857:
        /* <DEDUP_REMOVED lines=18> */
.L_x_858:
        /* <DEDUP_REMOVED lines=28> */
.L_x_860:
[----:B------:R-:W-:Y:S05]  /*2220*/  BSYNC B0 ;  /* 0x0000000000007941 */ /* 0x000fea0003800000 */
.L_x_859:
        /* <DEDUP_REMOVED lines=16> */
.L_x_862:
[----:B------:R-:W-:Y:S05]  /*2330*/  BSYNC B0 ;  /* 0x0000000000007941 */ /* 0x000fea0003800000 */
.L_x_861:
        /* <DEDUP_REMOVED lines=16> */
.L_x_864:
[----:B------:R-:W-:Y:S05]  /*2440*/  BSYNC B0 ;  /* 0x0000000000007941 */ /* 0x000fea0003800000 */
.L_x_863:
        /* <DEDUP_REMOVED lines=16> */
.L_x_866:
[----:B------:R-:W-:Y:S05]  /*2550*/  BSYNC B0 ;  /* 0x0000000000007941 */ /* 0x000fea0003800000 */
.L_x_865:
        /* <DEDUP_REMOVED lines=25> */
.L_x_868:
[----:B------:R-:W-:Y:S05]  /*26f0*/  BSYNC B0 ;  /* 0x0000000000007941 */ /* 0x000fea0003800000 */
.L_x_867:
        /* <DEDUP_REMOVED lines=14> */
.L_x_870:
[----:B------:R-:W-:Y:S05]  /*27e0*/  BSYNC B0 ;  /* 0x0000000000007941 */ /* 0x000fea0003800000 */
.L_x_869:
        /* <DEDUP_REMOVED lines=14> */
.L_x_872:
[----:B------:R-:W-:Y:S05]  /*28d0*/  BSYNC B0 ;  /* 0x0000000000007941 */ /* 0x000fea0003800000 */
.L_x_871:
        /* <DEDUP_REMOVED lines=13> */
.L_x_856:
[----:B-1----:R-:W2:Y:S01]  /*29b0*/  LDL R16, [R1+0x28] ;  /* 0x0000280001107983 */ /* 0x002ea20000100800 */
        /* <DEDUP_REMOVED lines=206> */
[----:B------:R-:W-:Y:S04]  /*36a0*/  @P4 STS.128 [R20+0x15000], RZ ;  /* 0x015000ff14004388 */ /* 0x000fe80000000c00 */
[----:B------:R-:W-:Y:S04]  /*36b0*/  @P4 STS.128 [R20+0x19000], RZ ;  /* 0x019000ff14004388 */ /* 0x000fe80000000c00 */
[----:B------:R-:W-:Y:S01]  /*36c0*/  @!PT LDS RZ, [RZ] ;  /* 0x00000000fffff984 */ /* 0x000fe20000000800 */
[----:B------:R-:W-:Y:S01]  /*36d0*/  @!PT LDS RZ, [RZ] ;  /* 0x00000000fffff984 */ /* 0x000fe20000000800 */
[----:B------:R-:W-:Y:S01]  /*36e0*/  @!PT LDS RZ, [RZ] ;  /* 0x00000000fffff984 */ /* 0x000fe20000000800 */
[----:B------:R1:W-:Y:S04]  /*36f0*/  @!P4 LDGSTS.E.BYPASS.LTC128B.128 [R20+0x15000], [R10.64] ;  /* 0x150000000a14cfae */ /* 0x0003e8000b901d44 */
[----:B------:R1:W-:Y:S01]  /*3700*/  @!P4 LDGSTS.E.BYPASS.LTC128B.128 [R20+0x19000], [R10.64+0x80] ;  /* 0x190000800a14cfae */ /* 0x0003e2000b901d44 */
[----:B--2---:R-:W-:-:S04]  /*3710*/  @!P3 LEA R8, P5, R4, c[0x0][0x170], 0x1 ;  /* 0x00005c000408ba11 */ /* 0x004fc800078a08ff */
[----:B------:R-:W-:Y:S02]  /*3720*/  @!P3 LEA.HI.X R9, R4, c[0x0][0x174], R5, 0x1, P5 ;  /* 0x00005d000409ba11 */ /* 0x000fe400028f0c05 */
[----:B------:R-:W-:Y:S02]  /*3730*/  ISETP.GE.AND P5, PT, R0, UR7, PT ;  /* 0x0000000700007c0c */ /* 0x000fe4000bfa6270 */
[----:B------:R-:W-:-:S04]  /*3740*/  IADD3 R0, R28, 0x28, RZ ;  /* 0x000000281c007810 */ /* 0x000fc80007ffe0ff */
[----:B------:R-:W-:Y:S01]  /*3750*/  ISETP.GE.AND P0, PT, R0, UR7, PT ;  /* 0x0000000700007c0c */ /* 0x000fe2000bf06270 */
        /* <DEDUP_REMOVED lines=8> */
[----:B------:R-:W-:-:S03]  /*37e0*/  ISETP.GE.AND P4, PT, R28, UR7, PT ;  /* 0x000000071c007c0c */ /* 0x000fc6000bf86270 */
[----:B------:R-:W-:Y:S04]  /*37f0*/  @P1 STS.128 [R20+0x17000], RZ ;  /* 0x017000ff14001388 */ /* 0x000fe80000000c00 */
[----:B------:R-:W-:Y:S04]  /*3800*/  @P1 STS.128 [R20+0x1b000], RZ ;  /* 0x01b000ff14001388 */ /* 0x000fe80000000c00 */
[----:B------:R-:W-:Y:S01]  /*3810*/  @!PT LDS RZ, [RZ] ;  /* 0x00000000fffff984 */ /* 0x000fe20000000800 */
[----:B------:R-:W-:Y:S01]  /*3820*/  @!PT LDS RZ, [RZ] ;  /* 0x00000000fffff984 */ /* 0x000fe20000000800 */
[----:B------:R-:W-:Y:S01]  /*3830*/  @!PT LDS RZ, [RZ] ;  /* 0x00000000fffff984 */ /* 0x000fe20000000800 */
[----:B------:R2:W-:Y:S04]  /*3840*/  @!P1 LDGSTS.E.BYPASS.LTC128B.128 [R20+0x17000], [R6.64] ;  /* 0x1700000006149fae */ /* 0x0005e8000b901d44 */
[----:B------:R2:W-:Y:S01]  /*3850*/  @!P1 LDGSTS.E.BYPASS.LTC128B.128 [R20+0x1b000], [R6.64+0x80] ;  /* 0x1b00008006149fae */ /* 0x0005e2000b901d44 */
[----:B------:R-:W-:-:S02]  /*3860*/  SHF.R.S32.HI R3, RZ, 0x1f, R0 ;  /* 0x0000001fff037819 */ /* 0x000fc40000011400 */
[----:B------:R-:W-:Y:S01]  /*3870*/  @!P0 LEA R4, P1, R0, UR10, 0x2 ;  /* 0x0000000a00048c11 */ /* 0x000fe2000f8210ff */
[----:B------:R-:W0:Y:S01]  /*3880*/  LDGDEPBAR ;  /* 0x00000000000079af */ /* 0x000e220000000000 */
[----:B------:R-:W-:Y:S02]  /*3890*/  IADD3 R2, P3, R2, UR10, RZ ;  /* 0x0000000a02027c10 */ /* 0x000fe4000ff7e0ff */
[----:B------:R-:W-:-:S05]  /*38a0*/  @!P0 LEA.HI.X R5, R0, UR9, R3, 0x2, P1 ;  /* 0x0000000900058c11 */ /* 0x000fca00088f1403 */
[----:B------:R3:W4:Y:S01]  /*38b0*/  @!P0 LDG.E R29, [R4.64] ;  /* 0x00000004041d8981 */ /* 0x000722000c1e1900 */
[----:B--2---:R-:W-:-:S04]  /*38c0*/  SHF.R.S32.HI R7, RZ, 0x1f, R28 ;  /* 0x0000001fff077819 */ /* 0x004fc8000001141c */
[----:B------:R-:W-:-:S04]  /*38d0*/  SHF.L.U64.HI R6, R28, 0x2, R7 ;  /* 0x000000021c067819 */ /* 0x000fc80000010207 */
[----:B------:R-:W-:-:S05]  /*38e0*/  IADD3.X R3, R6, UR9, RZ, P3, !PT ;  /* 0x0000000906037c10 */ /* 0x000fca0009ffe4ff */
[----:B------:R2:W5:Y:S04]  /*38f0*/  @!P4 LDG.E R32, [R2.64] ;  /* 0x000000040220c981 */ /* 0x000568000c1e1900 */
[----:B------:R2:W4:Y:S04]  /*3900*/  @!P6 LDG.E R31, [R2.64+0x20] ;  /* 0x00002004021fe981 */ /* 0x000528000c1e1900 */
[----:B------:R2:W4:Y:S01]  /*3910*/  @!P5 LDG.E R30, [R2.64+0x80] ;  /* 0x00008004021ed981 */ /* 0x000522000c1e1900 */
[----:B------:R-:W-:-:S04]  /*3920*/  LEA.HI R0, R27, R26, RZ, 0x4 ;  /* 0x0000001a1b007211 */ /* 0x000fc800078f20ff */
[----:B------:R-:W-:-:S04]  /*3930*/  LOP3.LUT R0, R0, 0xfffffff0, RZ, 0xc0, !PT ;  /* 0xfffffff000007812 */ /* 0x000fc800078ec0ff */
[----:B------:R-:W-:Y:S02]  /*3940*/  IADD3 R0, -R0, R26, RZ ;  /* 0x0000001a00007210 */ /* 0x000fe40007ffe1ff */
        /* <DEDUP_REMOVED lines=13> */
[----:B------:R-:W-:-:S04]  /*3a20*/  IMAD.MOV.U32 R0, RZ, RZ, c[0x0][0x22c] ;  /* 0x00008b00ff007624 */ /* 0x000fc800078e00ff */
[----:B------:R-:W-:Y:S01]  /*3a30*/  IMAD R0, R0, c[0x0][0x1c0], RZ ;  /* 0x0000700000007a24 */ /* 0x000fe200078e02ff */
[----:B--2---:R-:W-:-:S04]  /*3a40*/  IADD3 R2, R216, 0x2000, RZ ;  /* 0x00002000d8027810 */ /* 0x004fc80007ffe0ff */
[----:B------:R-:W-:-:S04]  /*3a50*/  SEL R2, R2, R216, !P2 ;  /* 0x000000d802027207 */ /* 0x000fc80005000000 */
[----:B------:R-:W-:Y:S02]  /*3a60*/  SHF.L.U32 R209, R2, 0x1, RZ ;  /* 0x0000000102d17819 */ /* 0x000fe400000006ff */
[C---:B------:R-:W-:Y:S02]  /*3a70*/  SHF.L.U64.HI R2, R28.reuse, 0x2, R7 ;  /* 0x000000021c027819 */ /* 0x040fe40000010207 */
[----:B------:R-:W-:Y:S01]  /*3a80*/  SHF.L.U32 R3, R28, 0x2, RZ ;  /* 0x000000021c037819 */ /* 0x000fe200000006ff */
[----:B------:R-:W-:Y:S02]  /*3a90*/  IMAD.SHL.U32 R242, R0, 0x8, RZ ;  /* 0x0000000800f27824 */ /* 0x000fe400078e00ff */
        /* <DEDUP_REMOVED lines=71> */
[----:B-----5:R-:W-:Y:S04]  /*3f10*/  STL [R1+0x8], R32 ;  /* 0x0000082001007387 */ /* 0x020fe80000100800 */
[----:B----4-:R-:W-:Y:S04]  /*3f20*/  STL [R1+0xc], R31 ;  /* 0x00000c1f01007387 */ /* 0x010fe80000100800 */
[----:B------:R-:W-:Y:S04]  /*3f30*/  STL [R1], R30 ;  /* 0x0000001e01007387 */ /* 0x000fe80000100800 */
[----:B------:R-:W-:Y:S04]  /*3f40*/  STL [R1+0x4], R29 ;  /* 0x0000041d01007387 */ /* 0x000fe80000100800 */
[----:B------:R2:W-:Y:S04]  /*3f50*/  STL [R1+0x30], R2 ;  /* 0x0000300201007387 */ /* 0x0005e80000100800 */
[----:B------:R3:W-:Y:S01]  /*3f60*/  STL [R1+0x2c], R3 ;  /* 0x00002c0301007387 */ /* 0x0007e20000100800 */
[----:B--2---:R-:W-:-:S05]  /*3f70*/  IMAD.SHL.U32 R2, R0, 0x10, RZ ;  /* 0x0000001000027824 */ /* 0x004fca00078e00ff */
[C---:B------:R-:W-:Y:S02]  /*3f80*/  IADD3 R4, R2.reuse, 0x20, RZ ;  /* 0x0000002002047810 */ /* 0x040fe40007ffe0ff */
[----:B---3--:R-:W-:Y:S02]  /*3f90*/  IADD3 R3, R2, 0x40, RZ ;  /* 0x0000004002037810 */ /* 0x008fe40007ffe0ff */
[----:B------:R-:W-:Y:S02]  /*3fa0*/  IADD3 R4, R242, R4, RZ ;  /* 0x00000004f2047210 */ /* 0x000fe40007ffe0ff */
        /* <DEDUP_REMOVED lines=17> */
[----:B--2---:R-:W-:-:S02]  /*40c0*/  IMAD.IADD R3, R242, 0x1, R3 ;  /* 0x00000001f2037824 */ /* 0x004fc400078e0203 */
[----:B---3--:R-:W-:-:S03]  /*40d0*/  IMAD.IADD R0, R242, 0x1, R2 ;  /* 0x00000001f2007824 */ /* 0x008fc600078e0202 */
[----:B------:R1:W-:Y:S04]  /*40e0*/  STL [R1+0x20], R3 ;  /* 0x0000200301007387 */ /* 0x0003e80000100800 */
[----:B------:R1:W-:Y:S02]  /*40f0*/  STL [R1+0x1c], R0 ;  /* 0x00001c0001007387 */ /* 0x0003e40000100800 */
.L_x_876:
[----:B------:R-:W0:Y:S01]  /*4100*/  LDGDEPBAR ;  /* 0x00000000000079af */ /* 0x000e220000000000 */
[C---:B-1----:R-:W-:Y:S01]  /*4110*/  IADD3 R0, R209.reuse, R215, RZ ;  /* 0x000000d7d1007210 */ /* 0x042fe20007ffe0ff */
        /* <DEDUP_REMOVED lines=152> */
[----:B---3--:R-:W3:Y:S09]  /*4aa0*/  LDL R13, [R1] ;  /* 0x00000000010d7983 */ /* 0x008ef20000100800 */
        /* <DEDUP_REMOVED lines=37> */
[-C--:B------:R-:W-:Y:S01]  /*4d00*/  @!P0 ISETP.GE.AND P3, PT, R0, R10.reuse, PT ;  /* 0x0000000a0000820c */ /* 0x080fe20003f66270 */
        /* <DEDUP_REMOVED lines=277> */
[----:B------:R-:W-:Y:S01]  /*5e60*/  FFMA.FTZ R0, -R188, R188, 1 ;  /* 0x3f800000bc007423 */ /* 0x000fe200000101bc */
[----:B------:R-:W-:Y:S03]  /*5e70*/  PLOP3.LUT P0, PT, PT, PT, UP3, 0x80, 0x0 ;  /* 0x000000000000781c */ /* 0x000fe60003f0f038 */
        /* <DEDUP_REMOVED lines=60> */
[----:B------:R-:W4:Y:S05]  /*6240*/  LDG.E R0, [R178.64+0xa0] ;  /* 0x0000a004b2007981 */ /* 0x000f2a000c1e1900 */
[C---:B------:R-:W-:Y:S02]  /*6250*/  FADD.FTZ R16, -R176.reuse, R16 ;  /* 0x00000010b0107221 */ /* 0x040fe40000010100 */
[----:B------:R-:W-:Y:S04]  /*6260*/  FADD.FTZ R17, -R176, R17 ;  /* 0x00000011b0117221 */ /* 0x000fe80000010100 */
[----:B------:R-:W-:Y:S01]  /*6270*/  FMUL.FTZ R17, R233, R17 ;  /* 0x00000011e9117220 */ /* 0x000fe20000410000 */
[-C--:B-1----:R-:W-:Y:S08]  /*6280*/  HMMA.16816.F32 R20, R168, R164.reuse, R20 ;  /* 0x000000a4a814723c */ /* 0x082ff00000001814 */
[C---:B------:R-:W-:Y:S07]  /*6290*/  HMMA.16816.F32 R24, R172.reuse, R164, R24 ;  /* 0x000000a4ac18723c */ /* 0x040fee0000001818 */
[----:B------:R-:W-:Y:S01]  /*62a0*/  FMUL.FTZ R164, R234, R16 ;  /* 0x00000010eaa47220 */ /* 0x000fe20000410000 */
[-C--:B------:R-:W-:Y:S04]  /*62b0*/  HMMA.16816.F32 R28, R172, R166.reuse, R28 ;  /* 0x000000a6ac1c723c */ /* 0x080fe8000000181c */
[----:B------:R-:W-:Y:S03]  /*62c0*/  FFMA.FTZ R16, -R190, R190, 1 ;  /* 0x3f800000be107423 */ /* 0x000fe600000101be */
[----:B------:R-:W-:Y:S01]  /*62d0*/  FMUL.FTZ R173, R177, R5 ;  /* 0x00000005b1ad7220 */ /* 0x000fe20000410000 */
[----:B------:R-:W-:Y:S04]  /*62e0*/  HMMA.16816.F32 R32, R168, R166, R32 ;  /* 0x000000a6a820723c */ /* 0x000fe80000001820 */
[----:B------:R-:W-:Y:S01]  /*62f0*/  FFMA.FTZ R5, -R186, R186, 1 ;  /* 0x3f800000ba057423 */ /* 0x000fe200000101ba */
[----:B------:R-:W-:Y:S01]  /*6300*/  MOV R186, R227 ;  /* 0x000000e300ba7202 */ /* 0x000fe20000000f00 */
[----:B------:R-:W-:Y:S02]  /*6310*/  FADD.FTZ R21, -R176, R21 ;  /* 0x00000015b0157221 */ /* 0x000fe40000010100 */
[----:B------:R-:W-:Y:S04]  /*6320*/  FMUL.FTZ R5, R5, c[0x0][0x2ec] ;  /* 0x0000bb0005057a20 */ /* 0x000fe80000410000 */
[----:B------:R-:W-:Y:S02]  /*6330*/  FMUL.FTZ R165, R229, R21 ;  /* 0x00000015e5a57220 */ /* 0x000fe40000410000 */
[----:B------:R-:W-:Y:S02]  /*6340*/  FMUL.FTZ R16, R16, c[0x0][0x2ec] ;  /* 0x0000bb0010107a20 */ /* 0x000fe40000410000 */
[----:B------:R-:W-:Y:S02]  /*6350*/  FMUL.FTZ R171, R17, R5 ;  /* 0x0000000511ab7220 */ /* 0x000fe40000410000 */
[----:B------:R-:W-:Y:S02]  /*6360*/  FFMA.FTZ R5, -R181, R181, 1 ;  /* 0x3f800000b5057423 */ /* 0x000fe400000101b5 */
[----:B------:R-:W-:Y:S02]  /*6370*/  FMUL.FTZ R172, R164, R16 ;  /* 0x00000010a4ac7220 */ /* 0x000fe40000410000 */
[----:B------:R-:W-:Y:S02]  /*6380*/  FFMA.FTZ R16, -R182, R182, 1 ;  /* 0x3f800000b6107423 */ /* 0x000fe400000101b6 */
[C---:B------:R-:W-:Y:S02]  /*6390*/  FADD.FTZ R21, -R176.reuse, R33 ;  /* 0x00000021b0157221 */ /* 0x040fe40000010100 */
[C---:B------:R-:W-:Y:S02]  /*63a0*/  FADD.FTZ R32, -R176.reuse, R32 ;  /* 0x00000020b0207221 */ /* 0x040fe40000010100 */
[----:B------:R-:W-:Y:S02]  /*63b0*/  FMUL.FTZ R21, R195, R21 ;  /* 0x00000015c3157220 */ /* 0x000fe40000410000 */
[----:B------:R-:W-:Y:S02]  /*63c0*/  FMUL.FTZ R5, R5, c[0x0][0x2ec] ;  /* 0x0000bb0005057a20 */ /* 0x000fe40000410000 */
[----:B------:R-:W-:Y:S02]  /*63d0*/  FADD.FTZ R20, -R176, R20 ;  /* 0x00000014b0147221 */ /* 0x000fe40000010100 */
[----:B------:R-:W-:Y:S02]  /*63e0*/  FMUL.FTZ R32, R198, R32 ;  /* 0x00000020c6207220 */ /* 0x000fe40000410000 */
[----:B------:R-:W-:Y:S01]  /*63f0*/  FFMA.FTZ R17, -R187, R187, 1 ;  /* 0x3f800000bb117423 */ /* 0x000fe200000101bb */
[----:B------:R-:W-:Y:S01]  /*6400*/  MOV R187, R226 ;  /* 0x000000e200bb7202 */ /* 0x000fe20000000f00 */
[----:B------:R-:W-:Y:S02]  /*6410*/  FMUL.FTZ R16, R16, c[0x0][0x2ec] ;  /* 0x0000bb0010107a20 */ /* 0x000fe40000410000 */
[----:B------:R-:W-:Y:S02]  /*6420*/  FMUL.FTZ R167, R21, R5 ;  /* 0x0000000515a77220 */ /* 0x000fe40000410000 */
[----:B------:R-:W-:Y:S02]  /*6430*/  FFMA.FTZ R5, -R203, R203, 1 ;  /* 0x3f800000cb057423 */ /* 0x000fe400000101cb */
[----:B------:R-:W-:Y:S02]  /*6440*/  FMUL.FTZ R166, R230, R20 ;  /* 0x00000014e6a67220 */ /* 0x000fe40000410000 */
[----:B------:R-:W-:Y:S02]  /*6450*/  FFMA.FTZ R20, -R189, R189, 1 ;  /* 0x3f800000bd147423 */ /* 0x000fe400000101bd */
[----:B------:R-:W-:Y:S02]  /*6460*/  FMUL.FTZ R17, R17, c[0x0][0x2ec] ;  /* 0x0000bb0011117a20 */ /* 0x000fe40000410000 */
[----:B------:R-:W-:Y:S02]  /*6470*/  FMUL.FTZ R168, R32, R16 ;  /* 0x0000001020a87220 */ /* 0x000fe40000410000 */
[----:B------:R-:W-:Y:S02]  /*6480*/  FMUL.FTZ R5, R5, c[0x0][0x2ec] ;  /* 0x0000bb0005057a20 */ /* 0x000fe40000410000 */
[----:B------:R-:W-:Y:S02]  /*6490*/  FFMA.FTZ R32, -R197, R197, 1 ;  /* 0x3f800000c5207423 */ /* 0x000fe400000101c5 */
[----:B------:R-:W-:Y:S02]  /*64a0*/  FMUL.FTZ R20, R20, c[0x0][0x2ec] ;  /* 0x0000bb0014147a20 */ /* 0x000fe40000410000 */
[----:B------:R-:W-:Y:S02]  /*64b0*/  FMUL.FTZ R169, R165, R17 ;  /* 0x00000011a5a97220 */ /* 0x000fe40000410000 */
[----:B------:R-:W-:Y:S02]  /*64c0*/  FMUL.FTZ R32, R32, c[0x0][0x2ec] ;  /* 0x0000bb0020207a20 */ /* 0x000fe40000410000 */
[----:B------:R-:W-:Y:S02]  /*64d0*/  FFMA.FTZ R164, -R185, R185, 1 ;  /* 0x3f800000b9a47423 */ /* 0x000fe400000101b9 */
[----:B------:R-:W-:Y:S02]  /*64e0*/  FMUL.FTZ R170, R166, R20 ;  /* 0x00000014a6aa7220 */ /* 0x000fe40000410000 */
[----:B------:R-:W-:Y:S02]  /*64f0*/  FMUL.FTZ R164, R164, c[0x0][0x2ec] ;  /* 0x0000bb00a4a47a20 */ /* 0x000fe40000410000 */
[----:B------:R-:W-:Y:S02]  /*6500*/  FFMA.FTZ R33, -R199, R199, 1 ;  /* 0x3f800000c7217423 */ /* 0x000fe400000101c7 */
[----:B------:R-:W-:Y:S02]  /*6510*/  FFMA.FTZ R21, -R244, R244, 1 ;  /* 0x3f800000f4157423 */ /* 0x000fe400000101f4 */
[----:B------:R-:W-:Y:S02]  /*6520*/  FMUL.FTZ R33, R33, c[0x0][0x2ec] ;  /* 0x0000bb0021217a20 */ /* 0x000fe40000410000 */
[----:B------:R-:W-:Y:S02]  /*6530*/  FMUL.FTZ R21, R21, c[0x0][0x2ec] ;  /* 0x0000bb0015157a20 */ /* 0x000fe40000410000 */
[----:B------:R-:W-:Y:S04]  /*6540*/  FFMA.FTZ R20, -R232, R232, 1 ;  /* 0x3f800000e8147423 */ /* 0x000fe800000101e8 */
[----:B------:R-:W-:Y:S02]  /*6550*/  FMUL.FTZ R20, R20, c[0x0][0x2ec] ;  /* 0x0000bb0014147a20 */ /* 0x000fe40000410000 */
[C---:B--2---:R-:W-:Y:S02]  /*6560*/  FADD.FTZ R7, -R4.reuse, R7 ;  /* 0x0000000704077221 */ /* 0x044fe40000010100 */
[----:B------:R-:W-:Y:S02]  /*6570*/  FADD.FTZ R16, -R4, R6 ;  /* 0x0000000604107221 */ /* 0x000fe40000010100 */
[----:B------:R-:W-:Y:S02]  /*6580*/  FFMA.FTZ R6, -R228, R228, 1 ;  /* 0x3f800000e4067423 */ /* 0x000fe400000101e4 */
[----:B------:R-:W-:Y:S02]  /*6590*/  FMUL.FTZ R7, R52, R7 ;  /* 0x0000000734077220 */ /* 0x000fe40000410000 */
[----:B------:R-:W-:Y:S01]  /*65a0*/  FADD.FTZ R18, -R4, R18 ;  /* 0x0000001204127221 */ /* 0x000fe20000010100 */
[----:B------:R1:W5:Y:S01]  /*65b0*/  LDL.LU R52, [R1+0xac] ;  /* 0x0000ac0001347983 */ /* 0x0003620000300800 */
[----:B------:R-:W-:Y:S02]  /*65c0*/  FMUL.FTZ R16, R245, R16 ;  /* 0x00000010f5107220 */ /* 0x000fe40000410000 */
[----:B------:R-:W-:Y:S02]  /*65d0*/  FMUL.FTZ R6, R6, c[0x0][0x2ec] ;  /* 0x0000bb0006067a20 */ /* 0x000fe40000410000 */
[----:B------:R-:W-:Y:S02]  /*65e0*/  FMUL.FTZ R165, R7, R5 ;  /* 0x0000000507a57220 */ /* 0x000fe40000410000 */
[----:B------:R-:W-:Y:S02]  /*65f0*/  FMUL.FTZ R5, R249, R18 ;  /* 0x00000012f9057220 */ /* 0x000fe40000410000 */
[C---:B------:R-:W-:Y:S02]  /*6600*/  FADD.FTZ R34, -R4.reuse, R34 ;  /* 0x0000002204227221 */ /* 0x040fe40000010100 */
[C---:B------:R-:W-:Y:S02]  /*6610*/  FADD.FTZ R35, -R4.reuse, R35 ;  /* 0x0000002304237221 */ /* 0x040fe40000010100 */
[----:B------:R-:W-:Y:S02]  /*6620*/  FADD.FTZ R19, -R4, R19 ;  /* 0x0000001304137221 */ /* 0x000fe40000010100 */
[----:B------:R-:W-:Y:S02]  /*6630*/  FMUL.FTZ R166, R16, R6 ;  /* 0x0000000610a67220 */ /* 0x000fe40000410000 */
[C---:B------:R-:W-:Y:S02]  /*6640*/  FADD.FTZ R16, -R4.reuse, R22 ;  /* 0x0000001604107221 */ /* 0x040fe40000010100 */
[----:B------:R-:W-:Y:S02]  /*6650*/  FADD.FTZ R17, -R4, R23 ;  /* 0x0000001704117221 */ /* 0x000fe40000010100 */
[----:B------:R-:W-:Y:S02]  /*6660*/  FMUL.FTZ R32, R5, R32 ;  /* 0x0000002005207220 */ /* 0x000fe40000410000 */
[----:B------:R-:W-:Y:S02]  /*6670*/  FMUL.FTZ R4, R236, R34 ;  /* 0x00000022ec047220 */ /* 0x000fe40000410000 */
[----:B------:R-:W-:Y:S02]  /*6680*/  FMUL.FTZ R5, R235, R35 ;  /* 0x00000023eb057220 */ /* 0x000fe40000410000 */
[----:B------:R-:W-:Y:S02]  /*6690*/  FFMA.FTZ R35, -R183, R183, 1 ;  /* 0x3f800000b7237423 */ /* 0x000fe400000101b7 */
[----:B------:R-:W-:Y:S02]  /*66a0*/  FFMA.FTZ R7, -R196, R196, 1 ;  /* 0x3f800000c4077423 */ /* 0x000fe400000101c4 */
[----:B------:R-:W-:Y:S02]  /*66b0*/  FMUL.FTZ R35, R35, c[0x0][0x2ec] ;  /* 0x0000bb0023237a20 */ /* 0x000fe40000410000 */
[----:B------:R-:W-:Y:S02]  /*66c0*/  FMUL.FTZ R164, R4, R164 ;  /* 0x000000a404a47220 */ /* 0x000fe40000410000 */
[----:B---3--:R-:W-:Y:S02]  /*66d0*/  FADD.FTZ R4, -R2, R8 ;  /* 0x0000000802047221 */ /* 0x008fe40000010100 */
[----:B------:R-:W-:Y:S02]  /*66e0*/  FMUL.FTZ R6, R248, R19 ;  /* 0x00000013f8067220 */ /* 0x000fe40000410000 */
[----:B------:R-:W-:Y:S02]  /*66f0*/  FMUL.FTZ R7, R7, c[0x0][0x2ec] ;  /* 0x0000bb0007077a20 */ /* 0x000fe40000410000 */
[----:B------:R-:W-:Y:S02]  /*6700*/  FMUL.FTZ R35, R5, R35 ;  /* 0x0000002305237220 */ /* 0x000fe40000410000 */
[----:B------:R-:W-:Y:S02]  /*6710*/  FADD.FTZ R5, -R2, R9 ;  /* 0x0000000902057221 */ /* 0x000fe40000010100 */
[----:B------:R-:W-:Y:S02]  /*6720*/  FMUL.FTZ R4, R51, R4 ;  /* 0x0000000433047220 */ /* 0x000fe40000410000 */
[----:B------:R-:W-:Y:S01]  /*6730*/  FMUL.FTZ R17, R246, R17 ;  /* 0x00000011f6117220 */ /* 0x000fe20000410000 */
        /* <DEDUP_REMOVED lines=75> */
[----:B------:R-:W-:Y:S01]  /*6bf0*/  FFMA.FTZ R34, -R200, R200, 1 ;  /* 0x3f800000c8227423 */ /* 0x000fe200000101c8 */
[----:B------:R1:W5:Y:S01]  /*6c00*/  LDL.LU R37, [R1+0x70] ;  /* 0x0000700001257983 */ /* 0x0003620000300800 */
[----:B------:R-:W-:Y:S02]  /*6c10*/  FMUL.FTZ R16, R247, R16 ;  /* 0x00000010f7107220 */ /* 0x000fe40000410000 */
[----:B------:R-:W-:Y:S01]  /*6c20*/  FMUL.FTZ R34, R34, c[0x0][0x2ec] ;  /* 0x0000bb0022227a20 */ /* 0x000fe20000410000 */
[----:B------:R1:W5:Y:S01]  /*6c30*/  LDL.LU R36, [R1+0x6c] ;  /* 0x00006c0001247983 */ /* 0x0003620000300800 */
[----:B------:R-:W-:Y:S01]  /*6c40*/  FMUL.FTZ R5, R242, R5 ;  /* 0x00000005f2057220 */ /* 0x000fe20000410000 */
[----:B------:R-:W-:Y:S01]  /*6c50*/  MOV R242, c[0x0][0x22c] ;  /* 0x00008b0000f27a02 */ /* 0x000fe20000000f00 */
[----:B------:R-:W-:Y:S02]  /*6c60*/  FMUL.FTZ R34, R16, R34 ;  /* 0x0000002210227220 */ /* 0x000fe40000410000 */
[----:B------:R-:W-:Y:S02]  /*6c70*/  FFMA.FTZ R13, -R250, R250, 1 ;  /* 0x3f800000fa0d7423 */ /* 0x000fe400000101fa */
[----:B------:R-:W-:Y:S02]  /*6c80*/  FFMA.FTZ R18, -R240, R240, 1 ;  /* 0x3f800000f0127423 */ /* 0x000fe400000101f0 */
        /* <DEDUP_REMOVED lines=36> */
.L_x_874:
[----:B-1----:R-:W-:Y:S01]  /*6ed0*/  F2FP.PACK_AB R12, R173, R180 ;  /* 0x000000b4ad0c723e */ /* 0x002fe200000000ff */
[----:B------:R1:W5:Y:S01]  /*6ee0*/  LDL R185, [R1+0x28] ;  /* 0x0000280001b97983 */ /* 0x0003620000100800 */
        /* <DEDUP_REMOVED lines=34> */
[----:B---3--:R-:W-:Y:S04]  /*7110*/  IADD3 R16, R0, 0x8000, RZ ;  /* 0x0000800000107810 */ /* 0x008fe80007ffe0ff */
[----:B------:R-:W-:Y:S01]  /*7120*/  @P1 IADD3 R2, R16, -0x40, RZ ;  /* 0xffffffc010021810 */ /* 0x000fe20007ffe0ff */
[----:B------:R-:W-:Y:S05]  /*7130*/  LDSM.16.MT88.4 R4, [R205+0x20000] ;  /* 0x02000000cd04783b */ /* 0x000fea0000004200 */
[----:B------:R-:W2:Y:S05]  /*7140*/  LDSM.16.MT88.4 R8, [R0+0x8000] ;  /* 0x008000000008783b */ /* 0x000eaa0000004200 */
[----:B------:R-:W3:Y:S05]  /*7150*/  LDSM.16.MT88.4 R12, [R205+0x22000] ;  /* 0x02200000cd0c783b */ /* 0x000eea0000004200 */
[----:B------:R-:W4:Y:S05]  /*7160*/  LDSM.16.MT88.4 R16, [R2] ;  /* 0x000000000210783b */ /* 0x000f2a0000004200 */
        /* <DEDUP_REMOVED lines=8> */
[C---:B---3--:R-:W-:Y:S08]  /*71f0*/  HMMA.16816.F32 R40, R12.reuse, R8, R40 ;  /* 0x000000080c28723c */ /* 0x048ff00000001828 */
[-C--:B------:R-:W-:Y:S08]  /*7200*/  HMMA.16816.F32 R44, R12, R10.reuse, R44 ;  /* 0x0000000a0c2c723c */ /* 0x080ff0000000182c */
[C---:B------:R-:W-:Y:S01]  /*7210*/  HMMA.16816.F32 R48, R4.reuse, R10, R48 ;  /* 0x0000000a0430723c */ /* 0x040fe20000001830 */
[----:B------:R-:W2:Y:S07]  /*7220*/  LDSM.16.MT88.4 R8, [R205+0x20800] ;  /* 0x02080000cd08783b */ /* 0x000eae0000004200 */
[-C--:B----4-:R-:W-:Y:S08]  /*7230*/  HMMA.16816.F32 R52, R4, R16.reuse, R52 ;  /* 0x000000100434723c */ /* 0x090ff00000001834 */
[C---:B------:R-:W-:Y:S08]  /*7240*/  HMMA.16816.F32 R56, R12.reuse, R16, R56 ;  /* 0x000000100c38723c */ /* 0x040ff00000001838 */
[-C--:B------:R-:W-:Y:S08]  /*7250*/  HMMA.16816.F32 R60, R12, R18.reuse, R60 ;  /* 0x000000120c3c723c */ /* 0x080ff0000000183c */
[C---:B------:R-:W-:Y:S01]  /*7260*/  HMMA.16816.F32 R64, R4.reuse, R18, R64 ;  /* 0x000000120440723c */ /* 0x040fe20000001840 */
[----:B------:R-:W-:Y:S07]  /*7270*/  LDSM.16.MT88.4 R16, [R205+0x23000] ;  /* 0x02300000cd10783b */ /* 0x000fee0000004200 */
        /* <DEDUP_REMOVED lines=11> */
[----:B------:R-:W3:Y:S02]  /*7330*/  LDSM.16.MT88.4 R24, [R0+0xb000] ;  /* 0x00b000000018783b */ /* 0x000ee40000004200 */
        /* <DEDUP_REMOVED lines=36> */
[-C--:B--2---:R-:W-:Y:S08]  /*7580*/  HMMA.16816.F32 R84, R4, R28.reuse, R84 ;  /* 0x0000001c0454723c */ /* 0x084ff00000001854 */
        /* <DEDUP_REMOVED lines=27> */
[----:B------:R-:W-:Y:S02]  /*7740*/  SHF.L.U32 R0, R185, 0x1, RZ ;  /* 0x00000001b9007819 */ /* 0x000fe400000006ff */
        /* <DEDUP_REMOVED lines=10> */
.L_x_875:
        /* <DEDUP_REMOVED lines=9> */
[----:B------:R-:W-:Y:S04]  /*7880*/  IMAD.U32 R2, R2, -0x40, RZ ;  /* 0xffffffc002027824 */ /* 0x000fe800078e00ff */
[----:B------:R-:W4:Y:S01]  /*7890*/  LDSM.16.MT88.4 R164, [R204+0x4000] ;  /* 0x00400000cca4783b */ /* 0x000f220000004200 */
[C---:B------:R-:W-:Y:S04]  /*78a0*/  LEA R227, P2, R2.reuse, R186, 0x2 ;  /* 0x000000ba02e37211 */ /* 0x040fe800078410ff */
[----:B------:R-:W5:Y:S01]  /*78b0*/  LDL R193, [R1+0x40] ;  /* 0x0000400001c17983 */ /* 0x000f620000100800 */
[----:B------:R-:W-:Y:S01]  /*78c0*/  LEA.HI.X.SX32 R226, R2, R187, 0x2, P2 ;  /* 0x000000bb02e27211 */ /* 0x000fe200010f16ff */
[----:B------:R-:W-:Y:S03]  /*78d0*/  IMAD.MOV.U32 R2, RZ, RZ, R227 ;  /* 0x000000ffff027224 */ /* 0x000fe600078e00e3 */
[----:B------:R-:W-:Y:S05]  /*78e0*/  LDSM.16.M88.4 R168, [R208+0x1c000] ;  /* 0x01c00000d0a8783b */ /* 0x000fea0000000200 */
[----:B------:R-:W5:Y:S05]  /*78f0*/  LDL R191, [R1+0x44] ;  /* 0x0000440001bf7983 */ /* 0x000f6a0000100800 */
[----:B------:R-:W1:Y:S05]  /*7900*/  LDSM.16.MT88.4 R172, [R204+0x800] ;  /* 0x00080000ccac783b */ /* 0x000e6a0000004200 */
[----:B------:R1:W5:Y:S02]  /*7910*/  LDL R188, [R1+0xc] ;  /* 0x00000c0001bc7983 */ /* 0x0003640000100800 */
[-C--:B-12---:R-:W-:Y:S03]  /*7920*/  HMMA.16816.F32 R4, R32, R16.reuse, RZ ;  /* 0x000000102004723c */ /* 0x086fe600000018ff */
[----:B------:R-:W1:Y:S05]  /*7930*/  LDSM.16.M88.4 R176, [R208+0x1d000] ;  /* 0x01d00000d0b0783b */ /* 0x000e6a0000000200 */
[----:B------:R2:W2:Y:S01]  /*7940*/  LDL R0, [R1+0x4] ;  /* 0x0000040001007983 */ /* 0x0004a20000100800 */
[C---:B---3--:R-:W-:Y:S04]  /*7950*/  HMMA.16816.F32 R8, R28.reuse, R16, RZ ;  /* 0x000000101c08723c */ /* 0x048fe800000018ff */
[----:B------:R-:W3:Y:S04]  /*7960*/  LDSM.16.MT88.4 R180, [R204+0x4800] ;  /* 0x00480000ccb4783b */ /* 0x000ee80000004200 */
[-C--:B------:R-:W-:Y:S01]  /*7970*/  HMMA.16816.F32 R12, R28, R18.reuse, RZ ;  /* 0x000000121c0c723c */ /* 0x080fe200000018ff */
[----:B------:R1:W2:Y:S05]  /*7980*/  LDL R189, [R1] ;  /* 0x0000000001bd7983 */ /* 0x0002aa0000100800 */
        /* <DEDUP_REMOVED lines=65> */
[----:B------:R-:W2:Y:S05]  /*7da0*/  LDSM.16.MT88.4 R164, [R204+0x7000] ;  /* 0x00700000cca4783b */ /* 0x000eaa0000004200 */
[----:B------:R-:W-:Y:S02]  /*7db0*/  LDSM.16.M88.4 R172, [R3+0x1e000] ;  /* 0x01e0000003ac783b */ /* 0x000fe40000000200 */
[-C--:B-1----:R-:W-:Y:S01]  /*7dc0*/  HMMA.16816.F32 R4, R168, R176.reuse, R4 ;  /* 0x000000b0a804723c */ /* 0x082fe20000001804 */
[----:B---3--:R-:W-:Y:S04]  /*7dd0*/  IMAD.MOV.U32 R184, RZ, RZ, c[0x0][0x22c] ;  /* 0x00008b00ffb87624 */ /* 0x008fe800078e00ff */
[----:B------:R-:W-:Y:S04]  /*7de0*/  IMAD R184, R184, c[0x0][0x1c0], RZ ;  /* 0x00007000b8b87a24 */ /* 0x000fe800078e02ff */
[----:B------:R-:W-:Y:S01]  /*7df0*/  IMAD R184, R184, 0x30, RZ ;  /* 0x00000030b8b87824 */ /* 0x000fe200078e02ff */
[C---:B----4-:R-:W-:Y:S08]  /*7e00*/  HMMA.16816.F32 R8, R180.reuse, R176, R8 ;  /* 0x000000b0b408723c */ /* 0x050ff00000001808 */
[-C--:B------:R-:W-:Y:S08]  /*7e10*/  HMMA.16816.F32 R12, R180, R178.reuse, R12 ;  /* 0x000000b2b40c723c */ /* 0x080ff0000000180c */
[C---:B------:R-:W-:Y:S01]  /*7e20*/  HMMA.16816.F32 R16, R168.reuse, R178, R16 ;  /* 0x000000b2a810723c */ /* 0x040fe20000001810 */
[----:B------:R-:W1:Y:S07]  /*7e30*/  LDSM.16.MT88.4 R176, [R204+0x3800] ;  /* 0x00380000ccb0783b */ /* 0x000e6e0000004200 */
[-C--:B--2---:R-:W-:Y:S08]  /*7e40*/  HMMA.16816.F32 R20, R168, R164.reuse, R20 ;  /* 0x000000a4a814723c */ /* 0x084ff00000001814 */
[C---:B------:R-:W-:Y:S08]  /*7e50*/  HMMA.16816.F32 R24, R180.reuse, R164, R24 ;  /* 0x000000a4b418723c */ /* 0x040ff00000001818 */
[-C--:B------:R-:W-:Y:S01]  /*7e60*/  HMMA.16816.F32 R28, R180, R166.reuse, R28 ;  /* 0x000000a6b41c723c */ /* 0x080fe2000000181c */
[----:B------:R2:W3:Y:S07]  /*7e70*/  LDSM.16.M88.4 R180, [R3+0x1f000] ;  /* 0x01f0000003b4783b */ /* 0x0004ee0000000200 */
[----:B------:R-:W-:Y:S01]  /*7e80*/  HMMA.16816.F32 R32, R168, R166, R32 ;  /* 0x000000a6a820723c */ /* 0x000fe20000001820 */
[----:B------:R-:W4:Y:S06]  /*7e90*/  LDSM.16.MT88.4 R164, [R204+0x7800] ;  /* 0x00780000cca4783b */ /* 0x000f2c0000004200 */
[----:B-----5:R-:W-:Y:S01]  /*7ea0*/  @P0 IADD3 R168, P3, R193, UR10, RZ ;  /* 0x0000000ac1a80c10 */ /* 0x020fe2000ff7e0ff */
[----:B------:R-:W-:Y:S01]  /*7eb0*/  @UP3 UIADD3 UR10, UP1, UR10, -0x100, URZ ;  /* 0xffffff000a0a3890 */ /* 0x000fe2000ff3e03f */
[-C--:B-1----:R-:W-:Y:S05]  /*7ec0*/  HMMA.16816.F32 R4, R172, R176.reuse, R4 ;  /* 0x000000b0ac04723c */ /* 0x082fea0000001804 */
[----:B------:R-:W-:Y:S01]  /*7ed0*/  @P0 IADD3.X R169, R191, UR9, RZ, P3, !PT ;  /* 0x00000009bfa90c10 */ /* 0x000fe20009ffe4ff */
        /* <DEDUP_REMOVED lines=10> */
[----:B------:R1:W-:Y:S01]  /*7f80*/  RED.E.ADD.F32.FTZ.RN.STRONG.GPU [R2.64], R4 ;  /* 0x000000040200798e */ /* 0x0003e2000c10e784 */
        /* <DEDUP_REMOVED lines=9> */
[-C--:B------:R-:W-:Y:S02]  /*8020*/  LEA.HI.X.SX32 R165, R242, R3.reuse, 0x2, P2 ;  /* 0x00000003f2a57211 */ /* 0x080fe400010f16ff */
[CC--:B------:R-:W-:Y:S02]  /*8030*/  LEA R170, P2, R191.reuse, R2.reuse, 0x2 ;  /* 0x00000002bfaa7211 */ /* 0x0c0fe400078410ff */
[----:B------:R-:W-:Y:S01]  /*8040*/  HMMA.16816.F32 R32, R172, R166, R32 ;  /* 0x000000a6ac20723c */ /* 0x000fe20000001820 */
[----:B------:R4:W-:Y:S03]  /*8050*/  RED.E.ADD.F32.FTZ.RN.STRONG.GPU [R164.64], R5 ;  /* 0x00000005a400798e */ /* 0x0009e6000c10e784 */
[-C--:B------:R-:W-:Y:S02]  /*8060*/  LEA.HI.X.SX32 R171, R191, R3.reuse, 0x2, P2 ;  /* 0x00000003bfab7211 */ /* 0x080fe400010f16ff */
[CC--:B-1----:R-:W-:Y:S06]  /*8070*/  LEA R4, P2, R184.reuse, R2.reuse, 0x2 ;  /* 0x00000002b8047211 */ /* 0x0c2fec00078410ff */
[-C--:B----4-:R-:W-:Y:S01]  /*8080*/  LEA.HI.X.SX32 R5, R184, R3.reuse, 0x2, P2 ;  /* 0x00000003b8057211 */ /* 0x090fe200010f16ff */
[----:B--2---:R1:W-:Y:S05]  /*8090*/  @P0 STL [R1+0xc], R188 ;  /* 0x00000cbc01000387 */ /* 0x0043ea0000100800 */
[----:B-----5:R2:W-:Y:S05]  /*80a0*/  @P0 STL [R1+0x4], R0 ;  /* 0x0000040001000387 */ /* 0x0205ea0000100800 */
[----:B------:R-:W4:Y:S01]  /*80b0*/  LDL R178, [R1+0x24] ;  /* 0x0000240001b27983 */ /* 0x000f220000100800 */
[----:B-1----:R-:W-:Y:S04]  /*80c0*/  IMAD.MOV.U32 R188, RZ, RZ, c[0x0][0x22c] ;  /* 0x00008b00ffbc7624 */ /* 0x002fe800078e00ff */
[----:B------:R-:W-:Y:S01]  /*80d0*/  IMAD R188, R188, c[0x0][0x1c0], RZ ;  /* 0x00007000bcbc7a24 */ /* 0x000fe200078e02ff */
[----:B--2---:R-:W2:Y:S03]  /*80e0*/  LDL R0, [R1+0x18] ;  /* 0x0000180001007983 */ /* 0x004ea60000100800 */
[----:B------:R-:W-:Y:S02]  /*80f0*/  IMAD.SHL.U32 R188, R188, 0x10, RZ ;  /* 0x00000010bcbc7824 */ /* 0x000fe400078e00ff */
[----:B------:R1:W-:Y:S05]  /*8100*/  @P0 STL [R1], R189 ;  /* 0x000000bd01000387 */ /* 0x0003ea0000100800 */
[----:B---3--:R3:W-:Y:S01]  /*8110*/  @P0 STL [R1+0x8], R190 ;  /* 0x000008be01000387 */ /* 0x0087e20000100800 */
[CC--:B------:R-:W-:Y:S04]  /*8120*/  LEA R176, P0, R188.reuse, R2.reuse, 0x2 ;  /* 0x00000002bcb07211 */ /* 0x0c0fe800078010ff */
[-C--:B------:R-:W-:Y:S05]  /*8130*/  LEA.HI.X.SX32 R177, R188, R3.reuse, 0x2, P0 ;  /* 0x00000003bcb17211 */ /* 0x080fea00000f16ff */
[----:B------:R5:W-:Y:S05]  /*8140*/  RED.E.ADD.F32.FTZ.RN.STRONG.GPU [R176.64], R6 ;  /* 0x00000006b000798e */ /* 0x000bea000c10e784 */
        /* <DEDUP_REMOVED lines=22> */
[----:B------:R-:W-:Y:S02]  /*82b0*/  IADD3 R180, R189, 0x20, RZ ;  /* 0x00000020bdb47810 */ /* 0x000fe40007ffe0ff */
        /* <DEDUP_REMOVED lines=16> */
[-C--:B------:R-:W-:Y:S02]  /*83c0*/  LEA R6, P2, R181, R2.reuse, 0x2 ;  /* 0x00000002b5067211 */ /* 0x080fe400078410ff */
[----:B------:R-:W-:Y:S01]  /*83d0*/  IADD3 R179, R189, 0x20, RZ ;  /* 0x00000020bdb37810 */ /* 0x000fe20007ffe0ff */
[----:B------:R1:W-:Y:S01]  /*83e0*/  RED.E.ADD.F32.FTZ.RN.STRONG.GPU [R4.64], R18 ;  /* 0x000000120400798e */ /* 0x0003e2000c10e784 */
[-C--:B------:R-:W-:Y:S01]  /*83f0*/  LEA.HI.X.SX32 R7, R181, R3.reuse, 0x2, P2 ;  /* 0x00000003b5077211 */ /* 0x080fe200010f16ff */
[----:B------:R-:W-:Y:S01]  /*8400*/  IMAD.MOV.U32 R189, RZ, RZ, c[0x0][0x22c] ;  /* 0x00008b00ffbd7624 */ /* 0x000fe200078e00ff */
[-C--:B------:R-:W-:Y:S01]  /*8410*/  LEA R10, P0, R180, R2.reuse, 0x2 ;  /* 0x00000002b40a7211 */ /* 0x080fe200078010ff */
[----:B------:R-:W-:Y:S01]  /*8420*/  IMAD.IADD R179, R242, 0x1, R179 ;  /* 0x00000001f2b37824 */ /* 0x000fe200078e02b3 */
        /* <DEDUP_REMOVED lines=9> */
[----:B------:R-:W-:Y:S01]  /*84c0*/  IADD3 R170, R189, 0x40, RZ ;  /* 0x00000040bdaa7810 */ /* 0x000fe20007ffe0ff */
[C---:B------:R-:W-:Y:S01]  /*84d0*/  IMAD.IADD R17, R242.reuse, 0x1, R17 ;  /* 0x00000001f2117824 */ /* 0x040fe200078e0211 */
[-C--:B------:R-:W-:Y:S02]  /*84e0*/  LEA R8, P3, R179, R2.reuse, 0x2 ;  /* 0x00000002b3087211 */ /* 0x080fe400078610ff */
[----:B------:R-:W-:Y:S01]  /*84f0*/  IADD3 R169, R189, 0x40, RZ ;  /* 0x00000040bda97810 */ /* 0x000fe20007ffe0ff */
[C---:B------:R-:W-:Y:S01]  /*8500*/  IMAD.IADD R170, R242.reuse, 0x1, R170 ;  /* 0x00000001f2aa7824 */ /* 0x040fe200078e02aa */
        /* <DEDUP_REMOVED lines=25> */
[CC--:B------:R-:W-:Y:S01]  /*86a0*/  LEA R10, P0, R169.reuse, R2.reuse, 0x2 ;  /* 0x00000002a90a7211 */ /* 0x0c0fe200078010ff */
[----:B------:R-:W-:Y:S02]  /*86b0*/  RED.E.ADD.F32.FTZ.RN.STRONG.GPU [R4.64], R22 ;  /* 0x000000160400798e */ /* 0x000fe4000c10e784 */
[C---:B------:R-:W-:Y:S01]  /*86c0*/  IMAD.IADD R168, R242.reuse, 0x1, R168 ;  /* 0x00000001f2a87824 */ /* 0x040fe200078e02a8 */
        /* <DEDUP_REMOVED lines=16> */
[CC--:B-----5:R-:W-:Y:S02]  /*87d0*/  LEA R4, P0, R167.reuse, R2.reuse, 0x2 ;  /* 0x00000002a7047211 */ /* 0x0e0fe400078010ff */
        /* <DEDUP_REMOVED lines=334> */
.L_x_877:
        /* <DEDUP_REMOVED lines=18> */
.L_x_878:
[----:B-1----:R-:W2:Y:S01]  /*9de0*/  LDL.64 R2, [R1+0x58] ;  /* 0x0000580001027983 */ /* 0x002ea20000100a00 */
[----:B------:R-:W-:Y:S01]  /*9df0*/  IMAD.SHL.U32 R4, R185, 0x2, RZ ;  /* 0x00000002b9047824 */ /* 0x000fe200078e00ff */
        /* <DEDUP_REMOVED lines=54> */
.L_x_880:
[----:B-1-34-:R-:W-:Y:S05]  /*a160*/  BSYNC B0 ;  /* 0x0000000000007941 */ /* 0x01afea0003800000 */
.L_x_879:
        /* <DEDUP_REMOVED lines=16> */
.L_x_882:
[----:B------:R-:W-:Y:S05]  /*a270*/  BSYNC B0 ;  /* 0x0000000000007941 */ /* 0x000fea0003800000 */
.L_x_881:
        /* <DEDUP_REMOVED lines=16> */
.L_x_884:
[----:B------:R-:W-:Y:S05]  /*a380*/  BSYNC B0 ;  /* 0x0000000000007941 */ /* 0x000fea0003800000 */
.L_x_883:
        /* <DEDUP_REMOVED lines=16> */
.L_x_886:
[----:B------:R-:W-:Y:S05]  /*a490*/  BSYNC B0 ;  /* 0x0000000000007941 */ /* 0x000fea0003800000 */
.L_x_885:
        /* <DEDUP_REMOVED lines=25> */
.L_x_888:
[----:B------:R-:W-:Y:S05]  /*a630*/  BSYNC B0 ;  /* 0x0000000000007941 */ /* 0x000fea0003800000 */
.L_x_887:
        /* <DEDUP_REMOVED lines=14> */
.L_x_890:
[----:B------:R-:W-:Y:S05]  /*a720*/  BSYNC B0 ;  /* 0x0000000000007941 */ /* 0x000fea0003800000 */
.L_x_889:
        /* <DEDUP_REMOVED lines=14> */
.L_x_892:
[----:B------:R-:W-:Y:S05]  /*a810*/  BSYNC B0 ;  /* 0x0000000000007941 */ /* 0x000fea0003800000 */
.L_x_891:
        /* <DEDUP_REMOVED lines=12> */
.L_x_873:
[----:B------:R-:W-:Y:S05]  /*a8e0*/  BSYNC B1 ;  /* 0x0000000000017941 */ /* 0x000fea0003800000 */
.L_x_851:
        /* <DEDUP_REMOVED lines=11> */
.L_x_893:
[----:B------:R-:W-:Y:S05]  /*a9a0*/  EXIT ;  /* 0x000000000000794d */ /* 0x000fea0003800000 */
.L_x_895:
        /* <DEDUP_REMOVED lines=13> */
.L_x_1087:


//--------------------- .text._ZN5flash44flash_bwd_dq_dk_dv_loop_seqk_parallel_kernelI23Flash_bwd_kernel_traitsILi128ELi64ELi128ELi8ELi2ELi4ELi2ELb0ELb0EN7cutlass6half_tE19Flash_kernel_traitsILi128ELi64ELi128ELi8ES3_EELb1ELb1ELb0ELb1ELb0ELb0ELb0EEEvNS_16Flash_bwd_paramsE --------------------------
	.section	.text._ZN5flash44flash_bwd_dq_dk_dv_loop_seqk_parallel_kernelI23Flash_bwd_kernel_traitsILi128ELi64ELi128ELi8ELi2ELi4ELi2ELb0ELb0EN7cutlass6half_tE19Flash_kernel_traitsILi128ELi64ELi128ELi8ES3_EELb1ELb1ELb0ELb1ELb0ELb0ELb0EEEvNS_16Flash_bwd_paramsE,"ax",@progbits
	.sectioninfo	@"SHI_REGISTERS=255"
	.align	128
        .global         _ZN5flash44flash_bwd_dq_dk_dv_loop_seqk_parallel_kernelI23Flash_bwd_kernel_traitsILi128ELi64ELi128ELi8ELi2ELi4ELi2ELb0ELb0EN7cutlass6half_tE19Flash_kernel_traitsILi128ELi64ELi128ELi8ES3_EELb1ELb1ELb0ELb1ELb0ELb0ELb0EEEvNS_16Flash_bwd_paramsE
        .type           _ZN5flash44flash_bwd_dq_dk_dv_loop_seqk_parallel_kernelI23Flash_bwd_kernel_traitsILi128ELi64ELi128ELi8ELi2ELi4ELi2ELb0ELb0EN7cutlass6half_tE19Flash_kernel_traitsILi128ELi64ELi128ELi8ES3_EELb1ELb1ELb0ELb1ELb0ELb0ELb0EEEvNS_16Flash_bwd_paramsE,@function
        .size           _ZN5flash44flash_bwd_dq_dk_dv_loop_seqk_parallel_kernelI23Flash_bwd_kernel_traitsILi128ELi64ELi128ELi8ELi2ELi4ELi2ELb0ELb0EN7cutlass6half_tE19Flash_kernel_traitsILi128ELi64ELi128ELi8ES3_EELb1ELb1ELb0ELb1ELb0ELb0ELb0EEEvNS_16Flash_bwd_paramsE,(.L_x_1088 - _ZN5flash44flash_bwd_dq_dk_dv_loop_seqk_parallel_kernelI23Flash_bwd_kernel_traitsILi128ELi64ELi128ELi8ELi2ELi4ELi2ELb0ELb0EN7cutlass6half_tE19Flash_kernel_traitsILi128ELi64ELi128ELi8ES3_EELb1ELb1ELb0ELb1ELb0ELb0ELb0EEEvNS_16Flash_bwd_paramsE)
        .other          _ZN5flash44flash_bwd_dq_dk_dv_loop_seqk_parallel_kernelI23Flash_bwd_kernel_traitsILi128ELi64ELi128ELi8ELi2ELi4ELi2ELb0ELb0EN7cutlass6half_tE19Flash_kernel_traitsILi128ELi64ELi128ELi8ES3_EELb1ELb1ELb0ELb1ELb0ELb0ELb0EEEvNS_16Flash_bwd_paramsE,@"STO_CUDA_ENTRY STV_DEFAULT"
_ZN5flash44flash_bwd_dq_dk_dv_loop_seqk_parallel_kernelI23Flash_bwd_kernel_traitsILi128ELi64ELi128ELi8ELi2ELi4ELi2ELb0ELb0EN7cutlass6half_tE19Flash_kernel_traitsILi128ELi64ELi128ELi8ES3_EELb1ELb1ELb0ELb1ELb0ELb0ELb0EEEvNS_16Flash_bwd_paramsE:
.text._ZN5flash44flash_bwd_dq_dk_dv_loop_seqk_parallel_kernelI23Flash_bwd_kernel_traitsILi128ELi64ELi128ELi8ELi2ELi4ELi2ELb0ELb0EN7cutlass6half_tE19Flash_kernel_traitsILi128ELi64ELi128ELi8ES3_EELb1ELb1ELb0ELb1ELb0ELb0ELb0EEEvNS_16Flash_bwd_paramsE:
        /* <DEDUP_REMOVED lines=76> */
[----:B------:R-:W-:Y:S01]  /*04c0*/  ULDC UR51, c[0x0][0x224] ;  /* 0x0000890000337ab9 */ /* 0x000fe20000000800 */
        /* <DEDUP_REMOVED lines=10> */
[----:B------:R-:W-:-:S02]  /*0570*/  @UP5 UIMAD UR55, UR31, UR50, URZ ;  /* 0x000000321f3752a4 */ /* 0x000fc4000f8e023f */
[----:B------:R-:W-:Y:S02]  /*0580*/  ULDC.64 UR14, c[0x0][0x118] ;  /* 0x00004600000e7ab9 */ /* 0x000fe40000000a00 */
[----:B------:R-:W-:Y:S01]  /*0590*/  IMAD.IADD R18, R5, 0x1, -R0 ;  /* 0x0000000105127824 */ /* 0x000fe200078e0a00 */
[----:B------:R-:W-:Y:S01]  /*05a0*/  LOP3.LUT R0, R2, 0x1c0, RZ, 0xc0, !PT ;  /* 0x000001c002007812 */ /* 0x000fe200078ec0ff */
[----:B------:R-:W-:Y:S01]  /*05b0*/  IMAD.SHL.U32 R2, R9, 0x10, RZ ;  /* 0x0000001009027824 */ /* 0x000fe200078e00ff */
[----:B------:R-:W-:Y:S01]  /*05c0*/  SHF.R.S32.HI R5, RZ, 0x6, R12 ;  /* 0x00000006ff057819 */ /* 0x000fe2000001140c */
[----:B------:R-:W-:Y:S01]  /*05d0*/  ULOP3.LUT UR57, UR34, UR57, URZ, 0x3c, !UPT ;  /* 0x0000003922397292 */ /* 0x000fe2000f8e3c3f */
[C-C-:B------:R-:W-:Y:S01]  /*05e0*/  LOP3.LUT R217, R0.reuse, 0x8, R13.reuse, 0xf8, !PT ;  /* 0x0000000800d97812 */ /* 0x140fe200078ef80d */
[----:B------:R-:W-:Y:S01]  /*05f0*/  STL [R1+0x54], R18 ;  /* 0x0000541201007387 */ /* 0x000fe20000100800 */
[----:B------:R-:W-:Y:S01]  /*0600*/  LOP3.LUT R209, R0, 0x30, R2, 0xf8, !PT ;  /* 0x0000003000d17812 */ /* 0x000fe200078ef802 */
[----:B------:R-:W-:Y:S01]  /*0610*/  IMAD R2, R5, 0x800, R4 ;  /* 0x0000080005027824 */ /* 0x000fe200078e0204 */
[----:B------:R-:W-:Y:S01]  /*0620*/  SHF.R.U32.HI R3, RZ, 0x3, R0 ;  /* 0x00000003ff037819 */ /* 0x000fe20000011600 */
[----:B------:R-:W-:Y:S01]  /*0630*/  USHF.R.S32.HI UR58, URZ, 0x1f, UR34 ;  /* 0x0000001f3f3a7899 */ /* 0x000fe20008011422 */
[----:B------:R-:W-:Y:S01]  /*0640*/  LOP3.LUT R0, R6, 0x1, RZ, 0xc0, !PT ;  /* 0x0000000106007812 */ /* 0x000fe200078ec0ff */
[----:B------:R-:W-:Y:S01]  /*0650*/  UISETP.NE.AND UP6, UPT, UR8, URZ, UPT ;  /* 0x0000003f0800728c */ /* 0x000fe2000bfc5270 */
[----:B------:R-:W-:Y:S01]  /*0660*/  LOP3.LUT R217, R217, R3, RZ, 0x3c, !PT ;  /* 0x00000003d9d97212 */ /* 0x000fe200078e3cff */
[----:B------:R-:W-:Y:S01]  /*0670*/  USHF.R.S32.HI UR60, URZ, 0x1f, UR31 ;  /* 0x0000001f3f3c7899 */ /* 0x000fe2000801141f */
[----:B------:R-:W-:Y:S01]  /*0680*/  ISETP.NE.U32.AND P0, PT, R0, 0x1, PT ;  /* 0x000000010000780c */ /* 0x000fe20003f05070 */
[----:B------:R-:W-:Y:S01]  /*0690*/  IMAD.SHL.U32 R0, R8, 0x20, RZ ;  /* 0x0000002008007824 */ /* 0x000fe200078e00ff */
[----:B------:R-:W-:Y:S01]  /*06a0*/  LOP3.LUT R209, R209, 0x8, R13, 0xf8, !PT ;  /* 0x00000008d1d17812 */ /* 0x000fe200078ef80d */
[----:B------:R-:W-:Y:S01]  /*06b0*/  IMAD.IADD R217, R2, 0x1, R217 ;  /* 0x0000000102d97824 */ /* 0x000fe200078e02d9 */
[----:B------:R-:W-:Y:S01]  /*06c0*/  R2P PR, R6, 0x6 ;  /* 0x0000000606007804 */ /* 0x000fe20000000000 */
[C---:B------:R-:W-:Y:S01]  /*06d0*/  IMAD.SHL.U32 R2, R5.reuse, 0x8, RZ ;  /* 0x0000000805027824 */ /* 0x040fe200078e00ff */
        /* <DEDUP_REMOVED lines=16> */
[----:B------:R-:W-:Y:S01]  /*07e0*/  USHF.R.S32.HI UR59, URZ, 0x1f, UR34 ;  /* 0x0000001f3f3b7899 */ /* 0x000fe20008011422 */
[----:B------:R-:W-:Y:S01]  /*07f0*/  IMAD.SHL.U32 R209, R209, 0x2, RZ ;  /* 0x00000002d1d17824 */ /* 0x000fe200078e00ff */
[----:B------:R-:W-:Y:S01]  /*0800*/  LOP3.LUT R2, R2, 0x8, RZ, 0xc0, !PT ;  /* 0x0000000802027812 */ /* 0x000fe200078ec0ff */
[----:B------:R-:W-:Y:S01]  /*0810*/  UIMAD.WIDE.U32 UR40, UR36, UR42, URZ ;  /* 0x0000002a242872a5 */ /* 0x000fe2000f8e003f */
[----:B------:R-:W-:Y:S01]  /*0820*/  SHF.R.U32.HI R3, RZ, 0x3, R0 ;  /* 0x00000003ff037819 */ /* 0x000fe20000011600 */
[----:B------:R-:W-:Y:S01]  /*0830*/  UIMAD UR52, UR37, UR42, URZ ;  /* 0x0000002a253472a4 */ /* 0x000fe2000f8e023f */
[----:B------:R-:W-:Y:S01]  /*0840*/  LOP3.LUT R5, R0, 0x20, R5, 0xf8, !PT ;  /* 0x0000002000057812 */ /* 0x000fe200078ef805 */
[----:B------:R-:W-:Y:S01]  /*0850*/  USHF.R.S32.HI UR54, URZ, 0x1f, UR47 ;  /* 0x0000001f3f367899 */ /* 0x000fe2000801142f */
[----:B------:R-:W-:Y:S01]  /*0860*/  LOP3.LUT R9, R2, 0x10, R4, 0xf8, !PT ;  /* 0x0000001002097812 */ /* 0x000fe200078ef804 */
[----:B------:R-:W-:Y:S01]  /*0870*/  IMAD.SHL.U32 R4, R11, 0x40, RZ ;  /* 0x000000400b047824 */ /* 0x000fe200078e00ff */
[----:B------:R-:W-:Y:S01]  /*0880*/  LOP3.LUT R6, R3, R0, R2, 0x1e, !PT ;  /* 0x0000000003067212 */ /* 0x000fe200078e1e02 */
[----:B------:R-:W-:Y:S01]  /*0890*/  IMAD R0, R17, 0x400, R7 ;  /* 0x0000040011007824 */ /* 0x000fe200078e0207 */
[----:B------:R-:W-:Y:S01]  /*08a0*/  LOP3.LUT R2, R5, R3, RZ, 0x3c, !PT ;  /* 0x0000000305027212 */ /* 0x000fe200078e3cff */
[----:B------:R-:W-:Y:S01]  /*08b0*/  IMAD.SHL.U32 R3, R18, 0x40, RZ ;  /* 0x0000004012037824 */ /* 0x000fe200078e00ff */
[----:B------:R-:W-:Y:S01]  /*08c0*/  IADD3 R7, R238, 0x40, RZ ;  /* 0x00000040ee077810 */ /* 0x000fe20007ffe0ff */
[----:B------:R-:W-:Y:S01]  /*08d0*/  IMAD.SHL.U32 R5, R8, 0x8, RZ ;  /* 0x0000000808057824 */ /* 0x000fe200078e00ff */
[----:B------:R-:W-:Y:S01]  /*08e0*/  UIMAD UR51, UR5, UR51, URZ ;  /* 0x00000033053372a4 */ /* 0x000fe2000f8e023f */
[----:B------:R-:W-:Y:S01]  /*08f0*/  IMAD.IADD R234, R2, 0x1, R0 ;  /* 0x0000000102ea7824 */ /* 0x000fe200078e0200 */
[----:B------:R-:W-:Y:S01]  /*0900*/  LOP3.LUT R3, R3, 0x1c0, RZ, 0xc0, !PT ;  /* 0x000001c003037812 */ /* 0x000fe200078ec0ff */
[----:B------:R-:W-:Y:S01]  /*0910*/  IMAD.IADD R6, R12, 0x1, R6 ;  /* 0x000000010c067824 */ /* 0x000fe200078e0206 */
[----:B------:R-:W-:Y:S01]  /*0920*/  LOP3.LUT R0, R4, 0xfffffe00, RZ, 0xc0, !PT ;  /* 0xfffffe0004007812 */ /* 0x000fe200078ec0ff */
[----:B------:R1:W-:Y:S01]  /*0930*/  STL [R1+0x18], R7 ;  /* 0x0000180701007387 */ /* 0x0003e20000100800 */
[----:B------:R-:W-:Y:S01]  /*0940*/  LOP3.LUT R2, R3, 0x8, R5, 0xf8, !PT ;  /* 0x0000000803027812 */ /* 0x000fe200078ef805 */
[----:B------:R-:W-:Y:S01]  /*0950*/  IMAD.SHL.U32 R234, R234, 0x2, RZ ;  /* 0x00000002eaea7824 */ /* 0x000fe200078e00ff */
        /* <DEDUP_REMOVED lines=12> */
[----:B------:R-:W-:Y:S01]  /*0a20*/  SHF.R.S32.HI R2, RZ, 0x2, R16 ;  /* 0x00000002ff027819 */ /* 0x000fe20000011410 */
[----:B------:R-:W-:Y:S01]  /*0a30*/  IMAD.IADD R220, R5, 0x1, R220 ;  /* 0x0000000105dc7824 */ /* 0x000fe200078e02dc */
[----:B------:R-:W-:Y:S01]  /*0a40*/  LOP3.LUT R208, R208, R0, RZ, 0xfc, !PT ;  /* 0x00000000d0d07212 */ /* 0x000fe200078efcff */
[----:B------:R-:W-:Y:S01]  /*0a50*/  USHF.R.S32.HI UR48, URZ, 0x1f, UR44 ;  /* 0x0000001f3f307899 */ /* 0x000fe2000801142c */
[----:B------:R-:W-:Y:S01]  /*0a60*/  SHF.R.S32.HI R0, RZ, 0x3, R13 ;  /* 0x00000003ff007819 */ /* 0x000fe2000001140d */
[----:B------:R-:W-:Y:S01]  /*0a70*/  IMAD R5, R17, 0x10, R2 ;  /* 0x0000001011057824 */ /* 0x000fe200078e0202 */
[C---:B------:R-:W-:Y:S01]  /*0a80*/  SEL R0, R3.reuse, 0xffffffe0, !P4 ;  /* 0xffffffe003007807 */ /* 0x040fe20006000000 */
[----:B------:R-:W-:Y:S01]  /*0a90*/  UMOV UR39, 0xffffc000 ;  /* 0xffffc00000277882 */ /* 0x000fe20000000000 */
[----:B------:R-:W-:-:S02]  /*0aa0*/  SEL R2, R3, 0xffffffe0, !P1 ;  /* 0xffffffe003027807 */ /* 0x000fc40004800000 */
[C---:B------:R-:W-:Y:S01]  /*0ab0*/  SEL R3, R4.reuse, 0xffffffc0, !P2 ;  /* 0xffffffc004037807 */ /* 0x040fe20005000000 */
[----:B------:R2:W-:Y:S01]  /*0ac0*/  STL [R1+0x1c], R5 ;  /* 0x00001c0501007387 */ /* 0x0005e20000100800 */
[----:B------:R-:W-:Y:S01]  /*0ad0*/  IMAD R215, R217, 0x2, R0 ;  /* 0x00000002d9d77824 */ /* 0x000fe200078e0200 */
[----:B------:R-:W-:Y:S01]  /*0ae0*/  SEL R216, R4, 0xffffffc0, !P3 ;  /* 0xffffffc004d87807 */ /* 0x000fe20005800000 */
[----:B-1----:R-:W-:Y:S01]  /*0af0*/  IMAD.IADD R7, R2, 0x1, R6 ;  /* 0x0000000102077824 */ /* 0x002fe200078e0206 */
[----:B------:R-:W-:Y:S01]  /*0b00*/  STL [R1+0x48], R6 ;  /* 0x0000480601007387 */ /* 0x000fe20000100800 */
[--C-:B------:R-:W-:Y:S01]  /*0b10*/  IMAD.IADD R0, R6, 0x1, R3.reuse ;  /* 0x0000000106007824 */ /* 0x100fe200078e0203 */
[----:B------:R-:W-:Y:S01]  /*0b20*/  LEA R208, R208, 0xc000, 0x1 ;  /* 0x0000c000d0d07811 */ /* 0x000fe200078e08ff */
[----:B------:R-:W-:Y:S01]  /*0b30*/  IMAD.IADD R232, R234, 0x1, R2 ;  /* 0x00000001eae87824 */ /* 0x000fe200078e0202 */
[----:B------:R-:W-:Y:S01]  /*0b40*/  STL [R1+0x58], R7 ;  /* 0x0000580701007387 */ /* 0x000fe20000100800 */
[----:B------:R-:W-:-:S02]  /*0b50*/  IMAD.IADD R2, R7, 0x1, R3 ;  /* 0x0000000107027824 */ /* 0x000fc400078e0203 */
[----:B------:R-:W-:Y:S01]  /*0b60*/  IMAD R217, R217, 0x2, R216 ;  /* 0x00000002d9d97824 */ /* 0x000fe200078e02d8 */
[----:B------:R1:W-:Y:S01]  /*0b70*/  STL [R1+0x4c], R0 ;  /* 0x00004c0001007387 */ /* 0x0003e20000100800 */
[----:B------:R-:W-:Y:S02]  /*0b80*/  IMAD.IADD R216, R216, 0x1, R215 ;  /* 0x00000001d8d87824 */ /* 0x000fe400078e02d7 */
[----:B------:R-:W-:Y:S01]  /*0b90*/  IMAD.IADD R233, R233, 0x1, R232 ;  /* 0x00000001e9e97824 */ /* 0x000fe200078e02e8 */
[C---:B--2---:R-:W-:Y:S02]  /*0ba0*/  IADD3 R5, R6.reuse, 0x420, RZ ;  /* 0x0000042006057810 */ /* 0x044fe40007ffe0ff */
[----:B------:R-:W-:-:S05]  /*0bb0*/  @P1 IADD3 R5, R6, 0x3e0, RZ ;  /* 0x000003e006051810 */ /* 0x000fca0007ffe0ff */
[----:B------:R2:W-:Y:S04]  /*0bc0*/  STL [R1+0x64], R5 ;  /* 0x0000640501007387 */ /* 0x0005e80000100800 */
[----:B------:R2:W-:Y:S01]  /*0bd0*/  STL [R1+0x5c], R2 ;  /* 0x00005c0201007387 */ /* 0x0005e20000100800 */
[----:B-1----:R-:W-:-:S05]  /*0be0*/  IMAD.IADD R0, R3, 0x1, R5 ;  /* 0x0000000103007824 */ /* 0x002fca00078e0205 */
[----:B----4-:R2:W-:Y:S02]  /*0bf0*/  STL [R1+0x60], R0 ;  /* 0x0000600001007387 */ /* 0x0105e40000100800 */
.L_x_966:
        /* <DEDUP_REMOVED lines=16> */
[----:B------:R-:W-:Y:S01]  /*0d00*/  IMAD.U32 R3, RZ, RZ, UR5 ;  /* 0x00000005ff037e24 */ /* 0x000fe2000f8e00ff */
        /* <DEDUP_REMOVED lines=36> */
.L_x_896:
        /* <DEDUP_REMOVED lines=59> */
.L_x_898:
        /* <DEDUP_REMOVED lines=18> */
.L_x_899:
        /* <DEDUP_REMOVED lines=71> */
.L_x_900:
[----:B------:R-:W-:Y:S02]  /*1890*/  UMOV UR6, UR51 ;  /* 0x0000003300067c82 */ /* 0x000fe40008000000 */
.L_x_901:
[----:B------:R-:W1:Y:S01]  /*18a0*/  S2R R19, SR_TID.X ;  /* 0x0000000000137919 */ /* 0x000e620000002100 */
[----:B------:R-:W-:Y:S01]  /*18b0*/  UIADD3 UR4, UP4, UP3, UR4, UR45, UR47 ;  /* 0x0000002d04047290 */ /* 0x000fe2000fb9e02f */
[----:B------:R-:W-:Y:S01]  /*18c0*/  SHF.R.S32.HI R239, RZ, 0x1f, R238 ;  /* 0x0000001fffef7819 */ /* 0x000fe200000114ee */
[----:B------:R-:W-:Y:S01]  /*18d0*/  UMOV UR12, 0x4 ;  /* 0x00000004000c7882 */ /* 0x000fe20000000000 */
[----:B------:R-:W2:Y:S01]  /*18e0*/  S2R R20, SR_TID.X ;  /* 0x0000000000147919 */ /* 0x000ea20000002100 */
[----:B------:R-:W-:Y:S01]  /*18f0*/  UIADD3 UR17, UP2, UP1, UR11, UR4, UR17 ;  /* 0x000000040b117290 */ /* 0x000fe2000f95e011 */
[----:B------:R-:W-:Y:S01]  /*1900*/  IMAD.U32 R6, RZ, RZ, UR10 ;  /* 0x0000000aff067e24 */ /* 0x000fe2000f8e00ff */
[----:B------:R-:W-:Y:S01]  /*1910*/  UIADD3.X UR4, UR7, UR49, UR54, UP4, UP3 ;  /* 0x0000003107047290 */ /* 0x000fe2000a7e6436 */
[----:B------:R-:W3:Y:S01]  /*1920*/  S2R R13, SR_TID.X ;  /* 0x00000000000d7919 */ /* 0x000ee20000002100 */
[----:B------:R-:W-:Y:S01]  /*1930*/  UIADD3 UR16, UR10, UR16, URZ ;  /* 0x000000100a107290 */ /* 0x000fe2000fffe03f */
[----:B------:R-:W-:Y:S01]  /*1940*/  BSSY B1, `(.L_x_897) ;  /* 0x0000aa8000017945 */ /* 0x000fe20003800000 */
[----:B------:R-:W-:-:S03]  /*1950*/  UIADD3.X UR11, UR8, UR4, UR9, UP2, UP1 ;  /* 0x00000004080b7290 */ /* 0x000fc600097e2409 */
[----:B------:R-:W-:Y:S02]  /*1960*/  ULDC.64 UR4, c[0x0][0x1a8] ;  /* 0x00006a0000047ab9 */ /* 0x000fe40000000a00 */
[----:B------:R-:W-:-:S04]  /*1970*/  UIMAD UR4, UR58, UR4, URZ ;  /* 0x000000043a0472a4 */ /* 0x000fc8000f8e023f */
[----:B------:R-:W-:-:S03]  /*1980*/  UIMAD UR9, UR34, UR5, UR4 ;  /* 0x00000005220972a4 */ /* 0x000fc6000f8e0204 */
[----:B------:R-:W-:Y:S01]  /*1990*/  ULDC.64 UR4, c[0x0][0x378] ;  /* 0x0000de0000047ab9 */ /* 0x000fe20000000a00 */
[----:B-1----:R-:W-:Y:S01]  /*19a0*/  SHF.R.S32.HI R19, RZ, 0x1f, R19 ;  /* 0x0000001fff137819 */ /* 0x002fe20000011413 */
[----:B------:R-:W-:-:S03]  /*19b0*/  UIMAD UR4, UR58, UR4, URZ ;  /* 0x000000043a0472a4 */ /* 0x000fc6000f8e023f */
[----:B--2---:R-:W-:Y:S01]  /*19c0*/  LEA.HI R19, R19, R20, RZ, 0x3 ;  /* 0x0000001413137211 */ /* 0x004fe200078f18ff */
[----:B------:R-:W-:-:S03]  /*19d0*/  UIMAD UR8, UR34, UR5, UR4 ;  /* 0x00000005220872a4 */ /* 0x000fc6000f8e0204 */
[----:B------:R-:W-:Y:S01]  /*19e0*/  SHF.R.S32.HI R19, RZ, 0x3, R19 ;  /* 0x00000003ff137819 */ /* 0x000fe20000011413 */
[----:B------:R-:W-:Y:S02]  /*19f0*/  ULDC.64 UR4, c[0x0][0x370] ;  /* 0x0000dc0000047ab9 */ /* 0x000fe40000000a00 */
[----:B------:R-:W-:Y:S01]  /*1a00*/  UIMAD UR4, UR19, UR4, URZ ;  /* 0x00000004130472a4 */ /* 0x000fe2000f8e023f */
[----:B------:R-:W-:Y:S02]  /*1a10*/  SHF.R.S32.HI R16, RZ, 0x1f, R19 ;  /* 0x0000001fff107819 */ /* 0x000fe40000011413 */
[----:B------:R-:W-:Y:S01]  /*1a20*/  IADD3 R0, P0, R19, UR10, RZ ;  /* 0x0000000a13007c10 */ /* 0x000fe2000ff1e0ff */
[----:B------:R-:W-:Y:S02]  /*1a30*/  UIMAD UR7, UR10, UR5, UR4 ;  /* 0x000000050a0772a4 */ /* 0x000fe4000f8e0204 */
[----:B------:R-:W-:Y:S01]  /*1a40*/  UIADD3 UR4, UR10, UR6, URZ ;  /* 0x000000060a047290 */ /* 0x000fe2000fffe03f */
[----:B------:R-:W-:Y:S01]  /*1a50*/  IADD3.X R5, R16, UR19, RZ, P0, !PT ;  /* 0x0000001310057c10 */ /* 0x000fe200087fe4ff */
[----:B------:R-:W-:Y:S01]  /*1a60*/  IMAD.WIDE.U32 R2, R0, c[0x0][0x190], R238 ;  /* 0x0000640000027a25 */ /* 0x000fe200078e00ee */
[----:B------:R-:W-:-:S03]  /*1a70*/  UIADD3 UR10, UR33, -0x1, URZ ;  /* 0xffffffff210a7890 */ /* 0x000fc6000fffe03f */
[----:B------:R-:W-:Y:S01]  /*1a80*/  IMAD R5, R5, c[0x0][0x190], RZ ;  /* 0x0000640005057a24 */ /* 0x000fe200078e02ff */
[----:B------:R-:W-:Y:S01]  /*1a90*/  IADD3 R4, P0, R2, UR35, RZ ;  /* 0x0000002302047c10 */ /* 0x000fe2000ff1e0ff */
[----:B------:R-:W-:Y:S01]  /*1aa0*/  ULDC UR35, c[0x0][0x2e8] ;  /* 0x0000ba0000237ab9 */ /* 0x000fe20000000800 */
[----:B------:R-:W-:Y:S02]  /*1ab0*/  IMAD R9, R16, c[0x0][0x370], RZ ;  /* 0x0000dc0010097a24 */ /* 0x000fe400078e02ff */
[----:B------:R-:W-:Y:S02]  /*1ac0*/  IMAD R0, R0, c[0x0][0x194], R5 ;  /* 0x0000650000007a24 */ /* 0x000fe400078e0205 */
[----:B------:R-:W-:-:S03]  /*1ad0*/  IMAD R9, R19, c[0x0][0x374], R9 ;  /* 0x0000dd0013097a24 */ /* 0x000fc600078e0209 */
[----:B------:R-:W-:Y:S02]  /*1ae0*/  IADD3.X R5, R3, UR32, R0, P0, !PT ;  /* 0x0000002003057c10 */ /* 0x000fe400087fe400 */
[----:B------:R-:W-:Y:S01]  /*1af0*/  IADD3 R2, P0, R238, UR18, RZ ;  /* 0x00000012ee027c10 */ /* 0x000fe2000ff1e0ff */
[----:B------:R-:W-:Y:S01]  /*1b00*/  ULDC.64 UR18, c[0x0][0x3c8] ;  /* 0x0000f20000127ab9 */ /* 0x000fe20000000a00 */
[----:B---3--:R-:W-:Y:S01]  /*1b10*/  SHF.R.S32.HI R0, RZ, 0x1f, R13 ;  /* 0x0000001fff007819 */ /* 0x008fe2000001140d */
[----:B------:R-:W-:Y:S01]  /*1b20*/  UIMAD.WIDE UR4, UR4, UR12, UR18 ;  /* 0x0000000c040472a5 */ /* 0x000fe2000f8e0212 */
[----:B------:R-:W-:Y:S02]  /*1b30*/  IADD3.X R3, R239, UR20, RZ, P0, !PT ;  /* 0x00000014ef037c10 */ /* 0x000fe400087fe4ff */
[----:B------:R-:W-:-:S03]  /*1b40*/  LEA.HI R0, R0, R13, RZ, 0x5 ;  /* 0x0000000d00007211 */ /* 0x000fc600078f28ff */
[----:B------:R-:W-:Y:S01]  /*1b50*/  IMAD.WIDE.U32 R2, R6, c[0x0][0x370], R2 ;  /* 0x0000dc0006027a25 */ /* 0x000fe200078e0002 */
[----:B------:R-:W-:Y:S01]  /*1b60*/  UMOV UR19, UR4 ;  /* 0x0000000400137c82 */ /* 0x000fe20008000000 */
[----:B------:R-:W-:Y:S01]  /*1b70*/  LOP3.LUT R7, R0, 0xffffffe0, RZ, 0xc0, !PT ;  /* 0xffffffe000077812 */ /* 0x000fe200078ec0ff */
[----:B------:R-:W-:Y:S01]  /*1b80*/  UIADD3 UR4, -UR13, UR21, UR25 ;  /* 0x000000150d047290 */ /* 0x000fe2000fffe119 */
[----:B------:R-:W-:Y:S01]  /*1b90*/  SHF.R.S32.HI R0, RZ, 0x5, R0 ;  /* 0x00000005ff007819 */ /* 0x000fe20000011400 */
[----:B------:R-:W-:Y:S01]  /*1ba0*/  UMOV UR18, UR5 ;  /* 0x0000000500127c82 */ /* 0x000fe20008000000 */
[----:B------:R-:W-:Y:S01]  /*1bb0*/  IADD3 R3, R3, UR7, RZ ;  /* 0x0000000703037c10 */ /* 0x000fe2000fffe0ff */
[----:B------:R-:W-:Y:S01]  /*1bc0*/  UIADD3 UR4, UR4, -UR35, URZ ;  /* 0x8000002304047290 */ /* 0x000fe2000fffe03f */
[----:B------:R-:W-:Y:S01]  /*1bd0*/  IMAD.IADD R13, R13, 0x1, -R7 ;  /* 0x000000010d0d7824 */ /* 0x000fe200078e0a07 */
[----:B------:R-:W-:Y:S01]  /*1be0*/  ULDC.64 UR6, c[0x0][0x200] ;  /* 0x0000800000067ab9 */ /* 0x000fe20000000a00 */
[----:B------:R-:W-:Y:S01]  /*1bf0*/  IMAD.U32 R6, RZ, RZ, UR34 ;  /* 0x00000022ff067e24 */ /* 0x000fe2000f8e00ff */
[----:B------:R-:W-:Y:S01]  /*1c00*/  USHF.R.S32.HI UR5, URZ, 0x1f, UR4 ;  /* 0x0000001f3f057899 */ /* 0x000fe20008011404 */
[----:B------:R-:W-:-:S02]  /*1c10*/  IMAD R0, R0, UR46, R13 ;  /* 0x0000002e00007c24 */ /* 0x000fc4000f8e020d */
[----:B------:R-:W-:Y:S01]  /*1c20*/  IMAD.WIDE.U32 R2, R6, c[0x0][0x378], R2 ;  /* 0x0000de0006027a25 */ /* 0x000fe200078e0002 */
[----:B------:R-:W-:Y:S02]  /*1c30*/  ULEA.HI UR4, UR5, UR4, URZ, 0x6 ;  /* 0x0000000405047291 */ /* 0x000fe4000f8f303f */
[----:B------:R-:W-:Y:S01]  /*1c40*/  IADD3 R7, P0, R0, UR17, RZ ;  /* 0x0000001100077c10 */ /* 0x000fe2000ff1e0ff */
[----:B------:R-:W-:Y:S01]  /*1c50*/  IMAD.WIDE.U32 R4, R6, c[0x0][0x1a8], R4 ;  /* 0x00006a0006047a25 */ /* 0x000fe200078e0004 */
[----:B------:R-:W-:Y:S01]  /*1c60*/  USHF.R.S32.HI UR4, URZ, 0x6, UR4 ;  /* 0x000000063f047899 */ /* 0x000fe20008011404 */
[----:B------:R-:W-:Y:S01]  /*1c70*/  IADD3 R3, R3, UR8, RZ ;  /* 0x0000000803037c10 */ /* 0x000fe2000fffe0ff */
[----:B------:R-:W-:Y:S01]  /*1c80*/  UIMAD.WIDE UR16, UR16, UR12, UR6 ;  /* 0x0000000c101072a5 */ /* 0x000fe2000f8e0206 */
[----:B------:R-:W-:Y:S01]  /*1c90*/  LEA.HI.X.SX32 R0, R0, UR11, 0x1, P0 ;  /* 0x0000000b00007c11 */ /* 0x000fe200080f0eff */
[----:B------:R-:W-:Y:S01]  /*1ca0*/  UISETP.LT.AND UP1, UPT, URZ, UR4, UPT ;  /* 0x000000043f00728c */ /* 0x000fe2000bf21270 */
[----:B------:R-:W-:Y:S01]  /*1cb0*/  LEA R224, P0, R7, c[0x0][0x350], 0x2 ;  /* 0x0000d40007e07a11 */ /* 0x000fe200078010ff */
[----:B------:R-:W-:Y:S01]  /*1cc0*/  IMAD.WIDE.U32 R2, R19, c[0x0][0x370], R2 ;  /* 0x0000dc0013027a25 */ /* 0x000fe200078e0002 */
[----:B------:R-:W-:Y:S01]  /*1cd0*/  IADD3 R10, R5, UR9, RZ ;  /* 0x00000009050a7c10 */ /* 0x000fe2000fffe0ff */
[----:B------:R-:W-:Y:S01]  /*1ce0*/  USEL UR20, URZ, UR4, !UP1 ;  /* 0x000000043f147287 */ /* 0x000fe2000c800000 */
[----:B------:R-:W-:Y:S01]  /*1cf0*/  LEA.HI.X R225, R7, c[0x0][0x354], R0, 0x2, P0 ;  /* 0x0000d50007e17a11 */ /* 0x000fe200000f1400 */
[----:B------:R-:W-:Y:S01]  /*1d00*/  IMAD.IADD R9, R3, 0x1, R9 ;  /* 0x0000000103097824 */ /* 0x000fe200078e0209 */
[----:B------:R-:W-:Y:S01]  /*1d10*/  LEA R242, P3, R4, c[0x0][0x160], 0x1 ;  /* 0x0000580004f27a11 */ /* 0x000fe200078608ff */
[----:B------:R-:W-:Y:S01]  /*1d20*/  UISETP.GT.AND UP1, UPT, UR33, UR20, UPT ;  /* 0x000000142100728c */ /* 0x000fe2000bf24270 */
[----:B------:R-:W-:-:S02]  /*1d30*/  LEA R240, P2, R2, c[0x0][0x330], 0x1 ;  /* 0x0000cc0002f07a11 */ /* 0x000fc400078408ff */
[----:B------:R-:W-:Y:S02]  /*1d40*/  LEA.HI.X R243, R4, c[0x0][0x164], R10, 0x1, P3 ;  /* 0x0000590004f37a11 */ /* 0x000fe400018f0c0a */
[----:B------:R-:W-:Y:S02]  /*1d50*/  LEA.HI.X R241, R2, c[0x0][0x334], R9, 0x1, P2 ;  /* 0x0000cd0002f17a11 */ /* 0x000fe400010f0c09 */
[----:B------:R-:W-:-:S13]  /*1d60*/  PLOP3.LUT P0, PT, PT, PT, UP1, 0x80, 0x0 ;  /* 0x000000000000781c */ /* 0x000fda0003f0f018 */
        /* <DEDUP_REMOVED lines=19> */
.L_x_903:
        /* <DEDUP_REMOVED lines=18> */
.L_x_904:
[----:B------:R1:W5:Y:S01]  /*1fc0*/  LDL R11, [R1+0x18] ;  /* 0x00001800010b7983 */ /* 0x0003620000100800 */
        /* <DEDUP_REMOVED lines=30> */
.L_x_906:
[----:B-1----:R-:W-:Y:S05]  /*21b0*/  BSYNC B0 ;  /* 0x0000000000007941 */ /* 0x002fea0003800000 */
.L_x_905:
        /* <DEDUP_REMOVED lines=18> */
.L_x_908:
[----:B------:R-:W-:Y:S05]  /*22e0*/  BSYNC B0 ;  /* 0x0000000000007941 */ /* 0x000fea0003800000 */
.L_x_907:
        /* <DEDUP_REMOVED lines=18> */
.L_x_910:
[----:B------:R-:W-:Y:S05]  /*2410*/  BSYNC B0 ;  /* 0x0000000000007941 */ /* 0x000fea0003800000 */
.L_x_909:
        /* <DEDUP_REMOVED lines=17> */
.L_x_912:
[----:B------:R-:W-:Y:S05]  /*2530*/  BSYNC B0 ;  /* 0x0000000000007941 */ /* 0x000fea0003800000 */
.L_x_911:
        /* <DEDUP_REMOVED lines=27> */
.L_x_914:
[----:B------:R-:W-:Y:S05]  /*26f0*/  BSYNC B0 ;  /* 0x0000000000007941 */ /* 0x000fea0003800000 */
.L_x_913:
        /* <DEDUP_REMOVED lines=16> */
.L_x_916:
[----:B------:R-:W-:Y:S05]  /*2800*/  BSYNC B0 ;  /* 0x0000000000007941 */ /* 0x000fea0003800000 */
.L_x_915:
        /* <DEDUP_REMOVED lines=16> */
.L_x_918:
[----:B------:R-:W-:Y:S05]  /*2910*/  BSYNC B0 ;  /* 0x0000000000007941 */ /* 0x000fea0003800000 */
.L_x_917:
        /* <DEDUP_REMOVED lines=16> */
.L_x_902:
[----:B------:R-:W1:Y:S01]  /*2a20*/  S2R R17, SR_TID.X ;  /* 0x0000000000117919 */ /* 0x000e620000002100 */
[----:B------:R-:W-:Y:S01]  /*2a30*/  PLOP3.LUT P0, PT, PT, PT, UP6, 0x80, 0x0 ;  /* 0x000000000000781c */ /* 0x000fe20003f0f068 */
[----:B------:R-:W-:Y:S01]  /*2a40*/  ULEA.HI UR4, UR10, UR10, URZ, 0x1 ;  /* 0x0000000a0a047291 */ /* 0x000fe2000f8f083f */
[----:B------:R-:W-:Y:S01]  /*2a50*/  IMAD.SHL.U32 R0, R19, 0x40, RZ ;  /* 0x0000004013007824 */ /* 0x000fe200078e00ff */
[----:B------:R-:W2:Y:S01]  /*2a60*/  S2R R18, SR_TID.X ;  /* 0x0000000000127919 */ /* 0x000ea20000002100 */
[----:B------:R-:W-:Y:S01]  /*2a70*/  BSSY B0, `(.L_x_920) ;  /* 0x0000021000007945 */ /* 0x000fe20003800000 */
        /* <DEDUP_REMOVED lines=10> */
[----:B-1----:R-:W-:-:S04]  /*2b20*/  SHF.R.S32.HI R17, RZ, 0x1f, R17 ;  /* 0x0000001fff117819 */ /* 0x002fc80000011411 */
[----:B--2---:R-:W-:-:S04]  /*2b30*/  LEA.HI R17, R17, R18, RZ, 0x6 ;  /* 0x0000001211117211 */ /* 0x004fc800078f30ff */
[----:B------:R-:W-:-:S05]  /*2b40*/  SHF.R.S32.HI R17, RZ, 0x6, R17 ;  /* 0x00000006ff117819 */ /* 0x000fca0000011411 */
[----:B------:R-:W-:-:S04]  /*2b50*/  IMAD R8, R17, 0x200, R8 ;  /* 0x0000020011087824 */ /* 0x000fc800078e0208 */
[----:B------:R-:W-:-:S05]  /*2b60*/  IMAD.SHL.U32 R0, R8, 0x2, RZ ;  /* 0x0000000208007824 */ /* 0x000fca00078e00ff */
[----:B------:R1:W-:Y:S04]  /*2b70*/  @P2 STS.128 [R0+0x8000], RZ ;  /* 0x008000ff00002388 */ /* 0x0003e80000000c00 */
[----:B------:R1:W-:Y:S01]  /*2b80*/  @P2 STS.128 [R0+0xa000], RZ ;  /* 0x00a000ff00002388 */ /* 0x0003e20000000c00 */
[----:B------:R-:W-:Y:S05]  /*2b90*/  @P2 BRA `(.L_x_921) ;  /* 0x000000e000002947 */ /* 0x000fea0003800000 */
[----:B------:R-:W2:Y:S01]  /*2ba0*/  LDL R7, [R1+0x18] ;  /* 0x0000180001077983 */ /* 0x000ea20000100800 */
        /* <DEDUP_REMOVED lines=13> */
.L_x_921:
[----:B------:R-:W-:Y:S05]  /*2c80*/  BSYNC B0 ;  /* 0x0000000000007941 */ /* 0x000fea0003800000 */
.L_x_920:
[----:B------:R-:W-:Y:S01]  /*2c90*/  IADD3 R15, R19, 0x20, RZ ;  /* 0x00000020130f7810 */ /* 0x000fe20007ffe0ff */
[----:B------:R-:W-:Y:S03]  /*2ca0*/  BSSY B0, `(.L_x_922) ;  /* 0x000001d000007945 */ /* 0x000fe60003800000 */
[----:B------:R-:W-:-:S13]  /*2cb0*/  ISETP.GE.AND P1, PT, R15, UR4, PT ;  /* 0x000000040f007c0c */ /* 0x000fda000bf26270 */
[----:B------:R4:W-:Y:S04]  /*2cc0*/  @P1 STS.128 [R0+0x9000], RZ ;  /* 0x009000ff00001388 */ /* 0x0009e80000000c00 */
[----:B------:R4:W-:Y:S01]  /*2cd0*/  @P1 STS.128 [R0+0xb000], RZ ;  /* 0x00b000ff00001388 */ /* 0x0009e20000000c00 */
[----:B------:R-:W-:Y:S05]  /*2ce0*/  @P1 BRA `(.L_x_923) ;  /* 0x0000018000001947 */ /* 0x000fea0003800000 */
[----:B------:R-:W5:Y:S01]  /*2cf0*/  LDL R6, [R1+0x18] ;  /* 0x0000180001067983 */ /* 0x000f620000100800 */
        /* <DEDUP_REMOVED lines=23> */
.L_x_923:
[----:B------:R-:W-:Y:S05]  /*2e70*/  BSYNC B0 ;  /* 0x0000000000007941 */ /* 0x000fea0003800000 */
.L_x_922:
        /* <DEDUP_REMOVED lines=15> */
.L_x_925:
[----:B------:R-:W5:Y:S01]  /*2f70*/  LDL R2, [R1+0x18] ;  /* 0x0000180001027983 */ /* 0x000f620000100800 */
        /* <DEDUP_REMOVED lines=19> */
.L_x_926:
[----:B------:R-:W-:Y:S05]  /*30b0*/  BSYNC B0 ;  /* 0x0000000000007941 */ /* 0x000fea0003800000 */
.L_x_924:
        /* <DEDUP_REMOVED lines=14> */
.L_x_928:
[----:B------:R-:W5:Y:S01]  /*31a0*/  LDL R2, [R1+0x18] ;  /* 0x0000180001027983 */ /* 0x000f620000100800 */
        /* <DEDUP_REMOVED lines=27> */
.L_x_929:
[----:B------:R-:W-:Y:S05]  /*3360*/  BSYNC B0 ;  /* 0x0000000000007941 */ /* 0x000fea0003800000 */
.L_x_927:
[----:B------:R-:W5:Y:S01]  /*3370*/  LDL R8, [R1+0x1c] ;  /* 0x00001c0001087983 */ /* 0x000f620000100800 */
[----:B------:R-:W-:Y:S01]  /*3380*/  MOV R5, 0x4 ;  /* 0x0000000400057802 */ /* 0x000fe20000000f00 */
[----:B------:R-:W-:Y:S01]  /*3390*/  IMAD.MOV.U32 R9, RZ, RZ, 0x7f800000 ;  /* 0x7f800000ff097424 */ /* 0x000fe200078e00ff */
[----:B------:R-:W-:Y:S01]  /*33a0*/  MOV R10, 0x7f800000 ;  /* 0x7f800000000a7802 */ /* 0x000fe20000000f00 */
[----:B------:R-:W-:Y:S01]  /*33b0*/  IMAD.MOV.U32 R7, RZ, RZ, 0x7f800000 ;  /* 0x7f800000ff077424 */ /* 0x000fe200078e00ff */
[----:B------:R-:W-:Y:S02]  /*33c0*/  ULDC.64 UR6, c[0x0][0x198] ;  /* 0x0000660000067ab9 */ /* 0x000fe40000000a00 */
[----:B------:R-:W-:-:S04]  /*33d0*/  UIMAD UR5, UR24, UR6, URZ ;  /* 0x00000006180572a4 */ /* 0x000fc8000f8e023f */
[----:B------:R-:W-:-:S06]  /*33e0*/  UIMAD UR5, UR25, UR7, UR5 ;  /* 0x00000007190572a4 */ /* 0x000fcc000f8e0205 */
[----:B------:R-:W-:Y:S01]  /*33f0*/  IMAD.U32 R6, RZ, RZ, UR5 ;  /* 0x00000005ff067e24 */ /* 0x000fe2000f8e00ff */
[C---:B-----5:R-:W-:Y:S02]  /*3400*/  IADD3 R4, R8.reuse, 0x28, RZ ;  /* 0x0000002808047810 */ /* 0x060fe40007ffe0ff */
[----:B-1----:R-:W-:Y:S02]  /*3410*/  IADD3 R3, R8, 0x8, RZ ;  /* 0x0000000808037810 */ /* 0x002fe40007ffe0ff */
[----:B------:R-:W-:Y:S02]  /*3420*/  ISETP.GE.AND P1, PT, R4, UR4, PT ;  /* 0x0000000404007c0c */ /* 0x000fe4000bf26270 */
[C---:B------:R-:W-:Y:S02]  /*3430*/  IADD3 R2, R8.reuse, 0x20, RZ ;  /* 0x0000002008027810 */ /* 0x040fe40007ffe0ff */
[----:B------:R-:W-:Y:S02]  /*3440*/  ISETP.GE.AND P4, PT, R8, UR4, PT ;  /* 0x0000000408007c0c */ /* 0x000fe4000bf86270 */
[----:B------:R-:W-:-:S02]  /*3450*/  ISETP.GE.AND P3, PT, R3, UR4, PT ;  /* 0x0000000403007c0c */ /* 0x000fc4000bf66270 */
[----:B------:R-:W-:Y:S01]  /*3460*/  ISETP.GE.AND P2, PT, R2, UR4, PT ;  /* 0x0000000402007c0c */ /* 0x000fe2000bf46270 */
[----:B------:R-:W-:-:S04]  /*3470*/  IMAD.MOV.U32 R2, RZ, RZ, 0x4 ;  /* 0x00000004ff027424 */ /* 0x000fc800078e00ff */
[----:B------:R-:W-:Y:S01]  /*3480*/  IMAD.WIDE R2, R8, R2, UR16 ;  /* 0x0000001008027e25 */ /* 0x000fe2000f8e0202 */
[----:B------:R-:W-:-:S03]  /*3490*/  MOV R8, 0x7f800000 ;  /* 0x7f80000000087802 */ /* 0x000fc60000000f00 */
[----:B------:R-:W-:Y:S01]  /*34a0*/  @!P1 IMAD.WIDE R4, R4, R5, UR16 ;  /* 0x0000001004049e25 */ /* 0x000fe2000f8e0205 */
[----:B------:R-:W5:Y:S04]  /*34b0*/  @!P4 LDG.E R10, [R2.64] ;  /* 0x0000000e020ac981 */ /* 0x000f68000c1e1900 */
[----:B--2---:R-:W2:Y:S04]  /*34c0*/  @!P3 LDG.E R9, [R2.64+0x20] ;  /* 0x0000200e0209b981 */ /* 0x004ea8000c1e1900 */
[----:B---3--:R-:W3:Y:S04]  /*34d0*/  @!P1 LDG.E R7, [R4.64] ;  /* 0x0000000e04079981 */ /* 0x008ee8000c1e1900 */
[----:B----4-:R-:W4:Y:S01]  /*34e0*/  @!P2 LDG.E R8, [R2.64+0x80] ;  /* 0x0000800e0208a981 */ /* 0x010f22000c1e1900 */
[----:B------:R-:W-:-:S06]  /*34f0*/  UIMAD UR4, UR23, -0x80, UR13 ;  /* 0xffffff80170478a4 */ /* 0x000fcc000f8e020d */
[----:B------:R-:W-:-:S13]  /*3500*/  ISETP.GE.AND P6, PT, R19, UR4, PT ;  /* 0x0000000413007c0c */ /* 0x000fda000bfc6270 */
[----:B------:R-:W-:Y:S04]  /*3510*/  @P6 STS.128 [R0+0xc000], RZ ;  /* 0x00c000ff00006388 */ /* 0x000fe80000000c00 */
[----:B------:R-:W-:Y:S01]  /*3520*/  @P6 STS.128 [R0+0x10000], RZ ;  /* 0x010000ff00006388 */ /* 0x000fe20000000c00 */
[----:B------:R-:W-:Y:S03]  /*3530*/  BSSY B0, `(.L_x_930) ;  /* 0x0000026000007945 */ /* 0x000fe60003800000 */
[----:B-----5:R1:W-:Y:S04]  /*3540*/  STL [R1+0x34], R10 ;  /* 0x0000340a01007387 */ /* 0x0203e80000100800 */
[----:B--2---:R2:W-:Y:S04]  /*3550*/  STL [R1+0x38], R9 ;  /* 0x0000380901007387 */ /* 0x0045e80000100800 */
[----:B---3--:R3:W-:Y:S04]  /*3560*/  STL [R1+0x30], R7 ;  /* 0x0000300701007387 */ /* 0x0087e80000100800 */
[----:B----4-:R3:W-:Y:S01]  /*3570*/  STL [R1+0x20], R8 ;  /* 0x0000200801007387 */ /* 0x0107e20000100800 */
[----:B-1----:R-:W-:-:S04]  /*3580*/  IMAD.U32 R10, RZ, RZ, UR25 ;  /* 0x00000019ff0a7e24 */ /* 0x002fc8000f8e00ff */
[----:B------:R-:W-:-:S05]  /*3590*/  IMAD.WIDE.U32 R2, R10, c[0x0][0x198], R238 ;  /* 0x000066000a027a25 */ /* 0x000fca00078e00ee */
[----:B------:R-:W-:Y:S01]  /*35a0*/  IADD3 R4, P1, R2, UR26, RZ ;  /* 0x0000001a02047c10 */ /* 0x000fe2000ff3e0ff */
[----:B------:R-:W-:-:S03]  /*35b0*/  IMAD R2, R14, c[0x0][0x1b0], RZ ;  /* 0x00006c000e027a24 */ /* 0x000fc600078e02ff */
[----:B------:R-:W-:Y:S01]  /*35c0*/  IADD3.X R5, R3, UR29, R6, P1, !PT ;  /* 0x0000001d03057c10 */ /* 0x000fe20008ffe406 */
[----:B------:R-:W-:-:S04]  /*35d0*/  IMAD R2, R11, c[0x0][0x1b4], R2 ;  /* 0x00006d000b027a24 */ /* 0x000fc800078e0202 */
[----:B------:R-:W-:-:S05]  /*35e0*/  IMAD.WIDE.U32 R4, R11, c[0x0][0x1b0], R4 ;  /* 0x00006c000b047a25 */ /* 0x000fca00078e0004 */
[----:B--2---:R-:W-:Y:S01]  /*35f0*/  IADD3 R9, R5, R2, RZ ;  /* 0x0000000205097210 */ /* 0x004fe20007ffe0ff */
[----:B------:R-:W-:Y:S05]  /*3600*/  @P6 BRA `(.L_x_931) ;  /* 0x0000018000006947 */ /* 0x000fea0003800000 */
[----:B---3--:R-:W2:Y:S01]  /*3610*/  LDL R7, [R1+0x18] ;  /* 0x0000180001077983 */ /* 0x008ea20000100800 */
        /* <DEDUP_REMOVED lines=23> */
.L_x_931:
[----:B---3--:R-:W-:Y:S05]  /*3790*/  BSYNC B0 ;  /* 0x0000000000007941 */ /* 0x008fea0003800000 */
.L_x_930:
[----:B------:R-:W-:Y:S01]  /*37a0*/  ISETP.GE.AND P5, PT, R15, UR4, PT ;  /* 0x000000040f007c0c */ /* 0x000fe2000bfa6270 */
[----:B------:R-:W-:-:S12]  /*37b0*/  BSSY B0, `(.L_x_932) ;  /* 0x000001e000007945 */ /* 0x000fd80003800000 */
[----:B------:R2:W-:Y:S04]  /*37c0*/  @P5 STS.128 [R0+0xd000], RZ ;  /* 0x00d000ff00005388 */ /* 0x0005e80000000c00 */
[----:B------:R2:W-:Y:S01]  /*37d0*/  @P5 STS.128 [R0+0x11000], RZ ;  /* 0x011000ff00005388 */ /* 0x0005e20000000c00 */
[----:B------:R-:W-:Y:S05]  /*37e0*/  @P5 BRA `(.L_x_933) ;  /* 0x000001a000005947 */ /* 0x000fea0003800000 */
[----:B-1----:R-:W3:Y:S01]  /*37f0*/  LDL R7, [R1+0x18] ;  /* 0x0000180001077983 */ /* 0x002ee20000100800 */
[----:B------:R-:W-:Y:S02]  /*3800*/  IADD3 R6, P1, R19, 0x20, RZ ;  /* 0x0000002013067810 */ /* 0x000fe40007f3e0ff */
[----:B------:R-:W-:Y:S02]  /*3810*/  ISETP.GE.AND P2, PT, R238, c[0x0][0x220], PT ;  /* 0x00008800ee007a0c */ /* 0x000fe40003f46270 */
[----:B------:R-:W-:Y:S01]  /*3820*/  MOV R3, R9 ;  /* 0x0000000900037202 */ /* 0x000fe20000000f00 */
[----:B------:R-:W-:-:S04]  /*3830*/  IMAD.X R2, RZ, RZ, R16, P1 ;  /* 0x000000ffff027224 */ /* 0x000fc800008e0610 */
[----:B------:R-:W-:Y:S02]  /*3840*/  IMAD R8, R2, c[0x0][0x198], RZ ;  /* 0x0000660002087a24 */ /* 0x000fe400078e02ff */
[----:B------:R-:W-:Y:S02]  /*3850*/  IMAD.MOV.U32 R2, RZ, RZ, R4 ;  /* 0x000000ffff027224 */ /* 0x000fe400078e0004 */
[C---:B------:R-:W-:Y:S02]  /*3860*/  IMAD R8, R6.reuse, c[0x0][0x19c], R8 ;  /* 0x0000670006087a24 */ /* 0x040fe400078e0208 */
[----:B------:R-:W-:Y:S01]  /*3870*/  IMAD.WIDE.U32 R2, R6, c[0x0][0x198], R2 ;  /* 0x0000660006027a25 */ /* 0x000fe200078e0002 */
[----:B------:R1:W-:Y:S03]  /*3880*/  @P2 STS.128 [R0+0xd000], RZ ;  /* 0x00d000ff00002388 */ /* 0x0003e60000000c00 */
[----:B------:R-:W-:Y:S01]  /*3890*/  IMAD.IADD R8, R3, 0x1, R8 ;  /* 0x0000000103087824 */ /* 0x000fe200078e0208 */
[----:B------:R-:W-:-:S02]  /*38a0*/  @!P2 LEA R6, P3, R2, c[0x0][0x168], 0x1 ;  /* 0x00005a000206aa11 */ /* 0x000fc400078608ff */
[----:B---3--:R-:W-:Y:S02]  /*38b0*/  ISETP.GE.AND P1, PT, R7, c[0x0][0x220], PT ;  /* 0x0000880007007a0c */ /* 0x008fe40003f26270 */
        /* <DEDUP_REMOVED lines=13> */
.L_x_933:
[----:B------:R-:W-:Y:S05]  /*3990*/  BSYNC B0 ;  /* 0x0000000000007941 */ /* 0x000fea0003800000 */
.L_x_932:
[----:B------:R-:W-:Y:S01]  /*39a0*/  IADD3 R2, R19, 0x40, RZ ;  /* 0x0000004013027810 */ /* 0x000fe20007ffe0ff */
[----:B------:R-:W-:Y:S03]  /*39b0*/  BSSY B0, `(.L_x_934) ;  /* 0x000001f000007945 */ /* 0x000fe60003800000 */
[----:B------:R-:W-:-:S13]  /*39c0*/  ISETP.GE.AND P4, PT, R2, UR4, PT ;  /* 0x0000000402007c0c */ /* 0x000fda000bf86270 */
[----:B------:R3:W-:Y:S04]  /*39d0*/  @P4 STS.128 [R0+0xe000], RZ ;  /* 0x00e000ff00004388 */ /* 0x0007e80000000c00 */
[----:B------:R3:W-:Y:S01]  /*39e0*/  @P4 STS.128 [R0+0x12000], RZ ;  /* 0x012000ff00004388 */ /* 0x0007e20000000c00 */
[----:B------:R-:W-:Y:S05]  /*39f0*/  @P4 BRA `(.L_x_935) ;  /* 0x000001a000004947 */ /* 0x000fea0003800000 */
[----:B-1----:R-:W4:Y:S01]  /*3a00*/  LDL R7, [R1+0x18] ;  /* 0x0000180001077983 */ /* 0x002f220000100800 */
        /* <DEDUP_REMOVED lines=11> */
[----:B----4-:R-:W-:Y:S02]  /*3ac0*/  ISETP.GE.AND P1, PT, R7, c[0x0][0x220], PT ;  /* 0x0000880007007a0c */ /* 0x010fe40003f26270 */
        /* <DEDUP_REMOVED lines=13> */
.L_x_935:
[----:B------:R-:W-:Y:S05]  /*3ba0*/  BSYNC B0 ;  /* 0x0000000000007941 */ /* 0x000fea0003800000 */
.L_x_934:
[----:B------:R-:W-:Y:S01]  /*3bb0*/  IADD3 R2, R19, 0x60, RZ ;  /* 0x0000006013027810 */ /* 0x000fe20007ffe0ff */
[----:B------:R-:W-:Y:S03]  /*3bc0*/  BSSY B0, `(.L_x_936) ;  /* 0x000001e000007945 */ /* 0x000fe60003800000 */
[----:B------:R-:W-:-:S13]  /*3bd0*/  ISETP.GE.AND P3, PT, R2, UR4, PT ;  /* 0x0000000402007c0c */ /* 0x000fda000bf66270 */
[----:B------:R4:W-:Y:S04]  /*3be0*/  @P3 STS.128 [R0+0xf000], RZ ;  /* 0x00f000ff00003388 */ /* 0x0009e80000000c00 */
[----:B------:R4:W-:Y:S01]  /*3bf0*/  @P3 STS.128 [R0+0x13000], RZ ;  /* 0x013000ff00003388 */ /* 0x0009e20000000c00 */
[----:B------:R-:W-:Y:S05]  /*3c00*/  @P3 BRA `(.L_x_937) ;  /* 0x0000019000003947 */ /* 0x000fea0003800000 */
[----:B------:R-:W5:Y:S01]  /*3c10*/  LDL R8, [R1+0x18] ;  /* 0x0000180001087983 */ /* 0x000f620000100800 */
[----:B------:R-:W-:Y:S02]  /*3c20*/  IADD3 R2, P1, R19, 0x60, RZ ;  /* 0x0000006013027810 */ /* 0x000fe40007f3e0ff */
[----:B------:R-:W-:Y:S02]  /*3c30*/  ISETP.GE.AND P2, PT, R238, c[0x0][0x220], PT ;  /* 0x00008800ee007a0c */ /* 0x000fe40003f46270 */
[----:B------:R-:W-:Y:S01]  /*3c40*/  MOV R5, R9 ;  /* 0x0000000900057202 */ /* 0x000fe20000000f00 */
[----:B------:R-:W-:-:S04]  /*3c50*/  IMAD.X R3, RZ, RZ, R16, P1 ;  /* 0x000000ffff037224 */ /* 0x000fc800008e0610 */
[----:B------:R-:W-:Y:S02]  /*3c60*/  IMAD R3, R3, c[0x0][0x198], RZ ;  /* 0x0000660003037a24 */ /* 0x000fe400078e02ff */
[----:B-1----:R-:W-:-:S04]  /*3c70*/  IMAD.WIDE.U32 R6, R2, c[0x0][0x198], R4 ;  /* 0x0000660002067a25 */ /* 0x002fc800078e0004 */
        /* <DEDUP_REMOVED lines=18> */
.L_x_937:
[----:B------:R-:W-:Y:S05]  /*3da0*/  BSYNC B0 ;  /* 0x0000000000007941 */ /* 0x000fea0003800000 */
.L_x_936:
[----:B------:R-:W-:Y:S01]  /*3db0*/  ULDC.64 UR4, c[0x0][0x1a0] ;  /* 0x0000680000047ab9 */ /* 0x000fe20000000a00 */
[----:B-1----:R-:W-:Y:S01]  /*3dc0*/  IMAD.WIDE.U32 R2, R10, c[0x0][0x1a0], R238 ;  /* 0x000068000a027a25 */ /* 0x002fe200078e00ee */
        /* <DEDUP_REMOVED lines=13> */
[----:B------:R-:W5:Y:S01]  /*3ea0*/  LDL R6, [R1+0x18] ;  /* 0x0000180001067983 */ /* 0x000f620000100800 */
        /* <DEDUP_REMOVED lines=23> */
.L_x_939:
[----:B------:R-:W-:Y:S05]  /*4020*/  BSYNC B0 ;  /* 0x0000000000007941 */ /* 0x000fea0003800000 */
.L_x_938:
[----:B------:R1:W-:Y:S01]  /*4030*/  @P5 STS.128 [R0+0x15000], RZ ;  /* 0x015000ff00005388 */ /* 0x0003e20000000c00 */
[----:B------:R-:W-:Y:S03]  /*4040*/  BSSY B0, `(.L_x_940) ;  /* 0x000001d000007945 */ /* 0x000fe60003800000 */
[----:B------:R1:W-:Y:S01]  /*4050*/  @P5 STS.128 [R0+0x19000], RZ ;  /* 0x019000ff00005388 */ /* 0x0003e20000000c00 */
[----:B------:R-:W-:Y:S05]  /*4060*/  @P5 BRA `(.L_x_941) ;  /* 0x000001a000005947 */ /* 0x000fea0003800000 */
[----:B-1----:R-:W5:Y:S01]  /*4070*/  LDL R7, [R1+0x18] ;  /* 0x0000180001077983 */ /* 0x002f620000100800 */
        /* <DEDUP_REMOVED lines=11> */
[----:B-----5:R-:W-:Y:S02]  /*4130*/  ISETP.GE.AND P1, PT, R7, c[0x0][0x220], PT ;  /* 0x0000880007007a0c */ /* 0x020fe40003f26270 */
        /* <DEDUP_REMOVED lines=13> */
.L_x_941:
[----:B------:R-:W-:Y:S05]  /*4210*/  BSYNC B0 ;  /* 0x0000000000007941 */ /* 0x000fea0003800000 */
.L_x_940:
        /* <DEDUP_REMOVED lines=30> */
.L_x_943:
[----:B------:R-:W-:Y:S05]  /*4400*/  BSYNC B0 ;  /* 0x0000000000007941 */ /* 0x000fea0003800000 */
.L_x_942:
[----:B------:R1:W-:Y:S01]  /*4410*/  @P3 STS.128 [R0+0x17000], RZ ;  /* 0x017000ff00003388 */ /* 0x0003e20000000c00 */
[----:B------:R-:W-:Y:S03]  /*4420*/  BSSY B0, `(.L_x_944) ;  /* 0x000001b000007945 */ /* 0x000fe60003800000 */
[----:B------:R1:W-:Y:S01]  /*4430*/  @P3 STS.128 [R0+0x1b000], RZ ;  /* 0x01b000ff00003388 */ /* 0x0003e20000000c00 */
[----:B------:R-:W-:Y:S05]  /*4440*/  @P3 BRA `(.L_x_945) ;  /* 0x0000018000003947 */ /* 0x000fea0003800000 */
[----:B-1----:R-:W5:Y:S01]  /*4450*/  LDL R6, [R1+0x18] ;  /* 0x0000180001067983 */ /* 0x002f620000100800 */
[----:B------:R-:W-:Y:S01]  /*4460*/  IADD3 R2, P1, R19, 0x60, RZ ;  /* 0x0000006013027810 */ /* 0x000fe20007f3e0ff */
[----:B------:R-:W-:Y:S01]  /*4470*/  IMAD.MOV.U32 R5, RZ, RZ, R9 ;  /* 0x000000ffff057224 */ /* 0x000fe200078e0009 */
[----:B------:R-:W-:-:S03]  /*4480*/  ISETP.GE.AND P3, PT, R238, c[0x0][0x220], PT ;  /* 0x00008800ee007a0c */ /* 0x000fc60003f66270 */
[----:B------:R-:W-:-:S04]  /*4490*/  IMAD.X R3, RZ, RZ, R16, P1 ;  /* 0x000000ffff037224 */ /* 0x000fc800008e0610 */
[----:B------:R-:W-:-:S04]  /*44a0*/  IMAD R3, R3, c[0x0][0x1a0], RZ ;  /* 0x0000680003037a24 */ /* 0x000fc800078e02ff */
[----:B------:R-:W-:Y:S02]  /*44b0*/  IMAD R3, R2, c[0x0][0x1a4], R3 ;  /* 0x0000690002037a24 */ /* 0x000fe400078e0203 */
[----:B------:R1:W-:Y:S01]  /*44c0*/  @P3 STS.128 [R0+0x17000], RZ ;  /* 0x017000ff00003388 */ /* 0x0003e20000000c00 */
[----:B-----5:R-:W-:Y:S01]  /*44d0*/  ISETP.GE.AND P2, PT, R6, c[0x0][0x220], PT ;  /* 0x0000880006007a0c */ /* 0x020fe20003f46270 */
[----:B------:R-:W-:-:S04]  /*44e0*/  IMAD.WIDE.U32 R6, R2, c[0x0][0x1a0], R4 ;  /* 0x0000680002067a25 */ /* 0x000fc800078e0004 */
[----:B------:R-:W-:Y:S01]  /*44f0*/  IMAD.IADD R3, R7, 0x1, R3 ;  /* 0x0000000107037824 */ /* 0x000fe200078e0203 */
[----:B------:R-:W-:-:S04]  /*4500*/  @!P3 LEA R4, P4, R6, c[0x0][0x170], 0x1 ;  /* 0x00005c000604ba11 */ /* 0x000fc800078808ff */
[----:B------:R-:W-:-:S03]  /*4510*/  @!P3 LEA.HI.X R5, R6, c[0x0][0x174], R3, 0x1, P4 ;  /* 0x00005d000605ba11 */ /* 0x000fc600020f0c03 */
[C---:B------:R-:W-:Y:S02]  /*4520*/  @!P2 LEA R2, P1, R6.reuse, c[0x0][0x170], 0x1 ;  /* 0x00005c000602aa11 */ /* 0x040fe400078208ff */
[----:B------:R-:W-:Y:S01]  /*4530*/  @!PT LDS RZ, [RZ] ;  /* 0x00000000fffff984 */ /* 0x000fe20000000800 */
[----:B------:R-:W-:Y:S01]  /*4540*/  @!PT LDS RZ, [RZ] ;  /* 0x00000000fffff984 */ /* 0x000fe20000000800 */
[----:B------:R-:W-:Y:S01]  /*4550*/  @!PT LDS RZ, [RZ] ;  /* 0x00000000fffff984 */ /* 0x000fe20000000800 */
[----:B------:R1:W-:Y:S02]  /*4560*/  @!P3 LDGSTS.E.BYPASS.LTC128B.128 [R0+0x17000], [R4.64] ;  /* 0x170000000400bfae */ /* 0x0003e4000b901d4e */
[----:B------:R-:W-:Y:S02]  /*4570*/  @!P2 LEA.HI.X R3, R6, c[0x0][0x174], R3, 0x1, P1 ;  /* 0x00005d000603aa11 */ /* 0x000fe400008f0c03 */
[----:B------:R1:W-:Y:S04]  /*4580*/  @P2 STS.128 [R0+0x1b000], RZ ;  /* 0x01b000ff00002388 */ /* 0x0003e80000000c00 */
[----:B------:R-:W-:Y:S01]  /*4590*/  @!PT LDS RZ, [RZ] ;  /* 0x00000000fffff984 */ /* 0x000fe20000000800 */
[----:B------:R-:W-:Y:S01]  /*45a0*/  @!PT LDS RZ, [RZ] ;  /* 0x00000000fffff984 */ /* 0x000fe20000000800 */
[----:B------:R-:W-:Y:S01]  /*45b0*/  @!PT LDS RZ, [RZ] ;  /* 0x00000000fffff984 */ /* 0x000fe20000000800 */
[----:B------:R1:W-:Y:S03]  /*45c0*/  @!P2 LDGSTS.E.BYPASS.LTC128B.128 [R0+0x1b000], [R2.64+0x80] ;  /* 0x1b0000800200afae */ /* 0x0003e6000b901d4e */
.L_x_945:
[----:B------:R-:W-:Y:S05]  /*45d0*/  BSYNC B0 ;  /* 0x0000000000007941 */ /* 0x000fea0003800000 */
.L_x_944:
[----:B------:R-:W-:Y:S01]  /*45e0*/  ULDC.64 UR6, c[0x0][0x318] ;  /* 0x0000c60000067ab9 */ /* 0x000fe20000000a00 */
[----:B-1----:R-:W-:Y:S01]  /*45f0*/  IMAD.MOV.U32 R6, RZ, RZ, c[0x0][0x308] ;  /* 0x0000c200ff067624 */ /* 0x002fe200078e00ff */
[----:B------:R-:W-:Y:S01]  /*4600*/  UISETP.NE.U32.AND UP1, UPT, URZ, UR6, UPT ;  /* 0x000000063f00728c */ /* 0x000fe2000bf25070 */
[----:B------:R-:W-:Y:S01]  /*4610*/  IMAD.MOV.U32 R7, RZ, RZ, c[0x0][0x30c] ;  /* 0x0000c300ff077624 */ /* 0x000fe200078e00ff */
[----:B------:R-:W-:Y:S01]  /*4620*/  ULDC.64 UR8, c[0x0][0x320] ;  /* 0x0000c80000087ab9 */ /* 0x000fe20000000a00 */
[----:B------:R-:W1:Y:S01]  /*4630*/  S2R R4, SR_TID.X ;  /* 0x0000000000047919 */ /* 0x000e620000002100 */
[----:B------:R-:W-:Y:S01]  /*4640*/  UISETP.NE.AND.EX UP1, UPT, URZ, UR7, UPT, UP1 ;  /* 0x000000073f00728c */ /* 0x000fe2000bf25310 */
[----:B------:R-:W-:-:S02]  /*4650*/  IMAD.SHL.U32 R5, R17, 0x20, RZ ;  /* 0x0000002011057824 */ /* 0x000fc400078e00ff */
[----:B------:R-:W0:Y:S03]  /*4660*/  LDGDEPBAR ;  /* 0x00000000000079af */ /* 0x000e260000000000 */
[----:B------:R-:W-:-:S05]  /*4670*/  PLOP3.LUT P1, PT, PT, PT, UP1, 0x80, 0x0 ;  /* 0x000000000000781c */ /* 0x000fca0003f2f018 */
[----:B------:R-:W-:Y:S02]  /*4680*/  @UP1 UMOV UR4, UR34 ;  /* 0x0000002200041c82 */ /* 0x000fe40008000000 */
[----:B------:R-:W-:Y:S02]  /*4690*/  @UP1 UMOV UR5, UR58 ;  /* 0x0000003a00051c82 */ /* 0x000fe40008000000 */
[----:B------:R-:W-:Y:S02]  /*46a0*/  @UP1 UIMAD.WIDE.U32 UR4, UR31, UR8, UR4 ;  /* 0x000000081f0412a5 */ /* 0x000fe4000f8e0004 */
[----:B------:R-:W-:Y:S02]  /*46b0*/  @UP1 UIMAD UR8, UR38, UR8, URZ ;  /* 0x00000008260812a4 */ /* 0x000fe4000f8e023f */
[----:B------:R-:W-:Y:S02]  /*46c0*/  @UP1 ULEA UR6, UP0, UR4, UR6, 0x2 ;  /* 0x0000000604061291 */ /* 0x000fe4000f80103f */
[----:B------:R-:W-:-:S04]  /*46d0*/  @UP1 UIMAD UR9, UR31, UR9, UR8 ;  /* 0x000000091f0912a4 */ /* 0x000fc8000f8e0208 */
[----:B------:R-:W-:Y:S01]  /*46e0*/  @UP1 UIADD3 UR9, UR5, UR9, URZ ;  /* 0x0000000905091290 */ /* 0x000fe2000fffe03f */
[----:B------:R-:W-:-:S03]  /*46f0*/  IMAD.U32 R2, RZ, RZ, UR6 ;  /* 0x00000006ff027e24 */ /* 0x000fc6000f8e00ff */
[----:B------:R-:W-:-:S06]  /*4700*/  @UP1 ULEA.HI.X UR7, UR4, UR7, UR9, 0x2, UP0 ;  /* 0x0000000704071291 */ /* 0x000fcc00080f1409 */
[----:B------:R-:W-:-:S05]  /*4710*/  IMAD.U32 R3, RZ, RZ, UR7 ;  /* 0x00000007ff037e24 */ /* 0x000fca000f8e00ff */
[----:B--234-:R2:W3:Y:S04]  /*4720*/  @P1 LDG.E R0, [R2.64] ;  /* 0x0000000e02001981 */ /* 0x01c4e8000c1e1900 */
[----:B--2---:R2:W4:Y:S04]  /*4730*/  LDG.E.64 R2, [R6.64+0x8] ;  /* 0x0000080e06027981 */ /* 0x004528000c1e1b00 */
[----:B--2---:R-:W2:Y:S01]  /*4740*/  LDG.E.64 R6, [R6.64] ;  /* 0x0000000e06067981 */ /* 0x004ea2000c1e1b00 */
[----:B-1----:R-:W-:Y:S01]  /*4750*/  IMAD.SHL.U32 R4, R4, 0x2, RZ ;  /* 0x0000000204047824 */ /* 0x002fe200078e00ff */
[----:B------:R-:W3:Y:S01]  /*4760*/  @P1 MUFU.RCP R8, c[0x0][0x238] ;  /* 0x00008e0000081b08 */ /* 0x000ee20000001000 */
[----:B------:R-:W-:Y:S01]  /*4770*/  IMAD.MOV.U32 R236, RZ, RZ, R223 ;  /* 0x000000ffffec7224 */ /* 0x000fe200078e00df */
[----:B------:R-:W-:Y:S01]  /*4780*/  CS2R R158, SRZ ;  /* 0x00000000009e7805 */ /* 0x000fe2000001ff00 */
[----:B------:R-:W-:Y:S01]  /*4790*/  CS2R R156, SRZ ;  /* 0x00000000009c7805 */ /* 0x000fe2000001ff00 */
[----:B------:R-:W-:Y:S01]  /*47a0*/  LOP3.LUT R5, R5, 0x6, R4, 0xf8, !PT ;  /* 0x0000000605057812 */ /* 0x000fe200078ef804 */
[----:B------:R-:W-:Y:S01]  /*47b0*/  IMAD.U32 R4, RZ, RZ, UR23 ;  /* 0x00000017ff047e24 */ /* 0x000fe2000f8e00ff */
[----:B------:R-:W-:Y:S01]  /*47c0*/  CS2R R162, SRZ ;  /* 0x0000000000a27805 */ /* 0x000fe2000001ff00 */
[----:B------:R-:W-:Y:S01]  /*47d0*/  CS2R R160, SRZ ;  /* 0x0000000000a07805 */ /* 0x000fe2000001ff00 */
[----:B------:R-:W-:Y:S01]  /*47e0*/  CS2R R154, SRZ ;  /* 0x00000000009a7805 */ /* 0x000fe2000001ff00 */
[----:B------:R-:W-:Y:S01]  /*47f0*/  IMAD R237, R4, 0x80, R5 ;  /* 0x0000008004ed7824 */ /* 0x000fe200078e0205 */
[----:B------:R-:W-:Y:S01]  /*4800*/  SHF.R.S32.HI R4, RZ, 0x1f, R13 ;  /* 0x0000001fff047819 */ /* 0x000fe2000001140d */
[----:B------:R-:W-:Y:S01]  /*4810*/  CS2R R152, SRZ ;  /* 0x0000000000987805 */ /* 0x000fe2000001ff00 */
[----:B------:R-:W-:Y:S01]  /*4820*/  CS2R R150, SRZ ;  /* 0x0000000000967805 */ /* 0x000fe2000001ff00 */
[----:B------:R-:W-:Y:S01]  /*4830*/  I2F R251, R237 ;  /* 0x000000ed00fb7306 */ /* 0x000fe20000201400 */
[C---:B------:R-:W-:Y:S01]  /*4840*/  IADD3 R250, R237.reuse, 0x19, RZ ;  /* 0x00000019edfa7810 */ /* 0x040fe20007ffe0ff */
[----:B------:R-:W-:Y:S01]  /*4850*/  CS2R R148, SRZ ;  /* 0x0000000000947805 */ /* 0x000fe2000001ff00 */
        /* <DEDUP_REMOVED lines=10> */
[----:B------:R-:W-:Y:S01]  /*4900*/  IADD3 R244, R237, 0x1, RZ ;  /* 0x00000001edf47810 */ /* 0x000fe20007ffe0ff */
[----:B------:R-:W-:Y:S01]  /*4910*/  CS2R R136, SRZ ;  /* 0x0000000000887805 */ /* 0x000fe2000001ff00 */
[----:B------:R-:W-:Y:S01]  /*4920*/  CS2R R134, SRZ ;  /* 0x0000000000867805 */ /* 0x000fe2000001ff00 */
[----:B------:R-:W-:Y:S01]  /*4930*/  CS2R R132, SRZ ;  /* 0x0000000000847805 */ /* 0x000fe2000001ff00 */
[----:B------:R-:W-:Y:S01]  /*4940*/  I2F R252, R244 ;  /* 0x000000f400fc7306 */ /* 0x000fe20000201400 */
        /* <DEDUP_REMOVED lines=48> */
[----:B------:R-:W-:Y:S01]  /*4c50*/  IMAD.MOV.U32 R222, RZ, RZ, 0x20 ;  /* 0x00000020ffde7424 */ /* 0x000fe200078e00ff */
[----:B------:R-:W-:Y:S01]  /*4c60*/  UMOV UR7, URZ ;  /* 0x0000003f00077c82 */ /* 0x000fe20008000000 */
[----:B------:R-:W-:-:S02]  /*4c70*/  IMAD.MOV.U32 R221, RZ, RZ, 0x40 ;  /* 0x00000040ffdd7424 */ /* 0x000fc400078e00ff */
[----:B------:R-:W-:Y:S02]  /*4c80*/  IMAD.SHL.U32 R212, R220, 0x2, RZ ;  /* 0x00000002dcd47824 */ /* 0x000fe400078e00ff */
[----:B---3--:R-:W-:-:S04]  /*4c90*/  @P1 FMUL.FTZ R0, R0, R8 ;  /* 0x0000000800001220 */ /* 0x008fc80000410000 */
[----:B------:R1:W3:Y:S01]  /*4ca0*/  @P1 R2UR UR4, R0 ;  /* 0x00000000000413c2 */ /* 0x0002e200000e0000 */
[----:B----4-:R-:W-:Y:S02]  /*4cb0*/  IADD3 R13, P3, P2, R2, UR44, R13 ;  /* 0x0000002c020d7c10 */ /* 0x010fe4000fa7e00d */
[----:B------:R-:W-:Y:S01]  /*4cc0*/  IADD3 R2, R219, 0x2000, RZ ;  /* 0x00002000db027810 */ /* 0x000fe20007ffe0ff */
[----:B-1----:R-:W-:Y:S01]  /*4cd0*/  IMAD.U32 R0, RZ, RZ, UR23 ;  /* 0x00000017ff007e24 */ /* 0x002fe2000f8e00ff */
[----:B------:R-:W-:Y:S01]  /*4ce0*/  IADD3.X R4, R3, UR48, R4, P3, P2 ;  /* 0x0000003003047c10 */ /* 0x000fe20009fe4404 */
[----:B---3--:R-:W-:Y:S01]  /*4cf0*/  @UP1 UMOV UR7, UR4 ;  /* 0x0000000400071c82 */ /* 0x008fe20008000000 */
[----:B------:R-:W-:Y:S01]  /*4d00*/  SEL R2, R2, R219, !P0 ;  /* 0x000000db02027207 */ /* 0x000fe20004000000 */
[----:B------:R-:W-:Y:S01]  /*4d10*/  IMAD R0, R0, 0x4, R17 ;  /* 0x0000000400007824 */ /* 0x000fe200078e0211 */
[----:B------:R-:W-:-:S03]  /*4d20*/  IADD3 R3, R220, 0x2000, RZ ;  /* 0x00002000dc037810 */ /* 0x000fc60007ffe0ff */
[----:B------:R-:W-:Y:S01]  /*4d30*/  IMAD.SHL.U32 R210, R2, 0x2, RZ ;  /* 0x0000000202d27824 */ /* 0x000fe200078e00ff */
[----:B------:R-:W-:-:S05]  /*4d40*/  SEL R3, R3, R220, !P0 ;  /* 0x000000dc03037207 */ /* 0x000fca0004000000 */
[----:B------:R-:W-:Y:S02]  /*4d50*/  IMAD.SHL.U32 R214, R3, 0x2, RZ ;  /* 0x0000000203d67824 */ /* 0x000fe400078e00ff */
[----:B------:R-:W-:Y:S01]  /*4d60*/  I2F R3, R249 ;  /* 0x000000f900037306 */ /* 0x000fe20000201400 */
[----:B--2---:R-:W1:Y:S08]  /*4d70*/  R2UR UR12, R6 ;  /* 0x00000000060c73c2 */ /* 0x004e7000000e0000 */
[----:B------:R-:W2:Y:S01]  /*4d80*/  R2UR UR11, R7 ;  /* 0x00000000070b73c2 */ /* 0x000ea200000e0000 */
[----:B-1----:R-:W-:-:S02]  /*4d90*/  LOP3.LUT R2, R4, UR12, RZ, 0x3c, !PT ;  /* 0x0000000c04027c12 */ /* 0x002fc4000f8e3cff */
[----:B------:R-:W-:Y:S03]  /*4da0*/  I2F R4, R245 ;  /* 0x000000f500047306 */ /* 0x000fe60000201400 */
[----:B------:R1:W-:Y:S01]  /*4db0*/  STL [R1+0x3c], R2 ;  /* 0x00003c0201007387 */ /* 0x0003e20000100800 */
[----:B--2---:R-:W-:-:S04]  /*4dc0*/  LOP3.LUT R0, R0, UR11, RZ, 0x3c, !PT ;  /* 0x0000000b00007c12 */ /* 0x004fc8000f8e3cff */
[----:B-1----:R-:W1:Y:S02]  /*4dd0*/  I2F R2, R250 ;  /* 0x000000fa00027306 */ /* 0x002e640000201400 */
[----:B-1----:R1:W-:Y:S04]  /*4de0*/  STL [R1+0x14], R2 ;  /* 0x0000140201007387 */ /* 0x0023e80000100800 */
[----:B------:R2:W-:Y:S02]  /*4df0*/  STL [R1+0x10], R3 ;  /* 0x0000100301007387 */ /* 0x0005e40000100800 */
[----:B-1----:R-:W1:Y:S08]  /*4e00*/  I2F R2, R248 ;  /* 0x000000f800027306 */ /* 0x002e700000201400 */
[----:B--2---:R-:W2:Y:S01]  /*4e10*/  I2F R3, R247 ;  /* 0x000000f700037306 */ /* 0x004ea20000201400 */
[----:B-1----:R1:W-:Y:S04]  /*4e20*/  STL [R1+0xc], R2 ;  /* 0x00000c0201007387 */ /* 0x0023e80000100800 */
[----:B--2---:R-:W-:Y:S03]  /*4e30*/  STL [R1+0x8], R3 ;  /* 0x0000080301007387 */ /* 0x004fe60000100800 */
[----:B-1----:R-:W1:Y:S02]  /*4e40*/  I2F R2, R246 ;  /* 0x000000f600027306 */ /* 0x002e640000201400 */
[----:B-1----:R1:W-:Y:S04]  /*4e50*/  STL [R1+0x4], R2 ;  /* 0x0000040201007387 */ /* 0x0023e80000100800 */
[----:B------:R-:W-:Y:S01]  /*4e60*/  STL [R1], R4 ;  /* 0x0000000401007387 */ /* 0x000fe20000100800 */
[----:B-1----:R-:W-:-:S05]  /*4e70*/  IMAD.WIDE.U32 R2, R13, -0x2daee0ad, RZ ;  /* 0xd2511f530d027825 */ /* 0x002fca00078e00ff */
[----:B------:R-:W-:Y:S01]  /*4e80*/  LOP3.LUT R0, R3, R0, RZ, 0x3c, !PT ;  /* 0x0000000003007212 */ /* 0x000fe200078e3cff */
[----:B------:R1:W-:Y:S04]  /*4e90*/  STL.64 [R1+0x40], R2 ;  /* 0x0000400201007387 */ /* 0x0003e80000100a00 */
[----:B-1----:R-:W-:-:S05]  /*4ea0*/  IMAD.WIDE.U32 R2, R0, -0x326172a9, RZ ;  /* 0xcd9e8d5700027825 */ /* 0x002fca00078e00ff */
[----:B------:R1:W-:Y:S02]  /*4eb0*/  STL.64 [R1+0x28], R2 ;  /* 0x0000280201007387 */ /* 0x0003e40000100a00 */
.L_x_948:
[----:B------:R-:W2:Y:S01]  /*4ec0*/  LDL R0, [R1+0x54] ;  /* 0x0000540001007983 */ /* 0x000ea20000100800 */
[----:B------:R-:W-:Y:S02]  /*4ed0*/  USHF.L.U32 UR4, UR23, 0x7, URZ ;  /* 0x0000000717047899 */ /* 0x000fe4000800063f */
[----:B------:R-:W-:Y:S01]  /*4ee0*/  USHF.L.U32 UR8, UR10, 0x6, URZ ;  /* 0x000000060a087899 */ /* 0x000fe2000800063f */
[----:B------:R-:W0:Y:S01]  /*4ef0*/  LDGDEPBAR ;  /* 0x00000000000079af */ /* 0x000e220000000000 */
[----:B------:R-:W-:Y:S02]  /*4f00*/  UIADD3 UR6, UR21, 0x80, UR4 ;  /* 0x0000008015067890 */ /* 0x000fe4000fffe004 */
[----:B------:R-:W-:Y:S02]  /*4f10*/  UIADD3 UR4, UR4, 0x80, URZ ;  /* 0x0000008004047890 */ /* 0x000fe4000fffe03f */
[----:B------:R-:W-:Y:S02]  /*4f20*/  UIADD3 UR6, UR6, -UR13, URZ ;  /* 0x8000000d06067290 */ /* 0x000fe4000fffe03f */
[----:B------:R-:W-:Y:S01]  /*4f30*/  UIADD3 UR5, UR12, -0x61c88647, URZ ;  /* 0x9e3779b90c057890 */ /* 0x000fe2000fffe03f */
[----:B------:R-:W3:Y:S01]  /*4f40*/  LDL R231, [R1+0x50] ;  /* 0x0000500001e77983 */ /* 0x000ee20000100800 */
[----:B------:R-:W-:Y:S02]  /*4f50*/  UISETP.GE.AND UP0, UPT, UR8, UR6, UPT ;  /* 0x000000060800728c */ /* 0x000fe4000bf06270 */
[----:B------:R-:W-:Y:S01]  /*4f60*/  UIADD3 UR6, UR11, -0x4498517b, URZ ;  /* 0xbb67ae850b067890 */ /* 0x000fe2000fffe03f */
[----:B------:R-:W4:Y:S01]  /*4f70*/  LDL R230, [R1+0x3c] ;  /* 0x00003c0001e67983 */ /* 0x000f220000100800 */
[----:B------:R-:W-:Y:S02]  /*4f80*/  UISETP.LT.AND UP0, UPT, UR4, UR13, UP0 ;  /* 0x0000000d0400728c */ /* 0x000fe40008701270 */
[----:B------:R-:W-:Y:S01]  /*4f90*/  UIADD3 UR4, UR11, 0x76cf5d0a, URZ ;  /* 0x76cf5d0a0b047890 */ /* 0x000fe2000fffe03f */
[----:B------:R-:W3:Y:S01]  /*4fa0*/  LDL.64 R226, [R1+0x28] ;  /* 0x0000280001e27983 */ /* 0x000ee20000100a00 */
[----:B------:R-:W-:Y:S05]  /*4fb0*/  UISETP.GT.AND UP3, UPT, UR10, UR20, UPT ;  /* 0x000000140a00728c */ /* 0x000fea000bf64270 */
[----:B------:R-:W3:Y:S01]  /*4fc0*/  LDL.64 R228, [R1+0x40] ;  /* 0x0000400001e47983 */ /* 0x000ee20000100a00 */
[----:B------:R-:W-:Y:S05]  /*4fd0*/  DEPBAR.LE SB0, 0x0 ;  /* 0x000080000000791a */ /* 0x000fea0000000000 */
        /* <DEDUP_REMOVED lines=11> */
[-C--:B------:R-:W-:Y:S07]  /*5090*/  HMMA.16816.F32 R12, R28, R18.reuse, RZ ;  /* 0x000000121c0c723c */ /* 0x080fee00000018ff */
[----:B------:R-:W-:Y:S01]  /*50a0*/  LDSM.16.M88.4 R204, [R216+0xc800] ;  /* 0x00c80000d8cc783b */ /* 0x000fe20000000200 */
[C---:B------:R-:W-:Y:S08]  /*50b0*/  HMMA.16816.F32 R16, R32.reuse, R18, RZ ;  /* 0x000000122010723c */ /* 0x040ff000000018ff */
[-C--:B------:R-:W-:Y:S08]  /*50c0*/  HMMA.16816.F32 R20, R32, R164.reuse, RZ ;  /* 0x000000a42014723c */ /* 0x080ff000000018ff */
[C---:B------:R-:W-:Y:S08]  /*50d0*/  HMMA.16816.F32 R24, R28.reuse, R164, RZ ;  /* 0x000000a41c18723c */ /* 0x040ff000000018ff */
[-C--:B------:R-:W-:Y:S08]  /*50e0*/  HMMA.16816.F32 R28, R28, R166.reuse, RZ ;  /* 0x000000a61c1c723c */ /* 0x080ff000000018ff */
[----:B------:R-:W-:Y:S02]  /*50f0*/  HMMA.16816.F32 R32, R32, R166, RZ ;  /* 0x000000a62020723c */ /* 0x000fe400000018ff */
[----:B--2---:R-:W-:Y:S02]  /*5100*/  R2P PR, R0, 0x6 ;  /* 0x0000000600007804 */ /* 0x004fe40000000000 */
[----:B------:R-:W-:Y:S03]  /*5110*/  PLOP3.LUT P0, PT, PT, PT, UP0, 0x80, 0x0 ;  /* 0x000000000000781c */ /* 0x000fe60003f0f008 */
[----:B-----5:R-:W-:Y:S02]  /*5120*/  SEL R211, R222, 0xffffffe0, !P1 ;  /* 0xffffffe0ded37807 */ /* 0x020fe40004800000 */
[----:B------:R-:W-:Y:S01]  /*5130*/  SEL R213, R221, 0xffffffc0, !P2 ;  /* 0xffffffc0ddd57807 */ /* 0x000fe20005000000 */
[----:B------:R-:W2:Y:S02]  /*5140*/  LDL R222, [R1+0x1c] ;  /* 0x00001c0001de7983 */ /* 0x000ea40000100800 */
[C---:B------:R-:W-:Y:S02]  /*5150*/  IMAD.IADD R0, R214.reuse, 0x1, R211 ;  /* 0x00000001d6007824 */ /* 0x040fe400078e02d3 */
[--C-:B------:R-:W-:Y:S02]  /*5160*/  IMAD.IADD R3, R214, 0x1, R213.reuse ;  /* 0x00000001d6037824 */ /* 0x100fe400078e02d5 */
[----:B------:R-:W-:Y:S01]  /*5170*/  IMAD.IADD R2, R0, 0x1, R213 ;  /* 0x0000000100027824 */ /* 0x000fe200078e02d5 */
[----:B------:R-:W1:Y:S08]  /*5180*/  LDSM.16.M88.4 R168, [R0] ;  /* 0x0000000000a8783b */ /* 0x000e700000000200 */
[----:B------:R-:W3:Y:S08]  /*5190*/  LDSM.16.M88.4 R176, [R0+0x1000] ;  /* 0x0010000000b0783b */ /* 0x000ef00000000200 */
[----:B------:R-:W4:Y:S08]  /*51a0*/  LDSM.16.M88.4 R184, [R3] ;  /* 0x0000000003b8783b */ /* 0x000f300000000200 */
[----:B------:R-:W4:Y:S08]  /*51b0*/  LDSM.16.M88.4 R192, [R3+0x1000] ;  /* 0x0010000003c0783b */ /* 0x000f300000000200 */
[----:B------:R-:W-:Y:S01]  /*51c0*/  LDSM.16.M88.4 R164, [R2] ;  /* 0x0000000002a4783b */ /* 0x000fe20000000200 */
[-C--:B-1----:R-:W-:Y:S07]  /*51d0*/  HMMA.16816.F32 R4, R168, R172.reuse, R4 ;  /* 0x000000aca804723c */ /* 0x082fee0000001804 */
[----:B------:R-:W-:Y:S01]  /*51e0*/  LDSM.16.M88.4 R200, [R2+0x1000] ;  /* 0x0010000002c8783b */ /* 0x000fe20000000200 */
[C---:B---3--:R-:W-:Y:S08]  /*51f0*/  HMMA.16816.F32 R8, R176.reuse, R172, R8 ;  /* 0x000000acb008723c */ /* 0x048ff00000001808 */
[-C--:B------:R-:W-:Y:S08]  /*5200*/  HMMA.16816.F32 R12, R176, R174.reuse, R12 ;  /* 0x000000aeb00c723c */ /* 0x080ff0000000180c */
[C---:B------:R-:W-:Y:S01]  /*5210*/  HMMA.16816.F32 R16, R168.reuse, R174, R16 ;  /* 0x000000aea810723c */ /* 0x040fe20000001810 */
[----:B------:R-:W1:Y:S07]  /*5220*/  LDSM.16.M88.4 R172, [R216+0xc000] ;  /* 0x00c00000d8ac783b */ /* 0x000e6e0000000200 */
[-C--:B------:R-:W-:Y:S08]  /*5230*/  HMMA.16816.F32 R20, R168, R180.reuse, R20 ;  /* 0x000000b4a814723c */ /* 0x080ff00000001814 */
[C---:B------:R-:W-:Y:S08]  /*5240*/  HMMA.16816.F32 R24, R176.reuse, R180, R24 ;  /* 0x000000b4b018723c */ /* 0x040ff00000001818 */
[-C--:B------:R-:W-:Y:S01]  /*5250*/  HMMA.16816.F32 R28, R176, R182.reuse, R28 ;  /* 0x000000b6b01c723c */ /* 0x080fe2000000181c */
[----:B------:R-:W-:Y:S07]  /*5260*/  LDSM.16.M88.4 R176, [R218+0x10000] ;  /* 0x01000000dab0783b */ /* 0x000fee0000000200 */
[----:B------:R-:W-:Y:S01]  /*5270*/  HMMA.16816.F32 R32, R168, R182, R32 ;  /* 0x000000b6a820723c */ /* 0x000fe20000001820 */
[----:B------:R-:W3:Y:S07]  /*5280*/  LDSM.16.M88.4 R168, [R214+0x2000] ;  /* 0x00200000d6a8783b */ /* 0x000eee0000000200 */
[-C--:B----4-:R-:W-:Y:S01]  /*5290*/  HMMA.16816.F32 R4, R184, R188.reuse, R4 ;  /* 0x000000bcb804723c */ /* 0x090fe20000001804 */
[----:B------:R-:W4:Y:S07]  /*52a0*/  LDSM.16.M88.4 R180, [R214+0x3000] ;  /* 0x00300000d6b4783b */ /* 0x000f2e0000000200 */
[C---:B------:R-:W-:Y:S08]  /*52b0*/  HMMA.16816.F32 R8, R192.reuse, R188, R8 ;  /* 0x000000bcc008723c */ /* 0x040ff00000001808 */
[-C--:B------:R-:W-:Y:S08]  /*52c0*/  HMMA.16816.F32 R12, R192, R190.reuse, R12 ;  /* 0x000000bec00c723c */ /* 0x080ff0000000180c */
[C---:B------:R-:W-:Y:S01]  /*52d0*/  HMMA.16816.F32 R16, R184.reuse, R190, R16 ;  /* 0x000000beb810723c */ /* 0x040fe20000001810 */
[----:B------:R-:W3:Y:S07]  /*52e0*/  LDSM.16.M88.4 R188, [R218+0x10800] ;  /* 0x01080000dabc783b */ /* 0x000eee0000000200 */
[-C--:B------:R-:W-:Y:S08]  /*52f0*/  HMMA.16816.F32 R20, R184, R196.reuse, R20 ;  /* 0x000000c4b814723c */ /* 0x080ff00000001814 */
[C---:B------:R-:W-:Y:S08]  /*5300*/  HMMA.16816.F32 R24, R192.reuse, R196, R24 ;  /* 0x000000c4c018723c */ /* 0x040ff00000001818 */
[-C--:B------:R-:W-:Y:S01]  /*5310*/  HMMA.16816.F32 R28, R192, R198.reuse, R28 ;  /* 0x000000c6c01c723c */ /* 0x080fe2000000181c */
[----:B------:R-:W-:Y:S07]  /*5320*/  LDSM.16.M88.4 R192, [R0+0x3000] ;  /* 0x0030000000c0783b */ /* 0x000fee0000000200 */
[----:B------:R-:W-:Y:S01]  /*5330*/  HMMA.16816.F32 R32, R184, R198, R32 ;  /* 0x000000c6b820723c */ /* 0x000fe20000001820 */
[----:B------:R-:W-:Y:S07]  /*5340*/  LDSM.16.M88.4 R184, [R215+0x10000] ;  /* 0x01000000d7b8783b */ /* 0x000fee0000000200 */
[-C--:B-1----:R-:W-:Y:S01]  /*5350*/  HMMA.16816.F32 R4, R164, R172.reuse, R4 ;  /* 0x000000aca404723c */ /* 0x082fe20000001804 */
[----:B------:R-:W-:Y:S07]  /*5360*/  LDSM.16.M88.4 R196, [R215+0x10800] ;  /* 0x01080000d7c4783b */ /* 0x000fee0000000200 */
[C---:B------:R-:W-:Y:S08]  /*5370*/  HMMA.16816.F32 R8, R200.reuse, R172, R8 ;  /* 0x000000acc808723c */ /* 0x040ff00000001808 */
[-C--:B------:R-:W-:Y:S08]  /*5380*/  HMMA.16816.F32 R12, R200, R174.reuse, R12 ;  /* 0x000000aec80c723c */ /* 0x080ff0000000180c */
[C---:B------:R-:W-:Y:S01]  /*5390*/  HMMA.16816.F32 R16, R164.reuse, R174, R16 ;  /* 0x000000aea410723c */ /* 0x040fe20000001810 */
[----:B------:R1:W2:Y:S07]  /*53a0*/  LDSM.16.M88.4 R172, [R0+0x2000] ;  /* 0x0020000000ac783b */ /* 0x0002ae0000000200 */
[-C--:B------:R-:W-:Y:S08]  /*53b0*/  HMMA.16816.F32 R20, R164, R204.reuse, R20 ;  /* 0x000000cca414723c */ /* 0x080ff00000001814 */
[C---:B------:R-:W-:Y:S08]  /*53c0*/  HMMA.16816.F32 R24, R200.reuse, R204, R24 ;  /* 0x000000ccc818723c */ /* 0x040ff00000001818 */
[-C--:B------:R-:W-:Y:S01]  /*53d0*/  HMMA.16816.F32 R28, R200, R206.reuse, R28 ;  /* 0x000000cec81c723c */ /* 0x080fe2000000181c */
[----:B------:R-:W-:Y:S03]  /*53e0*/  LDSM.16.M88.4 R200, [R3+0x3000] ;  /* 0x0030000003c8783b */ /* 0x000fe60000000200 */
[----:B-1----:R-:W-:Y:S04]  /*53f0*/  IMAD.U32 R0, RZ, RZ, UR10 ;  /* 0x0000000aff007e24 */ /* 0x002fe8000f8e00ff */
[----:B------:R-:W-:Y:S01]  /*5400*/  HMMA.16816.F32 R32, R164, R206, R32 ;  /* 0x000000cea420723c */ /* 0x000fe20000001820 */
[----:B------:R-:W-:Y:S03]  /*5410*/  LDSM.16.M88.4 R164, [R3+0x2000] ;  /* 0x0020000003a4783b */ /* 0x000fe60000000200 */
[----:B------:R-:W-:Y:S04]  /*5420*/  IMAD R0, R0, 0x4, R231 ;  /* 0x0000000400007824 */ /* 0x000fe800078e02e7 */
[-C--:B---3--:R-:W-:Y:S01]  /*5430*/  HMMA.16816.F32 R4, R168, R176.reuse, R4 ;  /* 0x000000b0a804723c */ /* 0x088fe20000001804 */
[----:B------:R-:W-:Y:S07]  /*5440*/  LDSM.16.M88.4 R204, [R217+0x10800] ;  /* 0x01080000d9cc783b */ /* 0x000fee0000000200 */
[C---:B----4-:R-:W-:Y:S08]  /*5450*/  HMMA.16816.F32 R8, R180.reuse, R176, R8 ;  /* 0x000000b0b408723c */ /* 0x050ff00000001808 */
[-C--:B------:R-:W-:Y:S08]  /*5460*/  HMMA.16816.F32 R12, R180, R178.reuse, R12 ;  /* 0x000000b2b40c723c */ /* 0x080ff0000000180c */
[C---:B------:R-:W-:Y:S01]  /*5470*/  HMMA.16816.F32 R16, R168.reuse, R178, R16 ;  /* 0x000000b2a810723c */ /* 0x040fe20000001810 */
[----:B------:R-:W1:Y:S07]  /*5480*/  LDSM.16.M88.4 R176, [R217+0x10000] ;  /* 0x01000000d9b0783b */ /* 0x000e6e0000000200 */
[-C--:B------:R-:W-:Y:S08]  /*5490*/  HMMA.16816.F32 R20, R168, R188.reuse, R20 ;  /* 0x000000bca814723c */ /* 0x080ff00000001814 */
[C---:B------:R-:W-:Y:S08]  /*54a0*/  HMMA.16816.F32 R24, R180.reuse, R188, R24 ;  /* 0x000000bcb418723c */ /* 0x040ff00000001818 */
[-C--:B------:R-:W-:Y:S07]  /*54b0*/  HMMA.16816.F32 R28, R180, R190.reuse, R28 ;  /* 0x000000beb41c723c */ /* 0x080fee000000181c */
[C---:B------:R-:W-:Y:S01]  /*54c0*/  IMAD.WIDE.U32 R180, R0.reuse, -0x326172a9, RZ ;  /* 0xcd9e8d5700b47825 */ /* 0x040fe200078e00ff */
[----:B------:R-:W-:Y:S01]  /*54d0*/  HMMA.16816.F32 R32, R168, R190, R32 ;  /* 0x000000bea820723c */ /* 0x000fe20000001820 */
[----:B------:R-:W-:Y:S03]  /*54e0*/  LDSM.16.M88.4 R168, [R2+0x2000] ;  /* 0x0020000002a8783b */ /* 0x000fe60000000200 */
[-C--:B------:R-:W-:Y:S02]  /*54f0*/  LOP3.LUT R182, R181, R230.reuse, RZ, 0x3c, !PT ;  /* 0x000000e6b5b67212 */ /* 0x080fe400078e3cff */
[----:B------:R-:W-:Y:S02]  /*5500*/  LOP3.LUT R181, R227, UR5, R180, 0x96, !PT ;  /* 0x00000005e3b57c12 */ /* 0x000fe4000f8e96b4 */
[-C--:B--2---:R-:W-:Y:S05]  /*5510*/  HMMA.16816.F32 R4, R172, R184.reuse, R4 ;  /* 0x000000b8ac04723c */ /* 0x084fea0000001804 */
[----:B------:R-:W-:Y:S03]  /*5520*/  IMAD.WIDE.U32 R188, R181, -0x2daee0ad, RZ ;  /* 0xd2511f53b5bc7825 */ /* 0x000fe600078e00ff */
[C---:B------:R-:W-:Y:S08]  /*5530*/  HMMA.16816.F32 R8, R192.reuse, R184, R8 ;  /* 0x000000b8c008723c */ /* 0x040ff00000001808 */
[-C--:B------:R-:W-:Y:S08]  /*5540*/  HMMA.16816.F32 R12, R192, R186.reuse, R12 ;  /* 0x000000bac00c723c */ /* 0x080ff0000000180c */
[C---:B------:R-:W-:Y:S08]  /*5550*/  HMMA.16816.F32 R16, R172.reuse, R186, R16 ;  /* 0x000000baac10723c */ /* 0x040ff00000001810 */
[-C--:B------:R-:W-:Y:S08]  /*5560*/  HMMA.16816.F32 R20, R172, R196.reuse, R20 ;  /* 0x000000c4ac14723c */ /* 0x080ff00000001814 */
[C---:B------:R-:W-:Y:S08]  /*5570*/  HMMA.16816.F32 R24, R192.reuse, R196, R24 ;  /* 0x000000c4c018723c */ /* 0x040ff00000001818 */
[-C--:B------:R-:W-:Y:S01]  /*5580*/  HMMA.16816.F32 R28, R192, R198.reuse, R28 ;  /* 0x000000c6c01c723c */ /* 0x080fe2000000181c */
[----:B------:R-:W2:Y:S04]  /*5590*/  LDL R193, [R1+0x34] ;  /* 0x0000340001c17983 */ /* 0x000ea80000100800 */
[----:B------:R-:W3:Y:S03]  /*55a0*/  LDL R192, [R1+0x38] ;  /* 0x0000380001c07983 */ /* 0x000ee60000100800 */
[----:B------:R-:W-:Y:S01]  /*55b0*/  HMMA.16816.F32 R32, R172, R198, R32 ;  /* 0x000000c6ac20723c */ /* 0x000fe20000001820 */
[----:B------:R-:W4:Y:S04]  /*55c0*/  LDL R195, [R1] ;  /* 0x0000000001c37983 */ /* 0x000f280000100800 */
[----:B------:R-:W4:Y:S03]  /*55d0*/  LDL R194, [R1+0x4] ;  /* 0x0000040001c27983 */ /* 0x000f260000100800 */
[-C--:B-1----:R-:W-:Y:S01]  /*55e0*/  HMMA.16816.F32 R4, R164, R176.reuse, R4 ;  /* 0x000000b0a404723c */ /* 0x082fe20000001804 */
[----:B------:R-:W1:Y:S07]  /*55f0*/  LDSM.16.M88.4 R172, [R216+0x10000] ;  /* 0x01000000d8ac783b */ /* 0x000e6e0000000200 */
[C---:B------:R-:W-:Y:S08]  /*5600*/  HMMA.16816.F32 R8, R200.reuse, R176, R8 ;  /* 0x000000b0c808723c */ /* 0x040ff00000001808 */
[-C--:B------:R-:W-:Y:S08]  /*5610*/  HMMA.16816.F32 R12, R200, R178.reuse, R12 ;  /* 0x000000b2c80c723c */ /* 0x080ff0000000180c */
[C---:B------:R-:W-:Y:S01]  /*5620*/  HMMA.16816.F32 R16, R164.reuse, R178, R16 ;  /* 0x000000b2a410723c */ /* 0x040fe20000001810 */
[----:B------:R1:W1:Y:S07]  /*5630*/  LDSM.16.M88.4 R176, [R2+0x3000] ;  /* 0x0030000002b0783b */ /* 0x00026e0000000200 */
[-C--:B------:R-:W-:Y:S08]  /*5640*/  HMMA.16816.F32 R20, R164, R204.reuse, R20 ;  /* 0x000000cca414723c */ /* 0x080ff00000001814 */
[C---:B------:R-:W-:Y:S08]  /*5650*/  HMMA.16816.F32 R24, R200.reuse, R204, R24 ;  /* 0x000000ccc818723c */ /* 0x040ff00000001818 */
[-C--:B------:R-:W-:Y:S04]  /*5660*/  HMMA.16816.F32 R28, R200, R206.reuse, R28 ;  /* 0x000000cec81c723c */ /* 0x080fe8000000181c */
[----:B-1----:R-:W-:Y:S02]  /*5670*/  IADD3 R2, R0, 0x2, RZ ;  /* 0x0000000200027810 */ /* 0x002fe40007ffe0ff */
[----:B------:R-:W-:Y:S01]  /*5680*/  LOP3.LUT R0, R228, UR6, RZ, 0x3c, !PT ;  /* 0x00000006e4007c12 */ /* 0x000fe2000f8e3cff */
[----:B------:R-:W-:Y:S01]  /*5690*/  UIADD3 UR6, UR11, -0x126145ec, URZ ;  /* 0xed9eba140b067890 */ /* 0x000fe2000fffe03f */
[----:B------:R-:W-:Y:S04]  /*56a0*/  HMMA.16816.F32 R32, R164, R206, R32 ;  /* 0x000000cea420723c */ /* 0x000fe80000001820 */
[----:B------:R-:W-:Y:S04]  /*56b0*/  IMAD.WIDE.U32 R2, R2, -0x326172a9, RZ ;  /* 0xcd9e8d5702027825 */ /* 0x000fe800078e00ff */
[-C--:B------:R-:W-:Y:S05]  /*56c0*/  HMMA.16816.F32 R4, R168, R172.reuse, R4 ;  /* 0x000000aca804723c */ /* 0x080fea0000001804 */
[----:B------:R-:W-:Y:S01]  /*56d0*/  LOP3.LUT R180, R227, UR5, R2, 0x96, !PT ;  /* 0x00000005e3b47c12 */ /* 0x000fe2000f8e9602 */
[----:B------:R-:W-:Y:S01]  /*56e0*/  IMAD.WIDE.U32 R164, R182, -0x2daee0ad, RZ ;  /* 0xd2511f53b6a47825 */ /* 0x000fe200078e00ff */
[----:B------:R-:W-:Y:S01]  /*56f0*/  LOP3.LUT R3, R3, R230, RZ, 0x3c, !PT ;  /* 0x000000e603037212 */ /* 0x000fe200078e3cff */
[C---:B------:R-:W-:Y:S01]  /*5700*/  HMMA.16816.F32 R8, R176.reuse, R172, R8 ;  /* 0x000000acb008723c */ /* 0x040fe20000001808 */
[----:B------:R-:W-:Y:S03]  /*5710*/  UIADD3 UR5, UR12, 0x3c6ef372, URZ ;  /* 0x3c6ef3720c057890 */ /* 0x000fe6000fffe03f */
[----:B------:R-:W-:Y:S01]  /*5720*/  IMAD.WIDE.U32 R2, R3, -0x2daee0ad, RZ ;  /* 0xd2511f5303027825 */ /* 0x000fe200078e00ff */
[----:B------:R-:W-:Y:S02]  /*5730*/  LOP3.LUT R186, R189, UR4, R164, 0x96, !PT ;  /* 0x00000004bdba7c12 */ /* 0x000fe4000f8e96a4 */
[----:B------:R-:W-:Y:S01]  /*5740*/  LOP3.LUT R165, R0, R165, RZ, 0x3c, !PT ;  /* 0x000000a500a57212 */ /* 0x000fe200078e3cff */
[-C--:B------:R-:W-:Y:S01]  /*5750*/  HMMA.16816.F32 R12, R176, R174.reuse, R12 ;  /* 0x000000aeb00c723c */ /* 0x080fe2000000180c */
[----:B------:R-:W-:Y:S01]  /*5760*/  IMAD.U32 R164, RZ, RZ, UR21 ;  /* 0x00000015ffa47e24 */ /* 0x000fe2000f8e00ff */
[----:B------:R-:W4:Y:S02]  /*5770*/  LDL R189, [R1+0x10] ;  /* 0x0000100001bd7983 */ /* 0x000f240000100800 */
[----:B------:R-:W-:Y:S01]  /*5780*/  IMAD.WIDE.U32 R190, R180, -0x2daee0ad, RZ ;  /* 0xd2511f53b4be7825 */ /* 0x000fe200078e00ff */
[----:B------:R-:W-:Y:S02]  /*5790*/  LOP3.LUT R167, R0, R3, RZ, 0x3c, !PT ;  /* 0x0000000300a77212 */ /* 0x000fe400078e3cff */
[----:B------:R-:W-:Y:S01]  /*57a0*/  @!P0 IADD3 R164, -R164, 0x1, R222 ;  /* 0x00000001a4a48810 */ /* 0x000fe20007ffe1de */
[C---:B------:R-:W-:Y:S04]  /*57b0*/  HMMA.16816.F32 R16, R168.reuse, R174, R16 ;  /* 0x000000aea810723c */ /* 0x040fe80000001810 */
[----:B------:R-:W-:Y:S01]  /*57c0*/  LOP3.LUT R182, R191, UR4, R2, 0x96, !PT ;  /* 0x00000004bfb67c12 */ /* 0x000fe2000f8e9602 */
[----:B------:R-:W-:Y:S01]  /*57d0*/  UIADD3 UR4, UR12, -0x255992d5, URZ ;  /* 0xdaa66d2b0c047890 */ /* 0x000fe2000fffe03f */
[----:B------:R-:W-:Y:S01]  /*57e0*/  IMAD.WIDE.U32 R2, R165, -0x326172a9, RZ ;  /* 0xcd9e8d57a5027825 */ /* 0x000fe200078e00ff */
[----:B------:R-:W-:Y:S01]  /*57f0*/  LOP3.LUT R0, R226, UR5, RZ, 0x3c, !PT ;  /* 0x00000005e2007c12 */ /* 0x000fe2000f8e3cff */
[----:B------:R-:W-:Y:S04]  /*5800*/  UIADD3 UR5, UR11, 0x32370b8f, URZ ;  /* 0x32370b8f0b057890 */ /* 0x000fe8000fffe03f */
[----:B------:R-:W-:Y:S01]  /*5810*/  IMAD.WIDE.U32 R186, R186, -0x326172a9, RZ ;  /* 0xcd9e8d57baba7825 */ /* 0x000fe200078e00ff */
[----:B------:R-:W-:Y:S02]  /*5820*/  LOP3.LUT R166, R0, R3, RZ, 0x3c, !PT ;  /* 0x0000000300a67212 */ /* 0x000fe400078e3cff */
[----:B------:R-:W4:Y:S01]  /*5830*/  LDL R3, [R1+0x20] ;  /* 0x0000200001037983 */ /* 0x000f220000100800 */
[----:B------:R-:W-:Y:S01]  /*5840*/  IMAD.U32 R165, RZ, RZ, UR8 ;  /* 0x00000008ffa57e24 */ /* 0x000fe2000f8e00ff */
[----:B------:R-:W-:Y:S01]  /*5850*/  LOP3.LUT R184, R187, UR4, R2, 0x96, !PT ;  /* 0x00000004bbb87c12 */ /* 0x000fe2000f8e9602 */
[----:B------:R-:W-:Y:S02]  /*5860*/  FFMA.FTZ R4, R251, UR7, R4 ;  /* 0x00000007fb047c23 */ /* 0x000fe40008010004 */
[----:B------:R-:W-:Y:S01]  /*5870*/  FFMA.FTZ R5, R252, UR7, R5 ;  /* 0x00000007fc057c23 */ /* 0x000fe20008010005 */
[----:B------:R-:W-:Y:S01]  /*5880*/  @!P0 IADD3 R2, R165, UR13, R164 ;  /* 0x0000000da5028c10 */ /* 0x000fe2000fffe0a4 */
[----:B------:R-:W-:Y:S03]  /*5890*/  IMAD.WIDE.U32 R164, R167, -0x326172a9, RZ ;  /* 0xcd9e8d57a7a47825 */ /* 0x000fe600078e00ff */
[----:B------:R-:W-:Y:S01]  /*58a0*/  @!P0 IMNMX R180, R2, UR13, PT ;  /* 0x0000000d02b48c17 */ /* 0x000fe2000b800200 */
[----:B------:R-:W-:Y:S01]  /*58b0*/  FFMA.FTZ R6, R251, UR7, R6 ;  /* 0x00000007fb067c23 */ /* 0x000fe20008010006 */
[----:B------:R-:W-:Y:S01]  /*58c0*/  LOP3.LUT R187, R0, R165, RZ, 0x3c, !PT ;  /* 0x000000a500bb7212 */ /* 0x000fe200078e3cff */
[----:B------:R-:W-:Y:S01]  /*58d0*/  FFMA.FTZ R7, R252, UR7, R7 ;  /* 0x00000007fc077c23 */ /* 0x000fe20008010007 */
[----:B------:R-:W4:Y:S01]  /*58e0*/  LDL R0, [R1+0x30] ;  /* 0x0000300001007983 */ /* 0x000f220000100800 */
[-C--:B------:R-:W-:Y:S01]  /*58f0*/  @!P0 ISETP.GE.AND P2, PT, R237, R180.reuse, PT ;  /* 0x000000b4ed00820c */ /* 0x080fe20003f46270 */
[C---:B------:R-:W-:Y:S01]  /*5900*/  FFMA.FTZ R10, R251.reuse, UR7, R10 ;  /* 0x00000007fb0a7c23 */ /* 0x040fe2000801000a */
[----:B------:R-:W-:Y:S01]  /*5910*/  @!P0 IADD3 R173, R2, 0x8, RZ ;  /* 0x0000000802ad8810 */ /* 0x000fe20007ffe0ff */
[----:B------:R-:W-:Y:S01]  /*5920*/  FFMA.FTZ R9, R252, UR7, R9 ;  /* 0x00000007fc097c23 */ /* 0x000fe20008010009 */
[----:B------:R-:W-:Y:S01]  /*5930*/  @!P0 FSEL R4, R4, -INF , !P2 ;  /* 0xff80000004048808 */ /* 0x000fe20005000000 */
[----:B------:R-:W-:Y:S01]  /*5940*/  FFMA.FTZ R11, R252, UR7, R11 ;  /* 0x00000007fc0b7c23 */ /* 0x000fe2000801000b */
[-C--:B------:R-:W-:Y:S01]  /*5950*/  @!P0 ISETP.GE.AND P2, PT, R244, R180.reuse, PT ;  /* 0x000000b4f400820c */ /* 0x080fe20003f46270 */
[----:B------:R-:W-:Y:S01]  /*5960*/  FFMA.FTZ R8, R251, UR7, R8 ;  /* 0x00000007fb087c23 */ /* 0x000fe20008010008 */
[----:B------:R-:W-:Y:S01]  /*5970*/  @!P0 IMNMX R173, R173, UR13, PT ;  /* 0x0000000dadad8c17 */ /* 0x000fe2000b800200 */
[----:B------:R-:W-:Y:S01]  /*5980*/  IMAD.WIDE.U32 R166, R166, -0x2daee0ad, RZ ;  /* 0xd2511f53a6a67825 */ /* 0x000fe200078e00ff */
[----:B------:R-:W-:Y:S02]  /*5990*/  @!P0 FSEL R5, R5, -INF , !P2 ;  /* 0xff80000005058808 */ /* 0x000fe40005000000 */
[-C--:B------:R-:W-:Y:S01]  /*59a0*/  @!P0 ISETP.GE.AND P2, PT, R237, R173.reuse, PT ;  /* 0x000000aded00820c */ /* 0x080fe20003f46270 */
[----:B------:R-:W-:Y:S01]  /*59b0*/  IMAD.WIDE.U32 R182, R182, -0x326172a9, RZ ;  /* 0xcd9e8d57b6b67825 */ /* 0x000fe200078e00ff */
[-C--:B------:R-:W-:Y:S02]  /*59c0*/  @!P0 ISETP.GE.AND P3, PT, R244, R173.reuse, PT ;  /* 0x000000adf400820c */ /* 0x080fe40003f66270 */
[----:B------:R-:W-:Y:S01]  /*59d0*/  @!P0 FSEL R6, R6, -INF , !P2 ;  /* 0xff80000006068808 */ /* 0x000fe20005000000 */
[----:B------:R-:W-:Y:S01]  /*59e0*/  IMAD.WIDE.U32 R184, R184, -0x2daee0ad, RZ ;  /* 0xd2511f53b8b87825 */ /* 0x000fe200078e00ff */
[----:B------:R-:W-:Y:S02]  /*59f0*/  @!P0 FSEL R7, R7, -INF , !P3 ;  /* 0xff80000007078808 */ /* 0x000fe40005800000 */
[-C--:B------:R-:W-:Y:S02]  /*5a00*/  @!P0 ISETP.GE.AND P4, PT, R245, R180.reuse, PT ;  /* 0x000000b4f500820c */ /* 0x080fe40003f86270 */
[-C--:B------:R-:W-:Y:S02]  /*5a10*/  @!P0 ISETP.GE.AND P6, PT, R246, R180.reuse, PT ;  /* 0x000000b4f600820c */ /* 0x080fe40003fc6270 */
[----:B------:R-:W-:Y:S02]  /*5a20*/  @!P0 ISETP.GE.AND P5, PT, R248, R180, PT ;  /* 0x000000b4f800820c */ /* 0x000fe40003fa6270 */
[----:B------:R-:W-:Y:S01]  /*5a30*/  LOP3.LUT R183, R183, UR4, R164, 0x96, !PT ;  /* 0x00000004b7b77c12 */ /* 0x000fe2000f8e96a4 */
[----:B------:R-:W-:Y:S01]  /*5a40*/  UIADD3 UR4, UR12, 0x78dde6e4, URZ ;  /* 0x78dde6e40c047890 */ /* 0x000fe2000fffe03f */
[----:B------:R-:W-:Y:S02]  /*5a50*/  LOP3.LUT R188, R167, UR5, R188, 0x96, !PT ;  /* 0x00000005a7bc7c12 */ /* 0x000fe4000f8e96bc */
[----:B------:R-:W-:Y:S01]  /*5a60*/  LOP3.LUT R185, R185, UR6, R166, 0x96, !PT ;  /* 0x00000006b9b97c12 */ /* 0x000fe2000f8e96a6 */
[----:B------:R-:W-:Y:S01]  /*5a70*/  IMAD.WIDE.U32 R174, R183, -0x2daee0ad, RZ ;  /* 0xd2511f53b7ae7825 */ /* 0x000fe200078e00ff */
[----:B------:R-:W1:Y:S02]  /*5a80*/  LDSM.16.M88.4 R164, [R216+0x10800] ;  /* 0x01080000d8a4783b */ /* 0x000e640000000200 */
[-C--:B-1----:R-:W-:Y:S08]  /*5a90*/  HMMA.16816.F32 R20, R168, R164.reuse, R20 ;  /* 0x000000a4a814723c */ /* 0x082ff00000001814 */
[C---:B------:R-:W-:Y:S07]  /*5aa0*/  HMMA.16816.F32 R24, R176.reuse, R164, R24 ;  /* 0x000000a4b018723c */ /* 0x040fee0000001818 */
[----:B------:R-:W-:Y:S01]  /*5ab0*/  IMAD.WIDE.U32 R164, R185, -0x326172a9, RZ ;  /* 0xcd9e8d57b9a47825 */ /* 0x000fe200078e00ff */
[-C--:B------:R-:W-:Y:S08]  /*5ac0*/  HMMA.16816.F32 R28, R176, R166.reuse, R28 ;  /* 0x000000a6b01c723c */ /* 0x080ff0000000181c */
[----:B------:R-:W-:Y:S04]  /*5ad0*/  HMMA.16816.F32 R32, R168, R166, R32 ;  /* 0x000000a6a820723c */ /* 0x000fe80000001820 */
[C---:B--2---:R-:W-:Y:S01]  /*5ae0*/  FMUL.FTZ R181, R193.reuse, 1.4426950216293334961 ;  /* 0x3fb8aa3bc1b57820 */ /* 0x044fe20000410000 */
[----:B------:R-:W-:Y:S02]  /*5af0*/  FSETP.NEU.FTZ.AND P1, PT, R193, -INF , PT ;  /* 0xff800000c100780b */ /* 0x000fe40003f3d000 */
[----:B------:R-:W2:Y:S01]  /*5b00*/  LDL R193, [R1+0x8] ;  /* 0x0000080001c17983 */ /* 0x000ea20000100800 */
[C---:B---3--:R-:W-:Y:S01]  /*5b10*/  FMUL.FTZ R172, R192.reuse, 1.4426950216293334961 ;  /* 0x3fb8aa3bc0ac7820 */ /* 0x048fe20000410000 */
[----:B------:R-:W-:Y:S02]  /*5b20*/  FSEL R181, R181, RZ, P1 ;  /* 0x000000ffb5b57208 */ /* 0x000fe40000800000 */
[----:B------:R-:W-:Y:S01]  /*5b30*/  FSETP.NEU.FTZ.AND P1, PT, R192, -INF , PT ;  /* 0xff800000c000780b */ /* 0x000fe20003f3d000 */
[C---:B----4-:R-:W-:Y:S01]  /*5b40*/  FFMA.FTZ R12, R195.reuse, UR7, R12 ;  /* 0x00000007c30c7c23 */ /* 0x050fe2000801000c */
[----:B------:R-:W2:Y:S01]  /*5b50*/  LDL R192, [R1+0xc] ;  /* 0x00000c0001c07983 */ /* 0x000ea20000100800 */
[----:B------:R-:W-:Y:S01]  /*5b60*/  FFMA.FTZ R4, R4, c[0x0][0x23c], -R181 ;  /* 0x00008f0004047a23 */ /* 0x000fe200000108b5 */
[----:B------:R-:W-:Y:S01]  /*5b70*/  FSEL R172, R172, RZ, P1 ;  /* 0x000000ffacac7208 */ /* 0x000fe20000800000 */
[----:B------:R-:W-:Y:S02]  /*5b80*/  FFMA.FTZ R14, R195, UR7, R14 ;  /* 0x00000007c30e7c23 */ /* 0x000fe4000801000e */
[----:B------:R-:W-:Y:S01]  /*5b90*/  MUFU.EX2 R204, R4 ;  /* 0x0000000400cc7308 */ /* 0x000fe20000000800 */
[C---:B------:R-:W-:Y:S02]  /*5ba0*/  FFMA.FTZ R13, R194.reuse, UR7, R13 ;  /* 0x00000007c20d7c23 */ /* 0x040fe4000801000d */
[----:B------:R-:W-:Y:S02]  /*5bb0*/  FFMA.FTZ R15, R194, UR7, R15 ;  /* 0x00000007c20f7c23 */ /* 0x000fe4000801000f */
[--C-:B------:R-:W-:Y:S02]  /*5bc0*/  FFMA.FTZ R6, R6, c[0x0][0x23c], -R172.reuse ;  /* 0x00008f0006067a23 */ /* 0x100fe400000108ac */
[----:B------:R-:W-:Y:S02]  /*5bd0*/  FFMA.FTZ R7, R7, c[0x0][0x23c], -R172 ;  /* 0x00008f0007077a23 */ /* 0x000fe400000108ac */
[----:B------:R-:W-:Y:S01]  /*5be0*/  FFMA.FTZ R5, R5, c[0x0][0x23c], -R181 ;  /* 0x00008f0005057a23 */ /* 0x000fe200000108b5 */
[----:B------:R-:W-:Y:S01]  /*5bf0*/  MUFU.EX2 R202, R6 ;  /* 0x0000000600ca7308 */ /* 0x000fe20000000800 */
[C---:B------:R-:W-:Y:S02]  /*5c00*/  FFMA.FTZ R16, R195.reuse, UR7, R16 ;  /* 0x00000007c3107c23 */ /* 0x040fe40008010010 */
[----:B------:R-:W-:Y:S02]  /*5c10*/  FFMA.FTZ R18, R195, UR7, R18 ;  /* 0x00000007c3127c23 */ /* 0x000fe40008010012 */
[----:B------:R-:W-:Y:S01]  /*5c20*/  FFMA.FTZ R17, R194, UR7, R17 ;  /* 0x00000007c2117c23 */ /* 0x000fe20008010011 */
[----:B------:R-:W-:Y:S01]  /*5c30*/  @!P0 FSEL R16, R16, -INF , !P4 ;  /* 0xff80000010108808 */ /* 0x000fe20006000000 */
[----:B------:R-:W-:Y:S01]  /*5c40*/  FFMA.FTZ R19, R194, UR7, R19 ;  /* 0x00000007c2137c23 */ /* 0x000fe20008010013 */
[-C--:B------:R-:W-:Y:S02]  /*5c50*/  @!P0 ISETP.GE.AND P4, PT, R245, R173.reuse, PT ;  /* 0x000000adf500820c */ /* 0x080fe40003f86270 */
[----:B------:R1:W-:Y:S01]  /*5c60*/  MUFU.EX2 R226, R7 ;  /* 0x0000000700e27308 */ /* 0x0003e20000000800 */
[----:B------:R-:W-:Y:S01]  /*5c70*/  @!P0 FSEL R17, R17, -INF , !P6 ;  /* 0xff80000011118808 */ /* 0x000fe20007000000 */
[--C-:B------:R-:W-:Y:S01]  /*5c80*/  FFMA.FTZ R16, R16, c[0x0][0x23c], -R181.reuse ;  /* 0x00008f0010107a23 */ /* 0x100fe200000108b5 */
[----:B------:R-:W-:Y:S02]  /*5c90*/  @!P0 FSEL R18, R18, -INF , !P4 ;  /* 0xff80000012128808 */ /* 0x000fe40006000000 */
[-C--:B------:R-:W-:Y:S01]  /*5ca0*/  @!P0 ISETP.GE.AND P6, PT, R246, R173.reuse, PT ;  /* 0x000000adf600820c */ /* 0x080fe20003fc6270 */
[----:B------:R-:W-:Y:S01]  /*5cb0*/  FFMA.FTZ R17, R17, c[0x0][0x23c], -R181 ;  /* 0x00008f0011117a23 */ /* 0x000fe200000108b5 */
[-C--:B------:R-:W-:Y:S01]  /*5cc0*/  @!P0 ISETP.GE.AND P4, PT, R247, R173.reuse, PT ;  /* 0x000000adf700820c */ /* 0x080fe20003f86270 */
[--C-:B------:R-:W-:Y:S01]  /*5cd0*/  FFMA.FTZ R18, R18, c[0x0][0x23c], -R172.reuse ;  /* 0x00008f0012127a23 */ /* 0x100fe200000108ac */
[----:B------:R-:W-:Y:S01]  /*5ce0*/  @!P0 FSEL R19, R19, -INF , !P6 ;  /* 0xff80000013138808 */ /* 0x000fe20007000000 */
[----:B------:R4:W-:Y:S01]  /*5cf0*/  MUFU.EX2 R203, R5 ;  /* 0x0000000500cb7308 */ /* 0x0009e20000000800 */
[-C--:B------:R-:W-:Y:S03]  /*5d00*/  @!P0 ISETP.GE.AND P6, PT, R248, R173.reuse, PT ;  /* 0x000000adf800820c */ /* 0x080fe60003fc6270 */
[----:B------:R-:W-:Y:S06]  /*5d10*/  FFMA.FTZ R19, R19, c[0x0][0x23c], -R172 ;  /* 0x00008f0013137a23 */ /* 0x000fec00000108ac */
[----:B------:R-:W-:Y:S01]  /*5d20*/  MUFU.EX2 R199, R18 ;  /* 0x0000001200c77308 */ /* 0x000fe20000000800 */
[----:B-1----:R-:W-:Y:S09]  /*5d30*/  IMAD.WIDE.U32 R6, R187, -0x2daee0ad, RZ ;  /* 0xd2511f53bb067825 */ /* 0x002ff200078e00ff */
[----:B------:R-:W-:Y:S01]  /*5d40*/  MUFU.EX2 R201, R16 ;  /* 0x0000001000c97308 */ /* 0x000fe20000000800 */
[----:B----4-:R-:W-:Y:S01]  /*5d50*/  LOP3.LUT R5, R7, UR5, R190, 0x96, !PT ;  /* 0x0000000507057c12 */ /* 0x010fe2000f8e96be */
[----:B------:R-:W-:Y:S08]  /*5d60*/  UIADD3 UR5, UR12, 0x1715609d, URZ ;  /* 0x1715609d0c057890 */ /* 0x000ff0000fffe03f */
[----:B------:R-:W-:Y:S10]  /*5d70*/  MUFU.EX2 R200, R17 ;  /* 0x0000001100c87308 */ /* 0x000ff40000000800 */
[----:B------:R-:W-:Y:S01]  /*5d80*/  MUFU.EX2 R198, R19 ;  /* 0x0000001300c67308 */ /* 0x000fe20000000800 */
[C---:B------:R-:W-:Y:S02]  /*5d90*/  FFMA.FTZ R28, R189.reuse, UR7, R28 ;  /* 0x00000007bd1c7c23 */ /* 0x040fe4000801001c */
[C---:B------:R-:W-:Y:S02]  /*5da0*/  FFMA.FTZ R30, R189.reuse, UR7, R30 ;  /* 0x00000007bd1e7c23 */ /* 0x040fe4000801001e */
[C---:B------:R-:W-:Y:S02]  /*5db0*/  FFMA.FTZ R32, R189.reuse, UR7, R32 ;  /* 0x00000007bd207c23 */ /* 0x040fe40008010020 */
[----:B------:R-:W-:Y:S01]  /*5dc0*/  FFMA.FTZ R34, R189, UR7, R34 ;  /* 0x00000007bd227c23 */ /* 0x000fe20008010022 */
[C---:B------:R-:W-:Y:S01]  /*5dd0*/  FSETP.NEU.FTZ.AND P2, PT, R3.reuse, -INF , PT ;  /* 0xff8000000300780b */ /* 0x040fe20003f5d000 */
[----:B------:R-:W-:Y:S05]  /*5de0*/  FMUL.FTZ R4, R3, 1.4426950216293334961 ;  /* 0x3fb8aa3b03047820 */ /* 0x000fea0000410000 */
[----:B------:R-:W-:Y:S02]  /*5df0*/  FSEL R4, R4, RZ, P2 ;  /* 0x000000ff04047208 */ /* 0x000fe40001000000 */
[C---:B------:R-:W-:Y:S01]  /*5e00*/  FSETP.NEU.FTZ.AND P1, PT, R0.reuse, -INF , PT ;  /* 0xff8000000000780b */ /* 0x040fe20003f3d000 */
[----:B------:R-:W-:Y:S01]  /*5e10*/  FMUL.FTZ R3, R0, 1.4426950216293334961 ;  /* 0x3fb8aa3b00037820 */ /* 0x000fe20000410000 */
[C---:B------:R-:W-:Y:S02]  /*5e20*/  @!P0 IADD3 R0, R2.reuse, 0x20, RZ ;  /* 0x0000002002008810 */ /* 0x040fe40007ffe0ff */
[----:B------:R-:W-:Y:S02]  /*5e30*/  @!P0 IADD3 R2, R2, 0x28, RZ ;  /* 0x0000002802028810 */ /* 0x000fe40007ffe0ff */
[----:B------:R-:W-:Y:S02]  /*5e40*/  @!P0 IMNMX R0, R0, UR13, PT ;  /* 0x0000000d00008c17 */ /* 0x000fe4000b800200 */
[----:B------:R-:W-:Y:S02]  /*5e50*/  @!P0 IMNMX R2, R2, UR13, PT ;  /* 0x0000000d02028c17 */ /* 0x000fe4000b800200 */
[----:B------:R-:W-:Y:S02]  /*5e60*/  @!P0 ISETP.GE.AND P3, PT, R244, R0, PT ;  /* 0x00000000f400820c */ /* 0x000fe40003f66270 */
[----:B------:R-:W-:Y:S02]  /*5e70*/  @!P0 ISETP.GE.AND P2, PT, R237, R2, PT ;  /* 0x00000002ed00820c */ /* 0x000fe40003f46270 */
[----:B------:R-:W-:Y:S02]  /*5e80*/  @!P0 FSEL R9, R9, -INF , !P3 ;  /* 0xff80000009098808 */ /* 0x000fe40005800000 */
[----:B------:R-:W-:Y:S02]  /*5e90*/  @!P0 FSEL R10, R10, -INF , !P2 ;  /* 0xff8000000a0a8808 */ /* 0x000fe40005000000 */
[----:B------:R-:W-:Y:S01]  /*5ea0*/  @!P0 ISETP.GE.AND P2, PT, R245, R0, PT ;  /* 0x00000000f500820c */ /* 0x000fe20003f46270 */
[--C-:B------:R-:W-:Y:S01]  /*5eb0*/  FFMA.FTZ R9, R9, c[0x0][0x23c], -R4.reuse ;  /* 0x00008f0009097a23 */ /* 0x100fe20000010804 */
[-C--:B------:R-:W-:Y:S02]  /*5ec0*/  @!P0 ISETP.GE.AND P3, PT, R244, R2.reuse, PT ;  /* 0x00000002f400820c */ /* 0x080fe40003f66270 */
[----:B------:R-:W-:Y:S01]  /*5ed0*/  @!P0 FSEL R12, R12, -INF , !P2 ;  /* 0xff8000000c0c8808 */ /* 0x000fe20005000000 */
[----:B------:R1:W-:Y:S01]  /*5ee0*/  MUFU.EX2 R228, R9 ;  /* 0x0000000900e47308 */ /* 0x0003e20000000800 */
[----:B------:R-:W-:Y:S02]  /*5ef0*/  @!P0 ISETP.GE.AND P2, PT, R245, R2, PT ;  /* 0x00000002f500820c */ /* 0x000fe40003f46270 */
[----:B------:R-:W-:Y:S01]  /*5f00*/  FSEL R3, R3, RZ, P1 ;  /* 0x000000ff03037208 */ /* 0x000fe20000800000 */
[--C-:B------:R-:W-:Y:S01]  /*5f10*/  FFMA.FTZ R12, R12, c[0x0][0x23c], -R4.reuse ;  /* 0x00008f000c0c7a23 */ /* 0x100fe20000010804 */
[-C--:B------:R-:W-:Y:S02]  /*5f20*/  @!P0 ISETP.GE.AND P1, PT, R237, R0.reuse, PT ;  /* 0x00000000ed00820c */ /* 0x080fe40003f26270 */
[----:B------:R-:W-:Y:S01]  /*5f30*/  @!P0 FSEL R11, R11, -INF , !P3 ;  /* 0xff8000000b0b8808 */ /* 0x000fe20005800000 */
[--C-:B------:R-:W-:Y:S01]  /*5f40*/  FFMA.FTZ R10, R10, c[0x0][0x23c], -R3.reuse ;  /* 0x00008f000a0a7a23 */ /* 0x100fe20000010803 */
[----:B------:R-:W-:Y:S01]  /*5f50*/  @!P0 ISETP.GE.AND P3, PT, R246, R0, PT ;  /* 0x00000000f600820c */ /* 0x000fe20003f66270 */
[----:B------:R-:W-:Y:S01]  /*5f60*/  MUFU.EX2 R205, R12 ;  /* 0x0000000c00cd7308 */ /* 0x000fe20000000800 */
[----:B------:R-:W-:Y:S01]  /*5f70*/  @!P0 FSEL R14, R14, -INF , !P2 ;  /* 0xff8000000e0e8808 */ /* 0x000fe20005000000 */
[--C-:B------:R-:W-:Y:S01]  /*5f80*/  FFMA.FTZ R11, R11, c[0x0][0x23c], -R3.reuse ;  /* 0x00008f000b0b7a23 */ /* 0x100fe20000010803 */
[----:B------:R-:W-:Y:S02]  /*5f90*/  @!P0 ISETP.GE.AND P2, PT, R246, R2, PT ;  /* 0x00000002f600820c */ /* 0x000fe40003f46270 */
[----:B------:R-:W-:Y:S01]  /*5fa0*/  @!P0 FSEL R8, R8, -INF , !P1 ;  /* 0xff80000008088808 */ /* 0x000fe20004800000 */
[--C-:B------:R-:W-:Y:S01]  /*5fb0*/  FFMA.FTZ R14, R14, c[0x0][0x23c], -R3.reuse ;  /* 0x00008f000e0e7a23 */ /* 0x100fe20000010803 */
[-C--:B------:R-:W-:Y:S02]  /*5fc0*/  @!P0 ISETP.GE.AND P1, PT, R247, R180.reuse, PT ;  /* 0x000000b4f700820c */ /* 0x080fe40003f26270 */
[----:B------:R-:W-:Y:S01]  /*5fd0*/  @!P0 FSEL R13, R13, -INF , !P3 ;  /* 0xff8000000d0d8808 */ /* 0x000fe20005800000 */
[----:B------:R4:W-:Y:S01]  /*5fe0*/  MUFU.EX2 R231, R10 ;  /* 0x0000000a00e77308 */ /* 0x0009e20000000800 */
[-C--:B------:R-:W-:Y:S01]  /*5ff0*/  @!P0 ISETP.GE.AND P3, PT, R249, R180.reuse, PT ;  /* 0x000000b4f900820c */ /* 0x080fe20003f66270 */
[--C-:B------:R-:W-:Y:S01]  /*6000*/  FFMA.FTZ R8, R8, c[0x0][0x23c], -R4.reuse ;  /* 0x00008f0008087a23 */ /* 0x100fe20000010804 */
[----:B------:R-:W-:Y:S01]  /*6010*/  @!P0 FSEL R15, R15, -INF , !P2 ;  /* 0xff8000000f0f8808 */ /* 0x000fe20005000000 */
[----:B------:R-:W-:Y:S01]  /*6020*/  FFMA.FTZ R13, R13, c[0x0][0x23c], -R4 ;  /* 0x00008f000d0d7a23 */ /* 0x000fe20000010804 */
[----:B------:R-:W-:Y:S02]  /*6030*/  @!P0 ISETP.GE.AND P2, PT, R250, R180, PT ;  /* 0x000000b4fa00820c */ /* 0x000fe40003f46270 */
[----:B------:R-:W3:Y:S01]  /*6040*/  LDL R180, [R1+0x14] ;  /* 0x0000140001b47983 */ /* 0x000ee20000100800 */
[----:B------:R-:W-:Y:S01]  /*6050*/  FFMA.FTZ R15, R15, c[0x0][0x23c], -R3 ;  /* 0x00008f000f0f7a23 */ /* 0x000fe20000010803 */
[----:B-1----:R-:W-:Y:S01]  /*6060*/  LOP3.LUT R9, R175, UR6, R6, 0x96, !PT ;  /* 0x00000006af097c12 */ /* 0x002fe2000f8e9606 */
[----:B------:R1:W-:Y:S01]  /*6070*/  MUFU.EX2 R207, R13 ;  /* 0x0000000d00cf7308 */ /* 0x0003e20000000800 */
[----:B------:R-:W-:Y:S01]  /*6080*/  IMAD.WIDE.U32 R6, R188, -0x326172a9, RZ ;  /* 0xcd9e8d57bc067825 */ /* 0x000fe200078e00ff */
[----:B------:R-:W-:Y:S01]  /*6090*/  UIADD3 UR6, UR11, -0x56f99767, URZ ;  /* 0xa90668990b067890 */ /* 0x000fe2000fffe03f */
[----:B------:R-:W-:Y:S02]  /*60a0*/  @!P0 FSEL R32, R32, -INF , !P3 ;  /* 0xff80000020208808 */ /* 0x000fe40005800000 */
[----:B------:R-:W-:Y:S03]  /*60b0*/  IMAD.IADD R188, R213, 0x1, R212 ;  /* 0x00000001d5bc7824 */ /* 0x000fe600078e02d4 */
[----:B------:R-:W-:Y:S02]  /*60c0*/  FFMA.FTZ R32, R32, c[0x0][0x23c], -R181 ;  /* 0x00008f0020207a23 */ /* 0x000fe400000108b5 */
[----:B------:R-:W-:Y:S01]  /*60d0*/  MUFU.EX2 R206, R14 ;  /* 0x0000000e00ce7308 */ /* 0x000fe20000000800 */
[----:B----4-:R-:W-:Y:S09]  /*60e0*/  LOP3.LUT R10, R7, UR4, R186, 0x96, !PT ;  /* 0x00000004070a7c12 */ /* 0x010ff2000f8e96ba */
[----:B------:R4:W-:Y:S01]  /*60f0*/  MUFU.EX2 R227, R15 ;  /* 0x0000000f00e37308 */ /* 0x0009e20000000800 */
[----:B-1----:R-:W-:Y:S05]  /*6100*/  IMAD.WIDE.U32 R12, R5, -0x326172a9, RZ ;  /* 0xcd9e8d57050c7825 */ /* 0x002fea00078e00ff */
[----:B------:R-:W-:Y:S04]  /*6110*/  LOP3.LUT R13, R13, UR4, R182, 0x96, !PT ;  /* 0x000000040d0d7c12 */ /* 0x000fe8000f8e96b6 */
[----:B------:R1:W-:Y:S01]  /*6120*/  MUFU.EX2 R230, R8 ;  /* 0x0000000800e67308 */ /* 0x0003e20000000800 */
[----:B------:R-:W-:Y:S09]  /*6130*/  UIADD3 UR4, UR11, 0x646e171e, URZ ;  /* 0x646e171e0b047890 */ /* 0x000ff2000fffe03f */
[----:B------:R1:W-:Y:S01]  /*6140*/  MUFU.EX2 R229, R11 ;  /* 0x0000000b00e57308 */ /* 0x0003e20000000800 */
[----:B----4-:R-:W-:Y:S09]  /*6150*/  IMAD.WIDE.U32 R14, R9, -0x326172a9, RZ ;  /* 0xcd9e8d57090e7825 */ /* 0x010ff200078e00ff */
[----:B------:R-:W4:Y:S01]  /*6160*/  MUFU.EX2 R183, R32 ;  /* 0x0000002000b77308 */ /* 0x000f220000000800 */
[----:B-1----:R-:W-:Y:S02]  /*6170*/  LOP3.LUT R8, R165, UR5, R6, 0x96, !PT ;  /* 0x00000005a5087c12 */ /* 0x002fe4000f8e9606 */
[----:B------:R-:W-:Y:S01]  /*6180*/  LOP3.LUT R6, R15, UR5, R12, 0x96, !PT ;  /* 0x000000050f067c12 */ /* 0x000fe2000f8e960c */
[----:B------:R-:W-:Y:S01]  /*6190*/  IMAD.WIDE.U32 R12, R13, -0x2daee0ad, RZ ;  /* 0xd2511f530d0c7825 */ /* 0x000fe200078e00ff */
[----:B------:R-:W-:Y:S03]  /*61a0*/  UIADD3 UR5, UR12, -0x4ab325aa, URZ ;  /* 0xb54cda560c057890 */ /* 0x000fe6000fffe03f */
[----:B------:R-:W-:Y:S01]  /*61b0*/  IMAD.WIDE.U32 R8, R8, -0x2daee0ad, RZ ;  /* 0xd2511f5308087825 */ /* 0x000fe200078e00ff */
[----:B------:R-:W-:Y:S03]  /*61c0*/  LOP3.LUT R174, R13, UR6, R174, 0x96, !PT ;  /* 0x000000060dae7c12 */ /* 0x000fe6000f8e96ae */
[----:B------:R-:W-:Y:S01]  /*61d0*/  IMAD.WIDE.U32 R10, R10, -0x2daee0ad, RZ ;  /* 0xd2511f530a0a7825 */ /* 0x000fe200078e00ff */
[----:B------:R-:W-:Y:S02]  /*61e0*/  SHF.R.U32.HI R177, RZ, 0x10, R8 ;  /* 0x00000010ffb17819 */ /* 0x000fe40000011608 */
[----:B------:R-:W-:Y:S01]  /*61f0*/  LOP3.LUT R165, R8, 0xffff, RZ, 0xc0, !PT ;  /* 0x0000ffff08a57812 */ /* 0x000fe200078ec0ff */
[----:B------:R-:W-:Y:S01]  /*6200*/  IMAD.WIDE.U32 R6, R6, -0x2daee0ad, RZ ;  /* 0xd2511f5306067825 */ /* 0x000fe200078e00ff */
[----:B------:R-:W-:Y:S02]  /*6210*/  LOP3.LUT R184, R11, UR6, R184, 0x96, !PT ;  /* 0x000000060bb87c12 */ /* 0x000fe4000f8e96b8 */
[----:B------:R-:W-:Y:S02]  /*6220*/  LOP3.LUT R10, R9, UR4, R10, 0x96, !PT ;  /* 0x00000004090a7c12 */ /* 0x000fe4000f8e960a */
[----:B------:R-:W-:Y:S01]  /*6230*/  LOP3.LUT R5, R7, UR4, R12, 0x96, !PT ;  /* 0x0000000407057c12 */ /* 0x000fe2000f8e960c */
[----:B------:R-:W-:Y:S01]  /*6240*/  ULDC.U8 UR4, c[0x0][0x2d8] ;  /* 0x0000b60000047ab9 */ /* 0x000fe20000000000 */
[----:B------:R-:W-:Y:S02]  /*6250*/  LOP3.LUT R18, R6, 0xff, RZ, 0xc0, !PT ;  /* 0x000000ff06127812 */ /* 0x000fe400078ec0ff */
[--C-:B------:R-:W-:Y:S02]  /*6260*/  SHF.R.U32.HI R175, RZ, 0x18, R6.reuse ;  /* 0x00000018ffaf7819 */ /* 0x100fe40000011606 */
[----:B------:R-:W-:Y:S01]  /*6270*/  SHF.R.U32.HI R176, RZ, 0x10, R6 ;  /* 0x00000010ffb07819 */ /* 0x000fe20000011606 */
[C---:B--2---:R-:W-:Y:S02]  /*6280*/  FFMA.FTZ R20, R193.reuse, UR7, R20 ;  /* 0x00000007c1147c23 */ /* 0x044fe40008010014 */
[C---:B------:R-:W-:Y:S02]  /*6290*/  FFMA.FTZ R24, R193.reuse, UR7, R24 ;  /* 0x00000007c1187c23 */ /* 0x040fe40008010018 */
[----:B------:R-:W-:Y:S01]  /*62a0*/  FFMA.FTZ R22, R193, UR7, R22 ;  /* 0x00000007c1167c23 */ /* 0x000fe20008010016 */
[----:B------:R-:W-:Y:S01]  /*62b0*/  @!P0 FSEL R20, R20, -INF , !P1 ;  /* 0xff80000014148808 */ /* 0x000fe20004800000 */
[C---:B------:R-:W-:Y:S01]  /*62c0*/  FFMA.FTZ R21, R192.reuse, UR7, R21 ;  /* 0x00000007c0157c23 */ /* 0x040fe20008010015 */
[-C--:B------:R-:W-:Y:S01]  /*62d0*/  @!P0 ISETP.GE.AND P1, PT, R247, R0.reuse, PT ;  /* 0x00000000f700820c */ /* 0x080fe20003f26270 */
[----:B------:R-:W-:Y:S01]  /*62e0*/  FFMA.FTZ R25, R192, UR7, R25 ;  /* 0x00000007c0197c23 */ /* 0x000fe20008010019 */
[----:B------:R-:W-:Y:S01]  /*62f0*/  @!P0 FSEL R22, R22, -INF , !P4 ;  /* 0xff80000016168808 */ /* 0x000fe20006000000 */
[----:B------:R-:W-:Y:S01]  /*6300*/  FFMA.FTZ R23, R192, UR7, R23 ;  /* 0x00000007c0177c23 */ /* 0x000fe20008010017 */
[----:B------:R-:W-:Y:S01]  /*6310*/  @!P0 FSEL R21, R21, -INF , !P5 ;  /* 0xff80000015158808 */ /* 0x000fe20006800000 */
[----:B------:R-:W-:Y:S01]  /*6320*/  FFMA.FTZ R26, R193, UR7, R26 ;  /* 0x00000007c11a7c23 */ /* 0x000fe2000801001a */
[----:B------:R-:W-:Y:S01]  /*6330*/  @!P0 ISETP.GE.AND P5, PT, R248, R0, PT ;  /* 0x00000000f800820c */ /* 0x000fe20003fa6270 */
[----:B------:R-:W-:Y:S01]  /*6340*/  FFMA.FTZ R27, R192, UR7, R27 ;  /* 0x00000007c01b7c23 */ /* 0x000fe2000801001b */
[----:B------:R-:W-:Y:S01]  /*6350*/  @!P0 FSEL R24, R24, -INF , !P1 ;  /* 0xff80000018188808 */ /* 0x000fe20004800000 */
[--C-:B------:R-:W-:Y:S01]  /*6360*/  FFMA.FTZ R20, R20, c[0x0][0x23c], -R181.reuse ;  /* 0x00008f0014147a23 */ /* 0x100fe200000108b5 */
[-C--:B------:R-:W-:Y:S01]  /*6370*/  @!P0 ISETP.GE.AND P1, PT, R247, R2.reuse, PT ;  /* 0x00000002f700820c */ /* 0x080fe20003f26270 */
[----:B------:R-:W-:Y:S01]  /*6380*/  FFMA.FTZ R21, R21, c[0x0][0x23c], -R181 ;  /* 0x00008f0015157a23 */ /* 0x000fe200000108b5 */
[----:B------:R-:W-:Y:S01]  /*6390*/  @!P0 FSEL R25, R25, -INF , !P5 ;  /* 0xff80000019198808 */ /* 0x000fe20006800000 */
[--C-:B------:R-:W-:Y:S01]  /*63a0*/  FFMA.FTZ R24, R24, c[0x0][0x23c], -R4.reuse ;  /* 0x00008f0018187a23 */ /* 0x100fe20000010804 */
[----:B------:R-:W-:Y:S01]  /*63b0*/  @!P0 ISETP.GE.AND P5, PT, R248, R2, PT ;  /* 0x00000002f800820c */ /* 0x000fe20003fa6270 */
[----:B------:R-:W-:Y:S01]  /*63c0*/  MUFU.EX2 R195, R20 ;  /* 0x0000001400c37308 */ /* 0x000fe20000000800 */
[-C--:B------:R-:W-:Y:S01]  /*63d0*/  @!P0 ISETP.GE.AND P4, PT, R249, R0.reuse, PT ;  /* 0x00000000f900820c */ /* 0x080fe20003f86270 */
[----:B------:R-:W-:Y:S01]  /*63e0*/  FFMA.FTZ R25, R25, c[0x0][0x23c], -R4 ;  /* 0x00008f0019197a23 */ /* 0x000fe20000010804 */
[----:B------:R-:W-:Y:S01]  /*63f0*/  @!P0 FSEL R23, R23, -INF , !P6 ;  /* 0xff80000017178808 */ /* 0x000fe20007000000 */
[--C-:B------:R-:W-:Y:S01]  /*6400*/  FFMA.FTZ R22, R22, c[0x0][0x23c], -R172.reuse ;  /* 0x00008f0016167a23 */ /* 0x100fe200000108ac */
[----:B------:R-:W-:Y:S02]  /*6410*/  @!P0 ISETP.GE.AND P6, PT, R250, R0, PT ;  /* 0x00000000fa00820c */ /* 0x000fe40003fc6270 */
[----:B------:R-:W-:Y:S01]  /*6420*/  @!P0 FSEL R26, R26, -INF , !P1 ;  /* 0xff8000001a1a8808 */ /* 0x000fe20004800000 */
[----:B------:R-:W-:Y:S01]  /*6430*/  FFMA.FTZ R23, R23, c[0x0][0x23c], -R172 ;  /* 0x00008f0017177a23 */ /* 0x000fe200000108ac */
[-C--:B------:R-:W-:Y:S01]  /*6440*/  @!P0 ISETP.GE.AND P1, PT, R249, R2.reuse, PT ;  /* 0x00000002f900820c */ /* 0x080fe20003f26270 */
[----:B------:R-:W-:Y:S01]  /*6450*/  MUFU.EX2 R190, R21 ;  /* 0x0000001500be7308 */ /* 0x000fe20000000800 */
[----:B------:R-:W-:Y:S01]  /*6460*/  @!P0 FSEL R27, R27, -INF , !P5 ;  /* 0xff8000001b1b8808 */ /* 0x000fe20006800000 */
[--C-:B------:R-:W-:Y:S01]  /*6470*/  FFMA.FTZ R26, R26, c[0x0][0x23c], -R3.reuse ;  /* 0x00008f001a1a7a23 */ /* 0x100fe20000010803 */
[----:B------:R-:W-:Y:S02]  /*6480*/  @!P0 ISETP.GE.AND P5, PT, R250, R2, PT ;  /* 0x00000002fa00820c */ /* 0x000fe40003fa6270 */
[----:B------:R-:W-:Y:S01]  /*6490*/  LOP3.LUT R2, R8, 0xff, RZ, 0xc0, !PT ;  /* 0x000000ff08027812 */ /* 0x000fe200078ec0ff */
[--C-:B------:R-:W-:Y:S01]  /*64a0*/  FFMA.FTZ R27, R27, c[0x0][0x23c], -R3.reuse ;  /* 0x00008f001b1b7a23 */ /* 0x100fe20000010803 */
[----:B------:R-:W-:Y:S01]  /*64b0*/  SHF.R.U32.HI R0, RZ, 0x18, R8 ;  /* 0x00000018ff007819 */ /* 0x000fe20000011608 */
[----:B------:R-:W-:Y:S01]  /*64c0*/  IMAD.WIDE.U32 R8, R184, -0x326172a9, RZ ;  /* 0xcd9e8d57b8087825 */ /* 0x000fe200078e00ff */
[----:B------:R-:W-:Y:S01]  /*64d0*/  @!P0 FSEL R28, R28, -INF , !P4 ;  /* 0xff8000001c1c8808 */ /* 0x000fe20006000000 */
[----:B------:R-:W-:Y:S01]  /*64e0*/  MUFU.EX2 R193, R22 ;  /* 0x0000001600c17308 */ /* 0x000fe20000000800 */
[-C--:B------:R-:W-:Y:S01]  /*64f0*/  @!P0 ISETP.GE.AND P4, PT, R249, R173.reuse, PT ;  /* 0x000000adf900820c */ /* 0x080fe20003f86270 */
[----:B------:R-:W-:Y:S01]  /*6500*/  IMAD.IADD R184, R211, 0x1, R212 ;  /* 0x00000001d3b87824 */ /* 0x000fe200078e02d4 */
[----:B------:R-:W-:Y:S01]  /*6510*/  @!P0 FSEL R30, R30, -INF , !P1 ;  /* 0xff8000001e1e8808 */ /* 0x000fe20004800000 */
[----:B------:R-:W-:Y:S01]  /*6520*/  FFMA.FTZ R28, R28, c[0x0][0x23c], -R4 ;  /* 0x00008f001c1c7a23 */ /* 0x000fe20000010804 */
[----:B------:R-:W-:Y:S01]  /*6530*/  ISETP.LE.U32.AND P1, PT, R2, UR4, PT ;  /* 0x0000000402007c0c */ /* 0x000fe2000bf23070 */
[----:B------:R1:W5:Y:S01]  /*6540*/  LDL R211, [R1+0x18] ;  /* 0x0000180001d37983 */ /* 0x0003620000100800 */
[----:B------:R-:W-:Y:S01]  /*6550*/  LOP3.LUT R2, R9, UR5, R164, 0x96, !PT ;  /* 0x0000000509027c12 */ /* 0x000fe2000f8e96a4 */
[----:B------:R-:W-:Y:S01]  /*6560*/  FFMA.FTZ R30, R30, c[0x0][0x23c], -R3 ;  /* 0x00008f001e1e7a23 */ /* 0x000fe20000010803 */
[C---:B------:R-:W-:Y:S01]  /*6570*/  LOP3.LUT R16, R8.reuse, 0xff, RZ, 0xc0, !PT ;  /* 0x000000ff08107812 */ /* 0x040fe200078ec0ff */
[----:B------:R-:W-:Y:S01]  /*6580*/  MUFU.EX2 R194, R24 ;  /* 0x0000001800c27308 */ /* 0x000fe20000000800 */
[--C-:B------:R-:W-:Y:S02]  /*6590*/  SHF.R.U32.HI R17, RZ, 0x18, R8.reuse ;  /* 0x00000018ff117819 */ /* 0x100fe40000011608 */
[----:B------:R-:W-:Y:S02]  /*65a0*/  LOP3.LUT R13, R8, 0xffff, RZ, 0xc0, !PT ;  /* 0x0000ffff080d7812 */ /* 0x000fe400078ec0ff */
[----:B------:R-:W-:Y:S02]  /*65b0*/  SHF.R.U32.HI R15, RZ, 0x10, R8 ;  /* 0x00000010ff0f7819 */ /* 0x000fe40000011608 */
[----:B------:R-:W-:Y:S01]  /*65c0*/  @!P0 FSEL R34, R34, -INF , !P4 ;  /* 0xff80000022228808 */ /* 0x000fe20006000000 */
[----:B----4-:R-:W-:Y:S02]  /*65d0*/  @!P1 FADD.FTZ R183, -R183, -RZ ;  /* 0x800000ffb7b79221 */ /* 0x010fe40000010100 */
[----:B------:R-:W-:Y:S02]  /*65e0*/  MUFU.EX2 R197, R26 ;  /* 0x0000001a00c57308 */ /* 0x000fe40000000800 */
[----:B------:R-:W-:Y:S08]  /*65f0*/  FFMA.FTZ R34, R34, c[0x0][0x23c], -R172 ;  /* 0x00008f0022227a23 */ /* 0x000ff000000108ac */
[----:B------:R-:W-:Y:S10]  /*6600*/  MUFU.EX2 R192, R23 ;  /* 0x0000001700c07308 */ /* 0x000ff40000000800 */
[----:B------:R-:W-:Y:S10]  /*6610*/  MUFU.EX2 R191, R25 ;  /* 0x0000001900bf7308 */ /* 0x000ff40000000800 */
[----:B------:R-:W-:Y:S10]  /*6620*/  MUFU.EX2 R182, R34 ;  /* 0x0000002200b67308 */ /* 0x000ff40000000800 */
[----:B------:R-:W-:Y:S10]  /*6630*/  MUFU.EX2 R196, R27 ;  /* 0x0000001b00c47308 */ /* 0x000ff40000000800 */
[----:B------:R-:W-:Y:S10]  /*6640*/  MUFU.EX2 R189, R28 ;  /* 0x0000001c00bd7308 */ /* 0x000ff40000000800 */
[----:B------:R-:W-:Y:S01]  /*6650*/  MUFU.EX2 R186, R30 ;  /* 0x0000001e00ba7308 */ /* 0x000fe20000000800 */
[C---:B---3--:R-:W-:Y:S02]  /*6660*/  FFMA.FTZ R29, R180.reuse, UR7, R29 ;  /* 0x00000007b41d7c23 */ /* 0x048fe4000801001d */
[C---:B------:R-:W-:Y:S02]  /*6670*/  FFMA.FTZ R31, R180.reuse, UR7, R31 ;  /* 0x00000007b41f7c23 */ /* 0x040fe4000801001f */
[C---:B------:R-:W-:Y:S01]  /*6680*/  FFMA.FTZ R33, R180.reuse, UR7, R33 ;  /* 0x00000007b4217c23 */ /* 0x040fe20008010021 */
[----:B------:R-:W-:Y:S01]  /*6690*/  @!P0 FSEL R29, R29, -INF , !P6 ;  /* 0xff8000001d1d8808 */ /* 0x000fe20007000000 */
[----:B------:R-:W-:Y:S01]  /*66a0*/  FFMA.FTZ R35, R180, UR7, R35 ;  /* 0x00000007b4237c23 */ /* 0x000fe20008010023 */
[----:B------:R-:W-:Y:S02]  /*66b0*/  @!P0 ISETP.GE.AND P6, PT, R250, R173, PT ;  /* 0x000000adfa00820c */ /* 0x000fe40003fc6270 */
[----:B------:R-:W-:Y:S01]  /*66c0*/  LOP3.LUT R173, R6, 0xffff, RZ, 0xc0, !PT ;  /* 0x0000ffff06ad7812 */ /* 0x000fe200078ec0ff */
[----:B------:R-:W-:Y:S01]  /*66d0*/  IMAD.WIDE.U32 R6, R174, -0x326172a9, RZ ;  /* 0xcd9e8d57ae067825 */ /* 0x000fe200078e00ff */
[----:B------:R-:W-:Y:S02]  /*66e0*/  @!P0 FSEL R31, R31, -INF , !P5 ;  /* 0xff8000001f1f8808 */ /* 0x000fe40006800000 */
[----:B------:R-:W-:Y:S01]  /*66f0*/  @!P0 FSEL R33, R33, -INF , !P2 ;  /* 0xff80000021218808 */ /* 0x000fe20005000000 */
[----:B------:R-:W-:Y:S01]  /*6700*/  FFMA.FTZ R4, R29, c[0x0][0x23c], -R4 ;  /* 0x00008f001d047a23 */ /* 0x000fe20000010804 */
[--C-:B------:R-:W-:Y:S01]  /*6710*/  SHF.R.U32.HI R8, RZ, 0x10, R6.reuse ;  /* 0x00000010ff087819 */ /* 0x100fe20000011606 */
[----:B------:R-:W-:Y:S01]  /*6720*/  FFMA.FTZ R3, R31, c[0x0][0x23c], -R3 ;  /* 0x00008f001f037a23 */ /* 0x000fe20000010803 */
[C---:B------:R-:W-:Y:S01]  /*6730*/  LOP3.LUT R9, R6.reuse, 0xffff, RZ, 0xc0, !PT ;  /* 0x0000ffff06097812 */ /* 0x040fe200078ec0ff */
[----:B------:R-:W-:Y:S01]  /*6740*/  MUFU.EX2 R187, R4 ;  /* 0x0000000400bb7308 */ /* 0x000fe20000000800 */
[----:B------:R-:W-:Y:S01]  /*6750*/  LOP3.LUT R11, R6, 0xff, RZ, 0xc0, !PT ;  /* 0x000000ff060b7812 */ /* 0x000fe200078ec0ff */
[----:B------:R-:W-:Y:S01]  /*6760*/  FFMA.FTZ R181, R33, c[0x0][0x23c], -R181 ;  /* 0x00008f0021b57a23 */ /* 0x000fe200000108b5 */
[----:B------:R-:W-:Y:S02]  /*6770*/  SHF.R.U32.HI R12, RZ, 0x18, R6 ;  /* 0x00000018ff0c7819 */ /* 0x000fe40000011606 */
[----:B------:R-:W-:Y:S02]  /*6780*/  SHF.R.U32.HI R6, RZ, 0x18, R2 ;  /* 0x00000018ff067819 */ /* 0x000fe40000011602 */
[----:B------:R-:W-:Y:S02]  /*6790*/  ISETP.LE.U32.AND P5, PT, R0, UR4, PT ;  /* 0x0000000400007c0c */ /* 0x000fe4000bfa3070 */
[----:B------:R-:W-:Y:S01]  /*67a0*/  LOP3.LUT R0, R7, UR5, R14, 0x96, !PT ;  /* 0x0000000507007c12 */ /* 0x000fe2000f8e960e */
[----:B------:R-:W-:Y:S01]  /*67b0*/  MUFU.EX2 R181, R181 ;  /* 0x000000b500b57308 */ /* 0x000fe20000000800 */
[----:B------:R-:W-:Y:S01]  /*67c0*/  ISETP.LE.U32.AND P2, PT, R6, UR4, PT ;  /* 0x0000000406007c0c */ /* 0x000fe2000bf43070 */
[----:B------:R-:W-:Y:S01]  /*67d0*/  ULDC UR5, c[0x0][0x1c0] ;  /* 0x0000700000057ab9 */ /* 0x000fe20000000800 */
[C---:B------:R-:W-:Y:S02]  /*67e0*/  LOP3.LUT R7, R2.reuse, 0xff, RZ, 0xc0, !PT ;  /* 0x000000ff02077812 */ /* 0x040fe400078ec0ff */
[----:B------:R-:W-:Y:S02]  /*67f0*/  SHF.R.U32.HI R6, RZ, 0x10, R2 ;  /* 0x00000010ff067819 */ /* 0x000fe40000011602 */
[----:B------:R-:W-:Y:S02]  /*6800*/  LOP3.LUT R2, R2, 0xffff, RZ, 0xc0, !PT ;  /* 0x0000ffff02027812 */ /* 0x000fe400078ec0ff */
[----:B------:R-:W-:Y:S01]  /*6810*/  LOP3.LUT R6, R6, 0xff, RZ, 0xc0, !PT ;  /* 0x000000ff06067812 */ /* 0x000fe200078ec0ff */
[----:B------:R-:W-:Y:S01]  /*6820*/  MUFU.EX2 R185, R3 ;  /* 0x0000000300b97308 */ /* 0x000fe20000000800 */
[----:B------:R-:W-:Y:S02]  /*6830*/  SHF.R.U32.HI R2, RZ, 0x8, R2 ;  /* 0x00000008ff027819 */ /* 0x000fe40000011602 */
[----:B------:R-:W-:Y:S01]  /*6840*/  @!P0 FSEL R35, R35, -INF , !P6 ;  /* 0xff80000023238808 */ /* 0x000fe20007000000 */
[----:B------:R-:W-:Y:S01]  /*6850*/  @!P2 FADD.FTZ R226, -R226, -RZ ;  /* 0x800000ffe2e2a221 */ /* 0x000fe20000010100 */
[----:B------:R-:W-:Y:S02]  /*6860*/  LOP3.LUT R2, R2, 0xffff, RZ, 0xc0, !PT ;  /* 0x0000ffff02027812 */ /* 0x000fe400078ec0ff */
[----:B------:R-:W-:Y:S01]  /*6870*/  ISETP.LE.U32.AND P4, PT, R6, UR4, PT ;  /* 0x0000000406007c0c */ /* 0x000fe2000bf83070 */
[----:B------:R-:W-:Y:S01]  /*6880*/  FFMA.FTZ R172, R35, c[0x0][0x23c], -R172 ;  /* 0x00008f0023ac7a23 */ /* 0x000fe200000108ac */
[----:B------:R-:W-:Y:S02]  /*6890*/  ISETP.LE.U32.AND P0, PT, R2, UR4, PT ;  /* 0x0000000402007c0c */ /* 0x000fe4000bf03070 */
[C---:B------:R-:W-:Y:S01]  /*68a0*/  LOP3.LUT R6, R0.reuse, 0xff, RZ, 0xc0, !PT ;  /* 0x000000ff00067812 */ /* 0x040fe200078ec0ff */
[----:B------:R-:W2:Y:S01]  /*68b0*/  MUFU.EX2 R180, R172 ;  /* 0x000000ac00b47308 */ /* 0x000ea20000000800 */
[----:B------:R-:W-:Y:S02]  /*68c0*/  LOP3.LUT R2, R0, 0xffff, RZ, 0xc0, !PT ;  /* 0x0000ffff00027812 */ /* 0x000fe400078ec0ff */
[----:B------:R-:W-:Y:S02]  /*68d0*/  ISETP.LE.U32.AND P3, PT, R7, UR4, PT ;  /* 0x0000000407007c0c */ /* 0x000fe4000bf63070 */
[----:B------:R-:W-:Y:S02]  /*68e0*/  ISETP.LE.U32.AND P6, PT, R6, UR4, PT ;  /* 0x0000000406007c0c */ /* 0x000fe4000bfc3070 */
[--C-:B------:R-:W-:Y:S01]  /*68f0*/  SHF.R.U32.HI R6, RZ, 0x18, R0.reuse ;  /* 0x00000018ff067819 */ /* 0x100fe20000011600 */
[----:B------:R-:W-:Y:S01]  /*6900*/  @!P4 FADD.FTZ R202, -R202, -RZ ;  /* 0x800000ffcacac221 */ /* 0x000fe20000010100 */
[----:B------:R-:W-:Y:S01]  /*6910*/  SHF.R.U32.HI R7, RZ, 0x10, R0 ;  /* 0x00000010ff077819 */ /* 0x000fe20000011600 */
[----:B------:R-:W-:Y:S01]  /*6920*/  @!P0 FADD.FTZ R203, -R203, -RZ ;  /* 0x800000ffcbcb8221 */ /* 0x000fe20000010100 */
[----:B------:R-:W-:Y:S02]  /*6930*/  SHF.R.U32.HI R0, RZ, 0x8, R2 ;  /* 0x00000008ff007819 */ /* 0x000fe40000011602 */
[----:B------:R-:W-:Y:S02]  /*6940*/  LOP3.LUT R2, R7, 0xff, RZ, 0xc0, !PT ;  /* 0x000000ff07027812 */ /* 0x000fe400078ec0ff */
[----:B------:R-:W-:Y:S01]  /*6950*/  LOP3.LUT R0, R0, 0xffff, RZ, 0xc0, !PT ;  /* 0x0000ffff00007812 */ /* 0x000fe200078ec0ff */
[----:B------:R-:W-:Y:S01]  /*6960*/  @!P3 FADD.FTZ R204, -R204, -RZ ;  /* 0x800000ffccccb221 */ /* 0x000fe20000010100 */
[----:B------:R-:W-:Y:S01]  /*6970*/  ISETP.LE.U32.AND P4, PT, R2, UR4, PT ;  /* 0x0000000402007c0c */ /* 0x000fe2000bf83070 */
[----:B------:R-:W-:Y:S01]  /*6980*/  @!P6 FADD.FTZ R230, -R230, -RZ ;  /* 0x800000ffe6e6e221 */ /* 0x000fe20000010100 */
[----:B------:R-:W-:Y:S02]  /*6990*/  ISETP.LE.U32.AND P0, PT, R0, UR4, PT ;  /* 0x0000000400007c0c */ /* 0x000fe4000bf03070 */
[----:B------:R-:W-:Y:S02]  /*69a0*/  LOP3.LUT R0, R8, 0xff, RZ, 0xc0, !PT ;  /* 0x000000ff08007812 */ /* 0x000fe400078ec0ff */
[----:B------:R-:W-:Y:S01]  /*69b0*/  SHF.R.U32.HI R2, RZ, 0x8, R9 ;  /* 0x00000008ff027819 */ /* 0x000fe20000011609 */
[----:B--2---:R-:W-:Y:S01]  /*69c0*/  @!P5 FADD.FTZ R180, -R180, -RZ ;  /* 0x800000ffb4b4d221 */ /* 0x004fe20000010100 */
[----:B------:R-:W-:Y:S02]  /*69d0*/  ISETP.LE.U32.AND P2, PT, R11, UR4, PT ;  /* 0x000000040b007c0c */ /* 0x000fe4000bf43070 */
[----:B------:R-:W-:Y:S02]  /*69e0*/  ISETP.LE.U32.AND P6, PT, R0, UR4, PT ;  /* 0x0000000400007c0c */ /* 0x000fe4000bfc3070 */
[----:B------:R-:W-:Y:S01]  /*69f0*/  LOP3.LUT R0, R2, 0xffff, RZ, 0xc0, !PT ;  /* 0x0000ffff02007812 */ /* 0x000fe200078ec0ff */
[----:B------:R-:W-:Y:S01]  /*6a00*/  @!P4 FADD.FTZ R231, -R231, -RZ ;  /* 0x800000ffe7e7c221 */ /* 0x000fe20000010100 */
[----:B------:R-:W-:Y:S01]  /*6a10*/  ISETP.LE.U32.AND P3, PT, R6, UR4, PT ;  /* 0x0000000406007c0c */ /* 0x000fe2000bf63070 */
[----:B------:R-:W-:Y:S01]  /*6a20*/  @!P0 FADD.FTZ R228, -R228, -RZ ;  /* 0x800000ffe4e48221 */ /* 0x000fe20000010100 */
[----:B------:R-:W-:Y:S02]  /*6a30*/  ISETP.LE.U32.AND P0, PT, R0, UR4, PT ;  /* 0x0000000400007c0c */ /* 0x000fe4000bf03070 */
[----:B------:R-:W-:Y:S02]  /*6a40*/  LOP3.LUT R2, R10, 0xff, RZ, 0xc0, !PT ;  /* 0x000000ff0a027812 */ /* 0x000fe400078ec0ff */
[----:B------:R-:W-:Y:S01]  /*6a50*/  SHF.R.U32.HI R0, RZ, 0x8, R13 ;  /* 0x00000008ff007819 */ /* 0x000fe2000001160d */
[----:B------:R-:W-:Y:S01]  /*6a60*/  @!P2 FADD.FTZ R205, -R205, -RZ ;  /* 0x800000ffcdcda221 */ /* 0x000fe20000010100 */
[----:B------:R-:W-:Y:S01]  /*6a70*/  ISETP.LE.U32.AND P2, PT, R16, UR4, PT ;  /* 0x0000000410007c0c */ /* 0x000fe2000bf43070 */
[----:B------:R-:W-:Y:S01]  /*6a80*/  @!P6 FADD.FTZ R206, -R206, -RZ ;  /* 0x800000ffcecee221 */ /* 0x000fe20000010100 */
[----:B------:R-:W-:Y:S02]  /*6a90*/  ISETP.LE.U32.AND P4, PT, R2, UR4, PT ;  /* 0x0000000402007c0c */ /* 0x000fe4000bf83070 */
[----:B------:R-:W-:Y:S01]  /*6aa0*/  LOP3.LUT R2, R15, 0xff, RZ, 0xc0, !PT ;  /* 0x000000ff0f027812 */ /* 0x000fe200078ec0ff */
[----:B------:R-:W-:Y:S01]  /*6ab0*/  @!P3 FADD.FTZ R229, -R229, -RZ ;  /* 0x800000ffe5e5b221 */ /* 0x000fe20000010100 */
[----:B------:R-:W-:Y:S01]  /*6ac0*/  LOP3.LUT R0, R0, 0xffff, RZ, 0xc0, !PT ;  /* 0x0000ffff00007812 */ /* 0x000fe200078ec0ff */
[----:B------:R-:W-:Y:S01]  /*6ad0*/  @!P0 FADD.FTZ R207, -R207, -RZ ;  /* 0x800000ffcfcf8221 */ /* 0x000fe20000010100 */
[----:B------:R-:W-:Y:S02]  /*6ae0*/  ISETP.LE.U32.AND P0, PT, R2, UR4, PT ;  /* 0x0000000402007c0c */ /* 0x000fe4000bf03070 */
[----:B------:R-:W-:Y:S02]  /*6af0*/  ISETP.LE.U32.AND P6, PT, R0, UR4, PT ;  /* 0x0000000400007c0c */ /* 0x000fe4000bfc3070 */
[----:B------:R-:W-:Y:S01]  /*6b00*/  LOP3.LUT R0, R10, 0xffff, RZ, 0xc0, !PT ;  /* 0x0000ffff0a007812 */ /* 0x000fe200078ec0ff */
[----:B------:R-:W-:Y:S01]  /*6b10*/  @!P2 FADD.FTZ R201, -R201, -RZ ;  /* 0x800000ffc9c9a221 */ /* 0x000fe20000010100 */
[----:B------:R-:W-:Y:S01]  /*6b20*/  ISETP.LE.U32.AND P3, PT, R12, UR4, PT ;  /* 0x000000040c007c0c */ /* 0x000fe2000bf63070 */
[----:B------:R-:W-:Y:S01]  /*6b30*/  @!P4 FADD.FTZ R195, -R195, -RZ ;  /* 0x800000ffc3c3c221 */ /* 0x000fe20000010100 */
[----:B------:R-:W-:Y:S02]  /*6b40*/  SHF.R.U32.HI R0, RZ, 0x8, R0 ;  /* 0x00000008ff007819 */ /* 0x000fe40000011600 */
[----:B------:R-:W-:Y:S02]  /*6b50*/  ISETP.LE.U32.AND P2, PT, R17, UR4, PT ;  /* 0x0000000411007c0c */ /* 0x000fe4000bf43070 */
[--C-:B------:R-:W-:Y:S01]  /*6b60*/  SHF.R.U32.HI R2, RZ, 0x18, R10.reuse ;  /* 0x00000018ff027819 */ /* 0x100fe2000001160a */
[----:B------:R-:W-:Y:S01]  /*6b70*/  @!P0 FADD.FTZ R199, -R199, -RZ ;  /* 0x800000ffc7c78221 */ /* 0x000fe20000010100 */
[----:B------:R-:W-:Y:S01]  /*6b80*/  SHF.R.U32.HI R10, RZ, 0x10, R10 ;  /* 0x00000010ff0a7819 */ /* 0x000fe2000001160a */
[----:B------:R-:W-:Y:S01]  /*6b90*/  @!P6 FADD.FTZ R200, -R200, -RZ ;  /* 0x800000ffc8c8e221 */ /* 0x000fe20000010100 */
[----:B------:R-:W-:Y:S02]  /*6ba0*/  LOP3.LUT R0, R0, 0xffff, RZ, 0xc0, !PT ;  /* 0x0000ffff00007812 */ /* 0x000fe400078ec0ff */
[----:B------:R-:W-:Y:S01]  /*6bb0*/  LOP3.LUT R10, R10, 0xff, RZ, 0xc0, !PT ;  /* 0x000000ff0a0a7812 */ /* 0x000fe200078ec0ff */
[----:B------:R-:W-:Y:S01]  /*6bc0*/  @!P3 FADD.FTZ R227, -R227, -RZ ;  /* 0x800000ffe3e3b221 */ /* 0x000fe20000010100 */
[----:B------:R-:W-:Y:S02]  /*6bd0*/  ISETP.LE.U32.AND P0, PT, R0, UR4, PT ;  /* 0x0000000400007c0c */ /* 0x000fe4000bf03070 */
[C---:B------:R-:W-:Y:S01]  /*6be0*/  LOP3.LUT R0, R5.reuse, 0xffff, RZ, 0xc0, !PT ;  /* 0x0000ffff05007812 */ /* 0x040fe200078ec0ff */
[----:B------:R-:W-:Y:S01]  /*6bf0*/  @!P2 FADD.FTZ R198, -R198, -RZ ;  /* 0x800000ffc6c6a221 */ /* 0x000fe20000010100 */
[----:B------:R-:W-:Y:S02]  /*6c00*/  LOP3.LUT R4, R5, 0xff, RZ, 0xc0, !PT ;  /* 0x000000ff05047812 */ /* 0x000fe400078ec0ff */
[----:B------:R-:W-:Y:S02]  /*6c10*/  ISETP.LE.U32.AND P6, PT, R10, UR4, PT ;  /* 0x000000040a007c0c */ /* 0x000fe4000bfc3070 */
[----:B------:R-:W-:Y:S02]  /*6c20*/  ISETP.LE.U32.AND P3, PT, R2, UR4, PT ;  /* 0x0000000402007c0c */ /* 0x000fe4000bf63070 */
[----:B------:R-:W-:Y:S02]  /*6c30*/  SHF.R.U32.HI R2, RZ, 0x10, R5 ;  /* 0x00000010ff027819 */ /* 0x000fe40000011605 */
[----:B------:R-:W-:Y:S01]  /*6c40*/  SHF.R.U32.HI R0, RZ, 0x8, R0 ;  /* 0x00000008ff007819 */ /* 0x000fe20000011600 */
[----:B------:R-:W-:Y:S01]  /*6c50*/  @!P0 FADD.FTZ R190, -R190, -RZ ;  /* 0x800000ffbebe8221 */ /* 0x000fe20000010100 */
[----:B------:R-:W-:Y:S02]  /*6c60*/  ISETP.LE.U32.AND P2, PT, R4, UR4, PT ;  /* 0x0000000404007c0c */ /* 0x000fe4000bf43070 */
[----:B------:R-:W-:Y:S02]  /*6c70*/  LOP3.LUT R2, R2, 0xff, RZ, 0xc0, !PT ;  /* 0x000000ff02027812 */ /* 0x000fe400078ec0ff */
[----:B------:R-:W-:Y:S01]  /*6c80*/  LOP3.LUT R0, R0, 0xffff, RZ, 0xc0, !PT ;  /* 0x0000ffff00007812 */ /* 0x000fe200078ec0ff */
[----:B------:R-:W-:Y:S01]  /*6c90*/  @!P6 FADD.FTZ R193, -R193, -RZ ;  /* 0x800000ffc1c1e221 */ /* 0x000fe20000010100 */
[----:B------:R-:W-:Y:S01]  /*6ca0*/  ISETP.LE.U32.AND P4, PT, R2, UR4, PT ;  /* 0x0000000402007c0c */ /* 0x000fe2000bf83070 */
[----:B------:R-:W-:Y:S01]  /*6cb0*/  @!P3 FADD.FTZ R192, -R192, -RZ ;  /* 0x800000ffc0c0b221 */ /* 0x000fe20000010100 */
[----:B------:R-:W-:Y:S02]  /*6cc0*/  SHF.R.U32.HI R2, RZ, 0x8, R165 ;  /* 0x00000008ff027819 */ /* 0x000fe400000116a5 */
[----:B------:R-:W-:Y:S02]  /*6cd0*/  ISETP.LE.U32.AND P0, PT, R0, UR4, PT ;  /* 0x0000000400007c0c */ /* 0x000fe4000bf03070 */
[----:B------:R-:W-:Y:S01]  /*6ce0*/  LOP3.LUT R0, R177, 0xff, RZ, 0xc0, !PT ;  /* 0x000000ffb1007812 */ /* 0x000fe200078ec0ff */
[----:B------:R-:W-:Y:S01]  /*6cf0*/  @!P2 FADD.FTZ R194, -R194, -RZ ;  /* 0x800000ffc2c2a221 */ /* 0x000fe20000010100 */
[----:B------:R-:W-:Y:S02]  /*6d00*/  SHF.R.U32.HI R5, RZ, 0x18, R5 ;  /* 0x00000018ff057819 */ /* 0x000fe40000011605 */
[----:B------:R-:W-:Y:S02]  /*6d10*/  ISETP.LE.U32.AND P6, PT, R0, UR4, PT ;  /* 0x0000000400007c0c */ /* 0x000fe4000bfc3070 */
[----:B------:R-:W-:Y:S01]  /*6d20*/  LOP3.LUT R0, R2, 0xffff, RZ, 0xc0, !PT ;  /* 0x0000ffff02007812 */ /* 0x000fe200078ec0ff */
[----:B------:R-:W-:Y:S01]  /*6d30*/  @!P4 FADD.FTZ R197, -R197, -RZ ;  /* 0x800000ffc5c5c221 */ /* 0x000fe20000010100 */
[----:B------:R-:W-:Y:S02]  /*6d40*/  SHF.R.U32.HI R2, RZ, 0x8, R173 ;  /* 0x00000008ff027819 */ /* 0x000fe400000116ad */
[----:B------:R-:W-:Y:S01]  /*6d50*/  ISETP.LE.U32.AND P2, PT, R0, UR4, PT ;  /* 0x0000000400007c0c */ /* 0x000fe2000bf43070 */
[----:B------:R-:W-:Y:S01]  /*6d60*/  @!P0 FADD.FTZ R191, -R191, -RZ ;  /* 0x800000ffbfbf8221 */ /* 0x000fe20000010100 */
[----:B------:R-:W-:Y:S02]  /*6d70*/  F2FP.RELU.PACK_AB R0, R203, R204 ;  /* 0x000000cccb00723e */ /* 0x000fe400000008ff */
[----:B------:R-:W-:Y:S02]  /*6d80*/  LOP3.LUT R2, R2, 0xffff, RZ, 0xc0, !PT ;  /* 0x0000ffff02027812 */ /* 0x000fe400078ec0ff */
[----:B------:R-:W-:Y:S01]  /*6d90*/  ISETP.LE.U32.AND P4, PT, R5, UR4, PT ;  /* 0x0000000405007c0c */ /* 0x000fe2000bf83070 */
[----:B------:R2:W-:Y:S01]  /*6da0*/  STS [R234+0x20000], R0 ;  /* 0x02000000ea007388 */ /* 0x0005e20000000800 */
[----:B------:R-:W-:Y:S01]  /*6db0*/  F2FP.RELU.PACK_AB R5, R226, R202 ;  /* 0x000000cae205723e */ /* 0x000fe200000008ff */
[----:B------:R-:W-:Y:S01]  /*6dc0*/  @!P6 FADD.FTZ R182, -R182, -RZ ;  /* 0x800000ffb6b6e221 */ /* 0x000fe20000010100 */
[----:B------:R-:W-:Y:S02]  /*6dd0*/  LOP3.LUT R4, R176, 0xff, RZ, 0xc0, !PT ;  /* 0x000000ffb0047812 */ /* 0x000fe400078ec0ff */
[----:B------:R-:W-:Y:S01]  /*6de0*/  F2FP.RELU.PACK_AB R3, R229, R231 ;  /* 0x000000e7e503723e */ /* 0x000fe200000008ff */
[----:B------:R-:W-:Y:S01]  /*6df0*/  @!P2 FADD.FTZ R181, -R181, -RZ ;  /* 0x800000ffb5b5a221 */ /* 0x000fe20000010100 */
[----:B------:R-:W-:Y:S01]  /*6e00*/  ISETP.LE.U32.AND P2, PT, R2, UR4, PT ;  /* 0x0000000402007c0c */ /* 0x000fe2000bf43070 */
[----:B------:R3:W-:Y:S01]  /*6e10*/  STS [R234+0x20400], R5 ;  /* 0x02040005ea007388 */ /* 0x0007e20000000800 */
[----:B------:R-:W-:Y:S02]  /*6e20*/  F2FP.RELU.PACK_AB R2, R200, R201 ;  /* 0x000000c9c802723e */ /* 0x000fe400000008ff */
[----:B------:R-:W-:Y:S01]  /*6e30*/  ISETP.LE.U32.AND P1, PT, R4, UR4, PT ;  /* 0x0000000404007c0c */ /* 0x000fe2000bf23070 */
[----:B------:R-:W-:Y:S01]  /*6e40*/  @!P4 FADD.FTZ R196, -R196, -RZ ;  /* 0x800000ffc4c4c221 */ /* 0x000fe20000010100 */
[----:B------:R-:W-:Y:S01]  /*6e50*/  F2FP.RELU.PACK_AB R4, R228, R230 ;  /* 0x000000e6e404723e */ /* 0x000fe200000008ff */
[----:B------:R4:W-:Y:S01]  /*6e60*/  STS [R235+0x20000], R2 ;  /* 0x02000002eb007388 */ /* 0x0009e20000000800 */
[----:B------:R-:W-:Y:S02]  /*6e70*/  ISETP.LE.U32.AND P3, PT, R18, UR4, PT ;  /* 0x0000000412007c0c */ /* 0x000fe4000bf63070 */
[----:B------:R-:W-:Y:S01]  /*6e80*/  ISETP.LE.U32.AND P0, PT, R175, UR4, PT ;  /* 0x00000004af007c0c */ /* 0x000fe2000bf03070 */
[----:B------:R-:W-:Y:S01]  /*6e90*/  ULDC UR4, c[0x0][0x22c] ;  /* 0x00008b0000047ab9 */ /* 0x000fe20000000800 */
[----:B------:R-:W-:Y:S01]  /*6ea0*/  FSETP.GE.FTZ.AND P5, PT, R201, RZ, PT ;  /* 0x000000ffc900720b */ /* 0x000fe20003fb6000 */
[----:B------:R-:W-:Y:S01]  /*6eb0*/  @!P2 FADD.FTZ R187, -R187, -RZ ;  /* 0x800000ffbbbba221 */ /* 0x000fe20000010100 */
[----:B------:R-:W-:Y:S01]  /*6ec0*/  UIMAD UR5, UR4, UR5, URZ ;  /* 0x00000005040572a4 */ /* 0x000fe2000f8e023f */
[----:B------:R-:W-:Y:S02]  /*6ed0*/  FSETP.GE.FTZ.AND P2, PT, R204, RZ, PT ;  /* 0x000000ffcc00720b */ /* 0x000fe40003f56000 */
[----:B------:R-:W-:Y:S01]  /*6ee0*/  @!P1 FADD.FTZ R186, -R186, -RZ ;  /* 0x800000ffbaba9221 */ /* 0x000fe20000010100 */
[----:B--2---:R-:W-:Y:S01]  /*6ef0*/  F2FP.RELU.PACK_AB R0, R198, R199 ;  /* 0x000000c7c600723e */ /* 0x004fe200000008ff */
[----:B------:R-:W-:Y:S01]  /*6f00*/  ULEA UR4, -UR5, URZ, 0x6 ;  /* 0x0000003f05047291 */ /* 0x000fe2000f8e313f */
[----:B------:R-:W-:Y:S01]  /*6f10*/  FSETP.GE.FTZ.AND P1, PT, R203, RZ, PT ;  /* 0x000000ffcb00720b */ /* 0x000fe20003f36000 */
[----:B------:R-:W-:Y:S01]  /*6f20*/  @!P3 FADD.FTZ R189, -R189, -RZ ;  /* 0x800000ffbdbdb221 */ /* 0x000fe20000010100 */
[----:B------:R-:W-:Y:S01]  /*6f30*/  FSETP.GE.FTZ.AND P3, PT, R195, RZ, PT ;  /* 0x000000ffc300720b */ /* 0x000fe20003f76000 */
[----:B------:R2:W-:Y:S01]  /*6f40*/  STS [R235+0x20400], R0 ;  /* 0x02040000eb007388 */ /* 0x0005e20000000800 */
[----:B------:R-:W-:Y:S01]  /*6f50*/  @!P0 FADD.FTZ R185, -R185, -RZ ;  /* 0x800000ffb9b98221 */ /* 0x000fe20000010100 */
[----:B------:R-:W-:Y:S02]  /*6f60*/  FSETP.GE.FTZ.AND P4, PT, R200, RZ, PT ;  /* 0x000000ffc800720b */ /* 0x000fe40003f96000 */
[----:B------:R1:W-:Y:S01]  /*6f70*/  STS [R234+0x21000], R4 ;  /* 0x02100004ea007388 */ /* 0x0003e20000000800 */
[----:B---3--:R-:W-:Y:S03]  /*6f80*/  F2FP.RELU.PACK_AB R5, R207, R205 ;  /* 0x000000cdcf05723e */ /* 0x008fe600000008ff */
[----:B------:R3:W-:Y:S01]  /*6f90*/  STS [R234+0x21400], R3 ;  /* 0x02140003ea007388 */ /* 0x0007e20000000800 */
[----:B----4-:R-:W-:Y:S03]  /*6fa0*/  F2FP.RELU.PACK_AB R2, R192, R193 ;  /* 0x000000c1c002723e */ /* 0x010fe600000008ff */
[----:B------:R4:W-:Y:S01]  /*6fb0*/  STS [R235+0x21000], R5 ;  /* 0x02100005eb007388 */ /* 0x0009e20000000800 */
[----:B--2---:R-:W-:Y:S02]  /*6fc0*/  F2FP.RELU.PACK_AB R0, R181, R183 ;  /* 0x000000b7b500723e */ /* 0x004fe400000008ff */
[----:B-1----:R-:W-:Y:S02]  /*6fd0*/  F2FP.RELU.PACK_AB R4, R227, R206 ;  /* 0x000000cee304723e */ /* 0x002fe400000008ff */
        /* <DEDUP_REMOVED lines=52> */
[----:B------:R-:W-:Y:S01]  /*7320*/  LEA.HI.X.SX32 R179, R222, R177, 0x2, P0 ;  /* 0x000000b1deb37211 */ /* 0x000fe200000f16ff */
[----:B------:R-:W-:Y:S01]  /*7330*/  IMAD.MOV.U32 R222, RZ, RZ, 0x20 ;  /* 0x00000020ffde7424 */ /* 0x000fe200078e00ff */
        /* <DEDUP_REMOVED lines=141> */
[C---:B------:R-:W-:Y:S01]  /*7c10*/  FADD.FTZ R13, -R2.reuse, R13 ;  /* 0x0000000d020d7221 */ /* 0x040fe20000010100 */
        /* <DEDUP_REMOVED lines=105> */
.L_x_946:
[----:B------:R-:W-:Y:S01]  /*82b0*/  F2FP.PACK_AB R15, R203, R204 ;  /* 0x000000cccb0f723e */ /* 0x000fe200000000ff */
[----:B------:R-:W2:Y:S01]  /*82c0*/  S2R R189, SR_TID.X ;  /* 0x0000000000bd7919 */ /* 0x000ea20000002100 */
        /* <DEDUP_REMOVED lines=22> */
[----:B--2---:R-:W-:Y:S02]  /*8430*/  SHF.R.S32.HI R189, RZ, 0x1f, R189 ;  /* 0x0000001fffbd7819 */ /* 0x004fe400000114bd */
        /* <DEDUP_REMOVED lines=17> */
[----:B------:R-:W3:Y:S05]  /*8550*/  LDSM.16.MT88.4 R24, [R2+0xa000] ;  /* 0x00a000000218783b */ /* 0x000eea0000004200 */
[----:B------:R-:W-:Y:S05]  /*8560*/  LDSM.16.MT88.4 R28, [R0+0x8800] ;  /* 0x00880000001c783b */ /* 0x000fea0000004200 */
[----:B------:R-:W-:Y:S05]  /*8570*/  LDSM.16.MT88.4 R32, [R209+0x22800] ;  /* 0x02280000d120783b */ /* 0x000fea0000004200 */
[----:B------:R-:W-:Y:S01]  /*8580*/  LDSM.16.MT88.4 R164, [R2+0x8800] ;  /* 0x0088000002a4783b */ /* 0x000fe20000004200 */
[-C--:B-1----:R-:W-:Y:S04]  /*8590*/  HMMA.16816.F32 R36, R4, R8.reuse, R36 ;  /* 0x000000080424723c */ /* 0x082fe80000001824 */
[----:B------:R-:W-:Y:S05]  /*85a0*/  LDSM.16.MT88.4 R168, [R0+0xa800] ;  /* 0x00a8000000a8783b */ /* 0x000fea0000004200 */
[----:B------:R-:W-:Y:S01]  /*85b0*/  LDSM.16.MT88.4 R172, [R2+0xa800] ;  /* 0x00a8000002ac783b */ /* 0x000fe20000004200 */
[C---:B--2---:R-:W-:Y:S04]  /*85c0*/  HMMA.16816.F32 R40, R12.reuse, R8, R40 ;  /* 0x000000080c28723c */ /* 0x044fe80000001828 */
[----:B------:R-:W1:Y:S04]  /*85d0*/  S2R R194, SR_TID.X ;  /* 0x0000000000c27919 */ /* 0x000e680000002100 */
[-C--:B------:R-:W-:Y:S01]  /*85e0*/  HMMA.16816.F32 R44, R12, R10.reuse, R44 ;  /* 0x0000000a0c2c723c */ /* 0x080fe2000000182c */
[----:B------:R-:W2:Y:S05]  /*85f0*/  S2R R191, SR_TID.X ;  /* 0x0000000000bf7919 */ /* 0x000eaa0000002100 */
[----:B------:R-:W4:Y:S02]  /*8600*/  S2R R196, SR_TID.X ;  /* 0x0000000000c47919 */ /* 0x000f240000002100 */
[C---:B------:R-:W-:Y:S03]  /*8610*/  HMMA.16816.F32 R48, R4.reuse, R10, R48 ;  /* 0x0000000a0430723c */ /* 0x040fe60000001830 */
[----:B------:R-:W4:Y:S05]  /*8620*/  LDSM.16.MT88.4 R8, [R209+0x20800] ;  /* 0x02080000d108783b */ /* 0x000f2a0000004200 */
[-C--:B---3--:R-:W-:Y:S04]  /*8630*/  HMMA.16816.F32 R52, R4, R16.reuse, R52 ;  /* 0x000000100434723c */ /* 0x088fe80000001834 */
[----:B-1----:R-:W-:Y:S04]  /*8640*/  SHF.R.S32.HI R194, RZ, 0x1f, R194 ;  /* 0x0000001fffc27819 */ /* 0x002fe800000114c2 */
[C---:B------:R-:W-:Y:S04]  /*8650*/  HMMA.16816.F32 R56, R12.reuse, R16, R56 ;  /* 0x000000100c38723c */ /* 0x040fe80000001838 */
[----:B--2---:R-:W-:Y:S02]  /*8660*/  LEA.HI R189, R189, R191, RZ, 0x3 ;  /* 0x000000bfbdbd7211 */ /* 0x004fe400078f18ff */
[----:B----4-:R-:W-:Y:S02]  /*8670*/  LEA.HI R194, R194, R196, RZ, 0x6 ;  /* 0x000000c4c2c27211 */ /* 0x010fe400078f30ff */
[-C--:B------:R-:W-:Y:S04]  /*8680*/  HMMA.16816.F32 R60, R12, R18.reuse, R60 ;  /* 0x000000120c3c723c */ /* 0x080fe8000000183c */
[----:B------:R-:W-:Y:S02]  /*8690*/  SHF.R.S32.HI R189, RZ, 0x3, R189 ;  /* 0x00000003ffbd7819 */ /* 0x000fe400000114bd */
[----:B------:R-:W-:Y:S02]  /*86a0*/  SHF.R.S32.HI R194, RZ, 0x6, R194 ;  /* 0x00000006ffc27819 */ /* 0x000fe400000114c2 */
        /* <DEDUP_REMOVED lines=13> */
[----:B------:R-:W2:Y:S02]  /*8780*/  LDSM.16.MT88.4 R24, [R0+0xb000] ;  /* 0x00b000000018783b */ /* 0x000ea40000004200 */
[-C--:B------:R-:W-:Y:S08]  /*8790*/  HMMA.16816.F32 R36, R8, R28.reuse, R36 ;  /* 0x0000001c0824723c */ /* 0x080ff00000001824 */
[C---:B------:R-:W-:Y:S08]  /*87a0*/  HMMA.16816.F32 R40, R32.reuse, R28, R40 ;  /* 0x0000001c2028723c */ /* 0x040ff00000001828 */
[-C--:B------:R-:W-:Y:S08]  /*87b0*/  HMMA.16816.F32 R44, R32, R30.reuse, R44 ;  /* 0x0000001e202c723c */ /* 0x080ff0000000182c */
[C---:B------:R-:W-:Y:S01]  /*87c0*/  HMMA.16816.F32 R48, R8.reuse, R30, R48 ;  /* 0x0000001e0830723c */ /* 0x040fe20000001830 */
[----:B------:R-:W3:Y:S07]  /*87d0*/  LDSM.16.MT88.4 R28, [R2+0xb000] ;  /* 0x00b00000021c783b */ /* 0x000eee0000004200 */
        /* <DEDUP_REMOVED lines=52> */
[----:B-----5:R-:W-:Y:S01]  /*8b20*/  ISETP.GE.AND P2, PT, R211, c[0x0][0x220], PT ;  /* 0x00008800d3007a0c */ /* 0x020fe20003f46270 */
        /* <DEDUP_REMOVED lines=44> */
.L_x_947:
[----:B------:R-:W-:Y:S01]  /*8df0*/  LDSM.16.M88.4 R32, [R212+0x1c000] ;  /* 0x01c00000d420783b */ /* 0x000fe20000000200 */
[----:B------:R-:W-:Y:S01]  /*8e00*/  IMAD.MOV.U32 R193, RZ, RZ, 0x4 ;  /* 0x00000004ffc17424 */ /* 0x000fe200078e00ff */
[----:B------:R-:W-:Y:S02]  /*8e10*/  USHF.L.U32 UR4, UR5, 0x5, URZ ;  /* 0x0000000505047899 */ /* 0x000fe4000800063f */
[----:B------:R-:W-:Y:S01]  /*8e20*/  USHF.L.U32 UR6, UR5, 0x3, URZ ;  /* 0x0000000305067899 */ /* 0x000fe2000800063f */
[----:B------:R-:W2:Y:S01]  /*8e30*/  LDSM.16.MT88.4 R16, [R208] ;  /* 0x00000000d010783b */ /* 0x000ea20000004200 */
[----:B------:R-:W-:Y:S02]  /*8e40*/  USHF.L.U32 UR9, UR5, 0x4, URZ ;  /* 0x0000000405097899 */ /* 0x000fe4000800063f */
[----:B------:R-:W-:Y:S02]  /*8e50*/  UIMAD UR8, UR5, 0x18, URZ ;  /* 0x00000018050878a4 */ /* 0x000fe4000f8e023f */
[----:B------:R-:W3:Y:S01]  /*8e60*/  LDSM.16.M88.4 R28, [R212+0x1d000] ;  /* 0x01d00000d41c783b */ /* 0x000ee20000000200 */
[----:B------:R-:W-:Y:S04]  /*8e70*/  UISETP.GT.AND UP2, UPT, UR10, UR20, UPT ;  /* 0x000000140a00728c */ /* 0x000fe8000bf44270 */
[----:B------:R-:W3:Y:S05]  /*8e80*/  LDSM.16.MT88.4 R164, [R208+0x4000] ;  /* 0x00400000d0a4783b */ /* 0x000eea0000004200 */
[----:B------:R-:W4:Y:S05]  /*8e90*/  LDL R2, [R1+0x1c] ;  /* 0x00001c0001027983 */ /* 0x000f2a0000100800 */
[----:B------:R-:W-:Y:S05]  /*8ea0*/  LDSM.16.M88.4 R168, [R184+0x1c000] ;  /* 0x01c00000b8a8783b */ /* 0x000fea0000000200 */
[----:B-1----:R1:W4:Y:S05]  /*8eb0*/  LDL R0, [R1+0x30] ;  /* 0x0000300001007983 */ /* 0x00232a0000100800 */
[----:B------:R-:W1:Y:S05]  /*8ec0*/  LDSM.16.MT88.4 R172, [R208+0x800] ;  /* 0x00080000d0ac783b */ /* 0x000e6a0000004200 */
[----:B------:R1:W4:Y:S01]  /*8ed0*/  LDL R190, [R1+0x20] ;  /* 0x0000200001be7983 */ /* 0x0003220000100800 */
[-C--:B--2---:R-:W-:Y:S04]  /*8ee0*/  HMMA.16816.F32 R4, R32, R16.reuse, RZ ;  /* 0x000000102004723c */ /* 0x084fe800000018ff */
[----:B------:R-:W2:Y:S05]  /*8ef0*/  LDSM.16.M88.4 R176, [R184+0x1d000] ;  /* 0x01d00000b8b0783b */ /* 0x000eaa0000000200 */
[----:B------:R1:W4:Y:S01]  /*8f00*/  LDL R191, [R1+0x38] ;  /* 0x0000380001bf7983 */ /* 0x0003220000100800 */
[C---:B---3--:R-:W-:Y:S04]  /*8f10*/  HMMA.16816.F32 R8, R28.reuse, R16, RZ ;  /* 0x000000101c08723c */ /* 0x048fe800000018ff */
[----:B------:R-:W3:Y:S04]  /*8f20*/  LDSM.16.MT88.4 R180, [R208+0x4800] ;  /* 0x00480000d0b4783b */ /* 0x000ee80000004200 */
[-C--:B------:R-:W-:Y:S01]  /*8f30*/  HMMA.16816.F32 R12, R28, R18.reuse, RZ ;  /* 0x000000121c0c723c */ /* 0x080fe200000018ff */
[----:B------:R1:W4:Y:S07]  /*8f40*/  LDL R192, [R1+0x34] ;  /* 0x0000340001c07983 */ /* 0x00032e0000100800 */
[C---:B------:R-:W-:Y:S08]  /*8f50*/  HMMA.16816.F32 R16, R32.reuse, R18, RZ ;  /* 0x000000122010723c */ /* 0x040ff000000018ff */
[-C--:B------:R-:W-:Y:S08]  /*8f60*/  HMMA.16816.F32 R20, R32, R164.reuse, RZ ;  /* 0x000000a42014723c */ /* 0x080ff000000018ff */
[C---:B------:R-:W-:Y:S08]  /*8f70*/  HMMA.16816.F32 R24, R28.reuse, R164, RZ ;  /* 0x000000a41c18723c */ /* 0x040ff000000018ff */
[-C--:B------:R-:W-:Y:S08]  /*8f80*/  HMMA.16816.F32 R28, R28, R166.reuse, RZ ;  /* 0x000000a61c1c723c */ /* 0x080ff000000018ff */
[----:B------:R-:W-:Y:S01]  /*8f90*/  HMMA.16816.F32 R32, R32, R166, RZ ;  /* 0x000000a62020723c */ /* 0x000fe200000018ff */
[----:B------:R-:W-:Y:S07]  /*8fa0*/  LDSM.16.M88.4 R164, [R188+0x1c000] ;  /* 0x01c00000bca4783b */ /* 0x000fee0000000200 */
        /* <DEDUP_REMOVED lines=30> */
[C---:B------:R-:W-:Y:S04]  /*9190*/  HMMA.16816.F32 R24, R180.reuse, R164, R24 ;  /* 0x000000a4b418723c */ /* 0x040fe80000001818 */
[----:B----4-:R-:W-:Y:S04]  /*91a0*/  @P1 IADD3 R2, R2, -0x40, RZ ;  /* 0xffffffc002021810 */ /* 0x010fe80007ffe0ff */
[-C--:B------:R-:W-:Y:S01]  /*91b0*/  HMMA.16816.F32 R28, R180, R166.reuse, R28 ;  /* 0x000000a6b41c723c */ /* 0x080fe2000000181c */
[----:B------:R-:W2:Y:S07]  /*91c0*/  LDSM.16.M88.4 R180, [R212+0x1f000] ;  /* 0x01f00000d4b4783b */ /* 0x000eae0000000200 */
[----:B------:R-:W-:Y:S01]  /*91d0*/  HMMA.16816.F32 R32, R172, R166, R32 ;  /* 0x000000a6ac20723c */ /* 0x000fe20000001820 */
[----:B------:R-:W3:Y:S05]  /*91e0*/  LDSM.16.MT88.4 R164, [R208+0x6000] ;  /* 0x00600000d0a4783b */ /* 0x000eea0000004200 */
[----:B------:R-:W-:Y:S02]  /*91f0*/  LDSM.16.M88.4 R172, [R184+0x1e000] ;  /* 0x01e00000b8ac783b */ /* 0x000fe40000000200 */
[-C--:B-1----:R-:W-:Y:S03]  /*9200*/  HMMA.16816.F32 R4, R168, R176.reuse, R4 ;  /* 0x000000b0a804723c */ /* 0x082fe60000001804 */
[----:B------:R-:W-:Y:S05]  /*9210*/  LDSM.16.M88.4 R184, [R184+0x1f000] ;  /* 0x01f00000b8b8783b */ /* 0x000fea0000000200 */
        /* <DEDUP_REMOVED lines=22> */
[----:B------:R-:W-:Y:S02]  /*9380*/  LDSM.16.MT88.4 R172, [R208+0x3800] ;  /* 0x00380000d0ac783b */ /* 0x000fe40000004200 */
[-C--:B---3--:R-:W-:Y:S08]  /*9390*/  HMMA.16816.F32 R4, R164, R168.reuse, R4 ;  /* 0x000000a8a404723c */ /* 0x088ff00000001804 */
[C---:B-1----:R-:W-:Y:S08]  /*93a0*/  HMMA.16816.F32 R8, R176.reuse, R168, R8 ;  /* 0x000000a8b008723c */ /* 0x042ff00000001808 */
[-C--:B------:R-:W-:Y:S08]  /*93b0*/  HMMA.16816.F32 R12, R176, R170.reuse, R12 ;  /* 0x000000aab00c723c */ /* 0x080ff0000000180c */
[C---:B------:R-:W-:Y:S01]  /*93c0*/  HMMA.16816.F32 R16, R164.reuse, R170, R16 ;  /* 0x000000aaa410723c */ /* 0x040fe20000001810 */
[----:B------:R1:W3:Y:S07]  /*93d0*/  LDSM.16.M88.4 R168, [R3+0x1e000] ;  /* 0x01e0000003a8783b */ /* 0x0002ee0000000200 */
[-C--:B--2---:R-:W-:Y:S08]  /*93e0*/  HMMA.16816.F32 R20, R164, R184.reuse, R20 ;  /* 0x000000b8a414723c */ /* 0x084ff00000001814 */
[C---:B------:R-:W-:Y:S08]  /*93f0*/  HMMA.16816.F32 R24, R176.reuse, R184, R24 ;  /* 0x000000b8b018723c */ /* 0x040ff00000001818 */
[-C--:B------:R-:W-:Y:S01]  /*9400*/  HMMA.16816.F32 R28, R176, R186.reuse, R28 ;  /* 0x000000bab01c723c */ /* 0x080fe2000000181c */
[----:B------:R-:W2:Y:S03]  /*9410*/  LDSM.16.MT88.4 R176, [R208+0x7800] ;  /* 0x00780000d0b0783b */ /* 0x000ea60000004200 */
[----:B-1----:R-:W-:Y:S04]  /*9420*/  @P1 IMAD.WIDE R2, R2, R193, UR16 ;  /* 0x0000001002021e25 */ /* 0x002fe8000f8e02c1 */
[----:B------:R-:W-:Y:S01]  /*9430*/  HMMA.16816.F32 R32, R164, R186, R32 ;  /* 0x000000baa420723c */ /* 0x000fe20000001820 */
[----:B------:R1:W4:Y:S05]  /*9440*/  @P1 LDG.E R0, [R2.64+0xa0] ;  /* 0x0000a00e02001981 */ /* 0x00032a000c1e1900 */
[----:B------:R1:W4:Y:S01]  /*9450*/  @P1 LDG.E R190, [R2.64+0x80] ;  /* 0x0000800e02be1981 */ /* 0x000322000c1e1900 */
[----:B------:R-:W-:Y:S01]  /*9460*/  IMAD.U32 R166, RZ, RZ, UR9 ;  /* 0x00000009ffa67e24 */ /* 0x000fe2000f8e00ff */
[-C--:B---3--:R-:W-:Y:S03]  /*9470*/  HMMA.16816.F32 R4, R168, R172.reuse, R4 ;  /* 0x000000aca804723c */ /* 0x088fe60000001804 */
[----:B------:R1:W3:Y:S01]  /*9480*/  @P1 LDG.E R191, [R2.64+0x20] ;  /* 0x0000200e02bf1981 */ /* 0x0002e2000c1e1900 */
[----:B------:R-:W-:Y:S01]  /*9490*/  IMAD.U32 R164, RZ, RZ, UR8 ;  /* 0x00000008ffa47e24 */ /* 0x000fe2000f8e00ff */
[-C--:B------:R-:W-:Y:S01]  /*94a0*/  LEA R166, P2, R166, R224.reuse, 0x2 ;  /* 0x000000e0a6a67211 */ /* 0x080fe200078410ff */
[----:B------:R-:W-:Y:S02]  /*94b0*/  IMAD.U32 R165, RZ, RZ, UR8 ;  /* 0x00000008ffa57e24 */ /* 0x000fe4000f8e00ff */
[----:B------:R1:W3:Y:S01]  /*94c0*/  @P1 LDG.E R192, [R2.64] ;  /* 0x0000000e02c01981 */ /* 0x0002e2000c1e1900 */
[C---:B------:R-:W-:Y:S01]  /*94d0*/  HMMA.16816.F32 R8, R180.reuse, R172, R8 ;  /* 0x000000acb408723c */ /* 0x040fe20000001808 */
[----:B------:R-:W-:Y:S07]  /*94e0*/  UIMAD UR8, UR5, 0x30, URZ ;  /* 0x00000030050878a4 */ /* 0x000fee000f8e023f */
[-C--:B------:R-:W-:Y:S06]  /*94f0*/  HMMA.16816.F32 R12, R180, R174.reuse, R12 ;  /* 0x000000aeb40c723c */ /* 0x080fec000000180c */
[----:B------:R1:W-:Y:S02]  /*9500*/  RED.E.ADD.F32.FTZ.RN.STRONG.GPU [R224.64], R4 ;  /* 0x00000004e000798e */ /* 0x0003e4000c10e78e */
[C---:B------:R-:W-:Y:S08]  /*9510*/  HMMA.16816.F32 R16, R168.reuse, R174, R16 ;  /* 0x000000aea810723c */ /* 0x040ff00000001810 */
[-C--:B--2---:R-:W-:Y:S01]  /*9520*/  HMMA.16816.F32 R20, R168, R176.reuse, R20 ;  /* 0x000000b0a814723c */ /* 0x084fe20000001814 */
[----:B-1----:R-:W-:Y:S05]  /*9530*/  IMAD.U32 R2, RZ, RZ, UR6 ;  /* 0x00000006ff027e24 */ /* 0x002fea000f8e00ff */
[-C--:B------:R-:W-:Y:S02]  /*9540*/  LEA R2, P0, R2, R224.reuse, 0x2 ;  /* 0x000000e002027211 */ /* 0x080fe400078010ff */
[C---:B------:R-:W-:Y:S08]  /*9550*/  HMMA.16816.F32 R24, R180.reuse, R176, R24 ;  /* 0x000000b0b418723c */ /* 0x040ff00000001818 */
[-C--:B------:R-:W-:Y:S01]  /*9560*/  HMMA.16816.F32 R28, R180, R178.reuse, R28 ;  /* 0x000000b2b41c723c */ /* 0x080fe2000000181c */
[----:B------:R-:W-:Y:S07]  /*9570*/  IMAD.U32 R4, RZ, RZ, UR4 ;  /* 0x00000004ff047e24 */ /* 0x000fee000f8e00ff */
[----:B------:R-:W-:Y:S07]  /*9580*/  HMMA.16816.F32 R32, R168, R178, R32 ;  /* 0x000000b2a820723c */ /* 0x000fee0000001820 */
[----:B------:R-:W-:Y:S01]  /*9590*/  IMAD.U32 R168, RZ, RZ, UR4 ;  /* 0x00000004ffa87e24 */ /* 0x000fe2000f8e00ff */
[----:B------:R-:W-:Y:S06]  /*95a0*/  UIMAD UR4, UR5, 0x28, URZ ;  /* 0x00000028050478a4 */ /* 0x000fec000f8e023f */
[----:B------:R-:W-:Y:S01]  /*95b0*/  IMAD.U32 R169, RZ, RZ, UR4 ;  /* 0x00000004ffa97e24 */ /* 0x000fe2000f8e00ff */
[----:B----4-:R1:W-:Y:S05]  /*95c0*/  @P1 STL [R1+0x30], R0 ;  /* 0x0000300001001387 */ /* 0x0103ea0000100800 */
[----:B------:R-:W-:Y:S05]  /*95d0*/  @P1 STL [R1+0x20], R190 ;  /* 0x000020be01001387 */ /* 0x000fea0000100800 */
[----:B---3--:R-:W-:Y:S05]  /*95e0*/  @P1 STL [R1+0x38], R191 ;  /* 0x000038bf01001387 */ /* 0x008fea0000100800 */
[----:B------:R-:W-:Y:S01]  /*95f0*/  @P1 STL [R1+0x34], R192 ;  /* 0x000034c001001387 */ /* 0x000fe20000100800 */
[-C--:B------:R-:W-:Y:S04]  /*9600*/  LEA R164, P1, R164, R224.reuse, 0x2 ;  /* 0x000000e0a4a47211 */ /* 0x080fe800078210ff */
[-C--:B------:R-:W-:Y:S01]  /*9610*/  LEA.HI.X.SX32 R165, R165, R225.reuse, 0x2, P1 ;  /* 0x000000e1a5a57211 */ /* 0x080fe200008f16ff */
[----:B-1----:R-:W-:Y:S05]  /*9620*/  IMAD.U32 R0, RZ, RZ, UR6 ;  /* 0x00000006ff007e24 */ /* 0x002fea000f8e00ff */
[-C--:B------:R-:W-:Y:S01]  /*9630*/  LEA.HI.X.SX32 R3, R0, R225.reuse, 0x2, P0 ;  /* 0x000000e100037211 */ /* 0x080fe200000f16ff */
[----:B------:R-:W-:Y:S01]  /*9640*/  IMAD.U32 R0, RZ, RZ, UR4 ;  /* 0x00000004ff007e24 */ /* 0x000fe2000f8e00ff */
[-C--:B------:R-:W-:Y:S01]  /*9650*/  LEA R4, P0, R4, R224.reuse, 0x2 ;  /* 0x000000e004047211 */ /* 0x080fe200078010ff */
[----:B------:R-:W-:Y:S02]  /*9660*/  UIMAD UR4, UR5, 0x38, URZ ;  /* 0x00000038050478a4 */ /* 0x000fe4000f8e023f */
[----:B------:R1:W-:Y:S02]  /*9670*/  RED.E.ADD.F32.FTZ.RN.STRONG.GPU [R2.64], R5 ;  /* 0x000000050200798e */ /* 0x0003e4000c10e78e */
[----:B-1----:R-:W-:Y:S05]  /*9680*/  IMAD.U32 R5, RZ, RZ, UR9 ;  /* 0x00000009ff057e24 */ /* 0x002fea000f8e00ff */
[-C--:B------:R-:W-:Y:S02]  /*9690*/  LEA.HI.X.SX32 R167, R5, R225.reuse, 0x2, P2 ;  /* 0x000000e105a77211 */ /* 0x080fe400010f16ff */
[-C--:B------:R-:W-:Y:S03]  /*96a0*/  LEA.HI.X.SX32 R5, R168, R225.reuse, 0x2, P0 ;  /* 0x000000e1a8057211 */ /* 0x080fe600000f16ff */
[----:B------:R1:W-:Y:S05]  /*96b0*/  RED.E.ADD.F32.FTZ.RN.STRONG.GPU [R166.64], R6 ;  /* 0x00000006a600798e */ /* 0x0003ea000c10e78e */
[----:B------:R2:W-:Y:S05]  /*96c0*/  RED.E.ADD.F32.FTZ.RN.STRONG.GPU [R164.64], R7 ;  /* 0x00000007a400798e */ /* 0x0005ea000c10e78e */
[----:B------:R3:W-:Y:S01]  /*96d0*/  RED.E.ADD.F32.FTZ.RN.STRONG.GPU [R4.64], R8 ;  /* 0x000000080400798e */ /* 0x0007e2000c10e78e */
[----:B-1----:R-:W-:Y:S01]  /*96e0*/  IMAD.U32 R6, RZ, RZ, UR8 ;  /* 0x00000008ff067e24 */ /* 0x002fe2000f8e00ff */
[-C--:B--2---:R-:W-:Y:S01]  /*96f0*/  LEA R164, P0, R0, R224.reuse, 0x2 ;  /* 0x000000e000a47211 */ /* 0x084fe200078010ff */
[----:B------:R-:W-:Y:S03]  /*9700*/  IMAD.U32 R0, RZ, RZ, UR4 ;  /* 0x00000004ff007e24 */ /* 0x000fe6000f8e00ff */
        /* <DEDUP_REMOVED lines=61> */
[----:B------:R-:W-:Y:S01]  /*9ae0*/  IMAD.U32 R0, RZ, RZ, UR5 ;  /* 0x00000005ff007e24 */ /* 0x000fe2000f8e00ff */
[-C--:B------:R-:W-:Y:S01]  /*9af0*/  LEA R4, P0, R4, R224.reuse, 0x2 ;  /* 0x000000e004047211 */ /* 0x080fe200078010ff */
[----:B------:R-:W-:Y:S02]  /*9b00*/  UIADD3 UR5, UR6, UR4, URZ ;  /* 0x0000000406057290 */ /* 0x000fe4000fffe03f */
        /* <DEDUP_REMOVED lines=11> */
[----:B-1----:R-:W-:Y:S05]  /*9bc0*/  IMAD.U32 R6, RZ, RZ, UR4 ;  /* 0x00000004ff067e24 */ /* 0x002fea000f8e00ff */
[-C--:B------:R-:W-:Y:S01]  /*9bd0*/  LEA R6, P0, R6, R224.reuse, 0x2 ;  /* 0x000000e006067211 */ /* 0x080fe200078010ff */
[----:B--2---:R-:W-:Y:S01]  /*9be0*/  IMAD.U32 R5, RZ, RZ, UR5 ;  /* 0x00000005ff057e24 */ /* 0x004fe2000f8e00ff */
[----:B------:R-:W-:Y:S01]  /*9bf0*/  UIADD3 UR5, UR6, UR4, URZ ;  /* 0x0000000406057290 */ /* 0x000fe2000fffe03f */
[----:B------:R-:W-:Y:S03]  /*9c00*/  IMAD.U32 R4, RZ, RZ, UR4 ;  /* 0x00000004ff047e24 */ /* 0x000fe6000f8e00ff */
[-C--:B------:R-:W-:Y:S02]  /*9c10*/  LEA.HI.X.SX32 R9, R5, R225.reuse, 0x2, P1 ;  /* 0x000000e105097211 */ /* 0x080fe400008f16ff */
[----:B------:R-:W-:Y:S01]  /*9c20*/  IMAD.U32 R0, RZ, RZ, UR5 ;  /* 0x00000005ff007e24 */ /* 0x000fe2000f8e00ff */
[-C--:B------:R-:W-:Y:S01]  /*9c30*/  LEA.HI.X.SX32 R7, R4, R225.reuse, 0x2, P0 ;  /* 0x000000e104077211 */ /* 0x080fe200000f16ff */
[----:B------:R-:W-:Y:S01]  /*9c40*/  UIADD3 UR5, UR9, 0x60, URZ ;  /* 0x0000006009057890 */ /* 0x000fe2000fffe03f */
[----:B------:R-:W-:Y:S02]  /*9c50*/  RED.E.ADD.F32.FTZ.RN.STRONG.GPU [R8.64], R25 ;  /* 0x000000190800798e */ /* 0x000fe4000c10e78e */
[CC--:B------:R-:W-:Y:S01]  /*9c60*/  LEA R4, P0, R0.reuse, R224.reuse, 0x2 ;  /* 0x000000e000047211 */ /* 0x0c0fe200078010ff */
[----:B------:R-:W-:Y:S02]  /*9c70*/  UIADD3 UR4, UR6, UR5, URZ ;  /* 0x0000000506047290 */ /* 0x000fe4000fffe03f */
[----:B------:R1:W-:Y:S01]  /*9c80*/  RED.E.ADD.F32.FTZ.RN.STRONG.GPU [R6.64], R26 ;  /* 0x0000001a0600798e */ /* 0x0003e2000c10e78e */
[-C--:B------:R-:W-:Y:S01]  /*9c90*/  LEA.HI.X.SX32 R5, R0, R225.reuse, 0x2, P0 ;  /* 0x000000e100057211 */ /* 0x080fe200000f16ff */
[----:B------:R-:W-:Y:S01]  /*9ca0*/  IMAD.U32 R0, RZ, RZ, UR5 ;  /* 0x00000005ff007e24 */ /* 0x000fe2000f8e00ff */
[----:B------:R-:W-:Y:S03]  /*9cb0*/  UIADD3 UR8, UR6, UR4, URZ ;  /* 0x0000000406087290 */ /* 0x000fe6000fffe03f */
[----:B------:R2:W-:Y:S01]  /*9cc0*/  RED.E.ADD.F32.FTZ.RN.STRONG.GPU [R4.64], R27 ;  /* 0x0000001b0400798e */ /* 0x0005e2000c10e78e */
[----:B------:R-:W-:Y:S04]  /*9cd0*/  UIADD3 UR5, UR6, UR8, URZ ;  /* 0x0000000806057290 */ /* 0x000fe8000fffe03f */
[----:B------:R-:W-:Y:S05]  /*9ce0*/  RED.E.ADD.F32.FTZ.RN.STRONG.GPU [R224.64+0x180], R32 ;  /* 0x00018020e000798e */ /* 0x000fea000c10e78e */
[----:B------:R3:W-:Y:S01]  /*9cf0*/  RED.E.ADD.F32.FTZ.RN.STRONG.GPU [R2.64+0x180], R33 ;  /* 0x000180210200798e */ /* 0x0007e2000c10e78e */
[----:B-1----:R-:W-:Y:S01]  /*9d00*/  IMAD.U32 R6, RZ, RZ, UR4 ;  /* 0x00000004ff067e24 */ /* 0x002fe2000f8e00ff */
[----:B------:R-:W-:Y:S01]  /*9d10*/  UIADD3 UR4, UR6, UR5, URZ ;  /* 0x0000000506047290 */ /* 0x000fe2000fffe03f */
[----:B------:R-:W-:Y:S01]  /*9d20*/  IMAD.U32 R7, RZ, RZ, UR5 ;  /* 0x00000005ff077e24 */ /* 0x000fe2000f8e00ff */
[----:B------:R-:W-:Y:S02]  /*9d30*/  @UP3 UIADD3 UR5, UP1, UR16, -0x100, URZ ;  /* 0xffffff0010053890 */ /* 0x000fe4000ff3e03f */
[----:B------:R-:W-:Y:S01]  /*9d40*/  UIADD3 UR6, UR6, UR4, URZ ;  /* 0x0000000406067290 */ /* 0x000fe2000fffe03f */
[CC--:B--2---:R-:W-:Y:S04]  /*9d50*/  LEA R4, P0, R0.reuse, R224.reuse, 0x2 ;  /* 0x000000e000047211 */ /* 0x0c4fe800078010ff */
[-C--:B------:R-:W-:Y:S01]  /*9d60*/  LEA.HI.X.SX32 R5, R0, R225.reuse, 0x2, P0 ;  /* 0x000000e100057211 */ /* 0x080fe200000f16ff */
[----:B------:R-:W-:Y:S01]  /*9d70*/  IMAD.U32 R0, RZ, RZ, UR8 ;  /* 0x00000008ff007e24 */ /* 0x000fe2000f8e00ff */
[CC--:B------:R-:W-:Y:S01]  /*9d80*/  LEA R10, P0, R6.reuse, R224.reuse, 0x2 ;  /* 0x000000e0060a7211 */ /* 0x0c0fe200078010ff */
[----:B------:R-:W-:Y:S02]  /*9d90*/  @UP3 UMOV UR16, UR5 ;  /* 0x0000000500103c82 */ /* 0x000fe40008000000 */
[----:B------:R1:W-:Y:S01]  /*9da0*/  RED.E.ADD.F32.FTZ.RN.STRONG.GPU [R4.64], R34 ;  /* 0x000000220400798e */ /* 0x0003e2000c10e78e */
[-C--:B------:R-:W-:Y:S01]  /*9db0*/  LEA.HI.X.SX32 R11, R6, R225.reuse, 0x2, P0 ;  /* 0x000000e1060b7211 */ /* 0x080fe200000f16ff */
[----:B---3--:R-:W-:Y:S01]  /*9dc0*/  IMAD.U32 R3, RZ, RZ, UR6 ;  /* 0x00000006ff037e24 */ /* 0x008fe2000f8e00ff */
[CC--:B------:R-:W-:Y:S01]  /*9dd0*/  LEA R8, P0, R0.reuse, R224.reuse, 0x2 ;  /* 0x000000e000087211 */ /* 0x0c0fe200078010ff */
[----:B------:R-:W-:Y:S01]  /*9de0*/  UIADD3 UR6, UR10, -0x1, URZ ;  /* 0xffffffff0a067890 */ /* 0x000fe2000fffe03f */
[-C--:B------:R-:W-:Y:S01]  /*9df0*/  LEA R6, P2, R7, R224.reuse, 0x2 ;  /* 0x000000e007067211 */ /* 0x080fe200078410ff */
        /* <DEDUP_REMOVED lines=394> */
.L_x_949:
        /* <DEDUP_REMOVED lines=18> */
.L_x_950:
        /* <DEDUP_REMOVED lines=49> */
[----:B-----5:R-:W-:-:S03]  /*bad0*/  ISETP.GE.AND P0, PT, R211, c[0x0][0x220], PT ;  /* 0x00008800d3007a0c */ /* 0x020fc60003f06270 */
        /* <DEDUP_REMOVED lines=9> */
.L_x_952:
[----:B--234-:R-:W-:Y:S05]  /*bb70*/  BSYNC B0 ;  /* 0x0000000000007941 */ /* 0x01cfea0003800000 */
.L_x_951:
        /* <DEDUP_REMOVED lines=18> */
.L_x_954:
[----:B------:R-:W-:Y:S05]  /*bca0*/  BSYNC B0 ;  /* 0x0000000000007941 */ /* 0x000fea0003800000 */
.L_x_953:
        /* <DEDUP_REMOVED lines=18> */
.L_x_956:
[----:B------:R-:W-:Y:S05]  /*bdd0*/  BSYNC B0 ;  /* 0x0000000000007941 */ /* 0x000fea0003800000 */
.L_x_955:
        /* <DEDUP_REMOVED lines=17> */
.L_x_958:
[----:B------:R-:W-:Y:S05]  /*bef0*/  BSYNC B0 ;  /* 0x0000000000007941 */ /* 0x000fea0003800000 */
.L_x_957:
        /* <DEDUP_REMOVED lines=25> */
[----:B------:R1:W-:Y:S04]  /*c090*/  @!P1 STG.E.128 [R4.64], R52 ;  /* 0x0000003404009986 */ /* 0x0003e8000c101d0e */
[----:B------:R1:W-:Y:S02]  /*c0a0*/  @!P0 STG.E.128 [R4.64+0x80], R48 ;  /* 0x0000803004008986 */ /* 0x0003e4000c101d0e */
.L_x_960:
[----:B------:R-:W-:Y:S05]  /*c0b0*/  BSYNC B0 ;  /* 0x0000000000007941 */ /* 0x000fea0003800000 */
.L_x_959:
        /* <DEDUP_REMOVED lines=16> */
.L_x_962:
[----:B------:R-:W-:Y:S05]  /*c1c0*/  BSYNC B0 ;  /* 0x0000000000007941 */ /* 0x000fea0003800000 */
.L_x_961:
        /* <DEDUP_REMOVED lines=16> */
.L_x_964:
[----:B------:R-:W-:Y:S05]  /*c2d0*/  BSYNC B0 ;  /* 0x0000000000007941 */ /* 0x000fea0003800000 */
.L_x_963:
        /* <DEDUP_REMOVED lines=14> */
.L_x_919:
[----:B------:R-:W-:Y:S05]  /*c3c0*/  BSYNC B1 ;  /* 0x0000000000017941 */ /* 0x000fea0003800000 */
.L_x_897:
        /* <DEDUP_REMOVED lines=11> */
.L_x_965:
[----:B------:R-:W-:Y:S05]  /*c480*/  EXIT ;  /* 0x000000000000794d */ /* 0x000fea0003800000 */
.L_x_967:
        /* <DEDUP_REMOVED lines=15> */
.L_x_1088:


//--------------------- .text._ZN5flash44flash_bwd_dq_dk_dv_loop_seqk_parallel_kernelI23Flash_bwd_kernel_traitsILi128ELi64ELi128ELi8ELi2ELi4ELi2ELb0ELb0EN7cutlass6half_tE19Flash_kernel_traitsILi128ELi64ELi128ELi8ES3_EELb0ELb1ELb0ELb1ELb0ELb0ELb1EEEvNS_16Flash_bwd_paramsE --------------------------
	.section	.text._ZN5flash44flash_bwd_dq_dk_dv_loop_seqk_parallel_kernelI23Flash_bwd_kernel_traitsILi128ELi64ELi128ELi8ELi2ELi4ELi2ELb0ELb0EN7cutlass6half_tE19Flash_kernel_traitsILi128ELi64ELi128ELi8ES3_EELb0ELb1ELb0ELb1ELb0ELb0ELb1EEEvNS_16Flash_bwd_paramsE,"ax",@progbits
	.sectioninfo	@"SHI_REGISTERS=255"
	.align	128
        .global         _ZN5flash44flash_bwd_dq_dk_dv_loop_seqk_parallel_kernelI23Flash_bwd_kernel_traitsILi128ELi64ELi128ELi8ELi2ELi4ELi2ELb0ELb0EN7cutlass6half_tE19Flash_kernel_traitsILi128ELi64ELi128ELi8ES3_EELb0ELb1ELb0ELb1ELb0ELb0ELb1EEEvNS_16Flash_bwd_paramsE
        .type           _ZN5flash44flash_bwd_dq_dk_dv_loop_seqk_parallel_kernelI23Flash_bwd_kernel_traitsILi128ELi64ELi128ELi8ELi2ELi4ELi2ELb0ELb0EN7cutlass6half_tE19Flash_kernel_traitsILi128ELi64ELi128ELi8ES3_EELb0ELb1ELb0ELb1ELb0ELb0ELb1EEEvNS_16Flash_bwd_paramsE,@function
        .size           _ZN5flash44flash_bwd_dq_dk_dv_loop_seqk_parallel_kernelI23Flash_bwd_kernel_traitsILi128ELi64ELi128ELi8ELi2ELi4ELi2ELb0ELb0EN7cutlass6half_tE19Flash_kernel_traitsILi128ELi64ELi128ELi8ES3_EELb0ELb1ELb0ELb1ELb0ELb0ELb1EEEvNS_16Flash_bwd_paramsE,(.L_x_1089 - _ZN5flash44flash_bwd_dq_dk_dv_loop_seqk_parallel_kernelI23Flash_bwd_kernel_traitsILi128ELi64ELi128ELi8ELi2ELi4ELi2ELb0ELb0EN7cutlass6half_tE19Flash_kernel_traitsILi128ELi64ELi128ELi8ES3_EELb0ELb1ELb0ELb1ELb0ELb0ELb1EEEvNS_16Flash_bwd_paramsE)
        .other          _ZN5flash44flash_bwd_dq_dk_dv_loop_seqk_parallel_kernelI23Flash_bwd_kernel_traitsILi128ELi64ELi128ELi8ELi2ELi4ELi2ELb0ELb0EN7cutlass6half_tE19Flash_kernel_traitsILi128ELi64ELi128ELi8ES3_EELb0ELb1ELb0ELb1ELb0ELb0ELb1EEEvNS_16Flash_bwd_paramsE,@"STO_CUDA_ENTRY STV_DEFAULT"
_ZN5flash44flash_bwd_dq_dk_dv_loop_seqk_parallel_kernelI23Flash_bwd_kernel_traitsILi128ELi64ELi128ELi8ELi2ELi4ELi2ELb0ELb0EN7cutlass6half_tE19Flash_kernel_traitsILi128ELi64ELi128ELi8ES3_EELb0ELb1ELb0ELb1ELb0ELb0ELb1EEEvNS_16Flash_bwd_paramsE:
.text._ZN5flash44flash_bwd_dq_dk_dv_loop_seqk_parallel_kernelI23Flash_bwd_kernel_traitsILi128ELi64ELi128ELi8ELi2ELi4ELi2ELb0ELb0EN7cutlass6half_tE19Flash_kernel_traitsILi128ELi64ELi128ELi8ES3_EELb0ELb1ELb0ELb1ELb0ELb0ELb1EEEvNS_16Flash_bwd_paramsE:
        /* <DEDUP_REMOVED lines=46> */
[--C-:B------:R-:W-:Y:S01]  /*02e0*/  SHF.R.S32.HI R5, RZ, 0x2, R17.reuse ;  /* 0x00000002ff057819 */ /* 0x100fe20000011411 */
        /* <DEDUP_REMOVED lines=23> */
[----:B------:R-:W-:Y:S01]  /*0460*/  UMOV UR61, 0x4 ;  /* 0x00000004003d7882 */ /* 0x000fe20000000000 */
[----:B------:R-:W-:Y:S01]  /*0470*/  IMAD.IADD R0, R14, 0x1, -R4 ;  /* 0x000000010e007824 */ /* 0x000fe200078e0a04 */
[----:B------:R-:W-:Y:S01]  /*0480*/  LOP3.LUT R4, R6, 0xfffffff0, RZ, 0xc0, !PT ;  /* 0xfffffff006047812 */ /* 0x000fe200078ec0ff */
[----:B------:R-:W-:Y:S01]  /*0490*/  IMAD.SHL.U32 R3, R3, 0x40, RZ ;  /* 0x0000004003037824 */ /* 0x000fe200078e00ff */
[----:B------:R-:W-:Y:S01]  /*04a0*/  SHF.R.S32.HI R5, RZ, 0x1f, R2 ;  /* 0x0000001fff057819 */ /* 0x000fe20000011402 */
[C---:B------:R-:W-:Y:S01]  /*04b0*/  IMAD.SHL.U32 R232, R0.reuse, 0x8, RZ ;  /* 0x0000000800e87824 */ /* 0x040fe200078e00ff */
[----:B------:R-:W-:Y:S01]  /*04c0*/  LOP3.LUT P4, RZ, R0, 0x2, RZ, 0xc0, !PT ;  /* 0x0000000200ff7812 */ /* 0x000fe2000788c0ff */
[----:B------:R-:W-:Y:S01]  /*04d0*/  ULOP3.LUT UR56, UR35, UR56, URZ, 0x3c, !UPT ;  /* 0x0000003823387292 */ /* 0x000fe2000f8e3c3f */
[----:B------:R-:W-:Y:S01]  /*04e0*/  LEA.HI R16, R5, R2, RZ, 0x2 ;  /* 0x0000000205107211 */ /* 0x000fe200078f10ff */
[----:B------:R-:W-:Y:S01]  /*04f0*/  IMAD.IADD R2, R14, 0x1, -R4 ;  /* 0x000000010e027824 */ /* 0x000fe200078e0a04 */
[----:B------:R-:W-:Y:S01]  /*0500*/  LOP3.LUT R3, R3, 0x1c0, RZ, 0xc0, !PT ;  /* 0x000001c003037812 */ /* 0x000fe200078ec0ff */
[----:B------:R-:W-:Y:S01]  /*0510*/  USHF.R.S32.HI UR57, URZ, 0x1f, UR35 ;  /* 0x0000001f3f397899 */ /* 0x000fe20008011423 */
[C---:B------:R-:W-:Y:S01]  /*0520*/  LOP3.LUT P3, RZ, R0.reuse, 0x4, RZ, 0xc0, !PT ;  /* 0x0000000400ff7812 */ /* 0x040fe2000786c0ff */
[----:B------:R-:W-:Y:S01]  /*0530*/  IMAD.SHL.U32 R0, R0, 0x40, RZ ;  /* 0x0000004000007824 */ /* 0x000fe200078e00ff */
[----:B------:R-:W-:Y:S01]  /*0540*/  SHF.R.S32.HI R5, RZ, 0x1f, R2 ;  /* 0x0000001fff057819 */ /* 0x000fe20000011402 */
[----:B------:R-:W-:Y:S01]  /*0550*/  UISETP.NE.AND UP6, UPT, UR10, URZ, UPT ;  /* 0x0000003f0a00728c */ /* 0x000fe2000bfc5270 */
[----:B------:R-:W-:Y:S01]  /*0560*/  LOP3.LUT R4, R3, 0x38, R232, 0xf8, !PT ;  /* 0x0000003803047812 */ /* 0x000fe200078ef8e8 */
[----:B------:R-:W-:Y:S01]  /*0570*/  USHF.R.S32.HI UR59, URZ, 0x1f, UR32 ;  /* 0x0000001f3f3b7899 */ /* 0x000fe20008011420 */
[----:B------:R-:W-:Y:S01]  /*0580*/  SHF.R.U32.HI R3, RZ, 0x3, R3 ;  /* 0x00000003ff037819 */ /* 0x000fe20000011603 */
[----:B------:R-:W-:Y:S01]  /*0590*/  USHF.R.S32.HI UR58, URZ, 0x1f, UR35 ;  /* 0x0000001f3f3a7899 */ /* 0x000fe20008011423 */
[----:B------:R-:W-:Y:S01]  /*05a0*/  LEA.HI R10, R5, R2, RZ, 0x3 ;  /* 0x00000002050a7211 */ /* 0x000fe200078f18ff */
[----:B------:R-:W-:Y:S01]  /*05b0*/  IMAD.SHL.U32 R5, R9, 0x200, RZ ;  /* 0x0000020009057824 */ /* 0x000fe200078e00ff */
[----:B------:R-:W-:Y:S01]  /*05c0*/  LOP3.LUT R11, R4, R3, RZ, 0x3c, !PT ;  /* 0x00000003040b7212 */ /* 0x000fe200078e3cff */
[----:B------:R-:W-:Y:S01]  /*05d0*/  UIMAD.WIDE.U32 UR42, UR36, UR44, URZ ;  /* 0x0000002c242a72a5 */ /* 0x000fe2000f8e003f */
[----:B------:R-:W-:Y:S01]  /*05e0*/  LOP3.LUT R3, R10, 0xfffffff8, RZ, 0xc0, !PT ;  /* 0xfffffff80a037812 */ /* 0x000fe200078ec0ff */
[----:B------:R-:W-:Y:S01]  /*05f0*/  UIMAD UR51, UR37, UR44, URZ ;  /* 0x0000002c253372a4 */ /* 0x000fe2000f8e023f */
[----:B------:R-:W-:Y:S01]  /*0600*/  LOP3.LUT R0, R0, 0x1c0, RZ, 0xc0, !PT ;  /* 0x000001c000007812 */ /* 0x000fe200078ec0ff */
[----:B------:R-:W-:Y:S01]  /*0610*/  USHF.R.S32.HI UR53, URZ, 0x1f, UR47 ;  /* 0x0000001f3f357899 */ /* 0x000fe2000801142f */
[----:B------:R-:W-:Y:S01]  /*0620*/  LOP3.LUT R4, R7, 0x1, RZ, 0xc0, !PT ;  /* 0x0000000107047812 */ /* 0x000fe200078ec0ff */
[----:B------:R-:W-:Y:S01]  /*0630*/  IMAD.IADD R18, R2, 0x1, -R3 ;  /* 0x0000000102127824 */ /* 0x000fe200078e0a03 */
[----:B------:R-:W-:Y:S01]  /*0640*/  LEA.HI R2, R13, R14, RZ, 0x6 ;  /* 0x0000000e0d027211 */ /* 0x000fe200078f30ff */
[----:B------:R-:W-:Y:S01]  /*0650*/  IMAD.SHL.U32 R3, R8, 0x10, RZ ;  /* 0x0000001008037824 */ /* 0x000fe200078e00ff */
[C---:B------:R-:W-:Y:S01]  /*0660*/  LOP3.LUT R212, R0.reuse, 0x8, R15, 0xf8, !PT ;  /* 0x0000000800d47812 */ /* 0x040fe200078ef80f */
[----:B------:R-:W-:Y:S01]  /*0670*/  UIMAD UR50, UR4, UR50, URZ ;  /* 0x00000032043272a4 */ /* 0x000fe2000f8e023f */
[----:B------:R-:W-:Y:S01]  /*0680*/  SHF.R.S32.HI R2, RZ, 0x6, R2 ;  /* 0x00000006ff027819 */ /* 0x000fe20000011402 */
[----:B------:R-:W-:Y:S01]  /*0690*/  STL [R1+0x64], R18 ;  /* 0x0000641201007387 */ /* 0x000fe20000100800 */
[----:B------:R-:W-:Y:S01]  /*06a0*/  LOP3.LUT R3, R0, 0x30, R3, 0xf8, !PT ;  /* 0x0000003000037812 */ /* 0x000fe200078ef803 */
[----:B------:R-:W-:Y:S01]  /*06b0*/  @!UP5 UIMAD UR49, UR5, UR49, URZ ;  /* 0x000000310531d2a4 */ /* 0x000fe2000f8e023f */
[----:B------:R-:W-:Y:S01]  /*06c0*/  SHF.R.U32.HI R205, RZ, 0x3, R0 ;  /* 0x00000003ffcd7819 */ /* 0x000fe20000011600 */
[----:B------:R-:W-:Y:S01]  /*06d0*/  IMAD R0, R2, 0x800, R5 ;  /* 0x0000080002007824 */ /* 0x000fe200078e0205 */
[----:B------:R-:W-:Y:S01]  /*06e0*/  ISETP.NE.U32.AND P0, PT, R4, 0x1, PT ;  /* 0x000000010400780c */ /* 0x000fe20003f05070 */
[----:B------:R-:W-:Y:S01]  /*06f0*/  IMAD.SHL.U32 R6, R2, 0x8, RZ ;  /* 0x0000000802067824 */ /* 0x000fe200078e00ff */
[----:B------:R-:W-:Y:S01]  /*0700*/  LOP3.LUT R212, R212, R205, RZ, 0x3c, !PT ;  /* 0x000000cdd4d47212 */ /* 0x000fe200078e3cff */
[----:B------:R-:W-:Y:S01]  /*0710*/  USHF.R.S32.HI UR48, URZ, 0x1f, UR41 ;  /* 0x0000001f3f307899 */ /* 0x000fe20008011429 */
[----:B------:R-:W-:Y:S01]  /*0720*/  LOP3.LUT R4, R3, 0x8, R15, 0xf8, !PT ;  /* 0x0000000803047812 */ /* 0x000fe200078ef80f */
[----:B------:R-:W-:Y:S01]  /*0730*/  IMAD.SHL.U32 R3, R9, 0x20, RZ ;  /* 0x0000002009037824 */ /* 0x000fe200078e00ff */
[----:B------:R-:W-:Y:S01]  /*0740*/  R2P PR, R7, 0x6 ;  /* 0x0000000607007804 */ /* 0x000fe20000000000 */
[----:B------:R-:W-:Y:S01]  /*0750*/  IMAD.IADD R212, R0, 0x1, R212 ;  /* 0x0000000100d47824 */ /* 0x000fe200078e02d4 */
[----:B------:R-:W-:Y:S01]  /*0760*/  LOP3.LUT R205, R5, R4, R205, 0xf6, !PT ;  /* 0x0000000405cd7212 */ /* 0x000fe200078ef6cd */
[----:B------:R-:W-:Y:S01]  /*0770*/  IMAD.SHL.U32 R4, R7, 0x40, RZ ;  /* 0x0000004007047824 */ /* 0x000fe200078e00ff */
[----:B------:R-:W-:Y:S01]  /*0780*/  LOP3.LUT R0, R3, 0x20, RZ, 0xc0, !PT ;  /* 0x0000002003007812 */ /* 0x000fe200078ec0ff */
[C---:B------:R-:W-:Y:S01]  /*0790*/  IMAD R5, R2.reuse, 0x200, R11 ;  /* 0x0000020002057824 */ /* 0x040fe200078e020b */
        /* <DEDUP_REMOVED lines=11> */
[----:B------:R-:W-:Y:S01]  /*0850*/  IMAD.SHL.U32 R212, R212, 0x2, RZ ;  /* 0x00000002d4d47824 */ /* 0x000fe200078e00ff */
[----:B------:R-:W-:Y:S01]  /*0860*/  UMOV UR40, 0xffffc000 ;  /* 0xffffc00000287882 */ /* 0x000fe20000000000 */
[----:B------:R-:W-:-:S02]  /*0870*/  IMAD R8, R8, 0x400, R3 ;  /* 0x0000040008087824 */ /* 0x000fc400078e0203 */
        /* <DEDUP_REMOVED lines=68> */
.L_x_1038:
        /* <DEDUP_REMOVED lines=53> */
.L_x_968:
        /* <DEDUP_REMOVED lines=40> */
[----:B------:R-:W-:Y:S02]  /*1290*/  @UP0 UIMAD UR28, UR14, UR21, UR5 ;  /* 0x000000150e1c02a4 */ /* 0x000fe4000f8e0205 */
        /* <DEDUP_REMOVED lines=18> */
.L_x_970:
        /* <DEDUP_REMOVED lines=18> */
.L_x_971:
        /* <DEDUP_REMOVED lines=11> */
[----:B------:R-:W-:Y:S02]  /*1590*/  @!UP2 UIMAD UR9, UR39, UR4, URZ ;  /* 0x000000042709a2a4 */ /* 0x000fe4000f8e023f */
[----:B------:R-:W-:Y:S02]  /*15a0*/  ULDC.64 UR10, c[0x0][0x3d8] ;  /* 0x0000f600000a7ab9 */ /* 0x000fe40000000a00 */
        /* <DEDUP_REMOVED lines=16> */
[----:B------:R-:W-:Y:S01]  /*16b0*/  UIMAD.WIDE.U32 UR4, UR60, UR10, URZ ;  /* 0x0000000a3c0472a5 */ /* 0x000fe2000f8e003f */
[----:B-1----:R-:W-:-:S03]  /*16c0*/  IMAD.MOV R0, RZ, RZ, -R3 ;  /* 0x000000ffff007224 */ /* 0x002fc600078e0a03 */
[----:B------:R-:W-:Y:S01]  /*16d0*/  USEL UR14, UR4, URZ, UP6 ;  /* 0x0000003f040e7287 */ /* 0x000fe2000b000000 */
[----:B------:R-:W-:Y:S01]  /*16e0*/  IMAD.MOV.U32 R2, RZ, RZ, RZ ;  /* 0x000000ffff027224 */ /* 0x000fe200078e00ff */
[----:B------:R-:W-:Y:S01]  /*16f0*/  USHF.L.U64.HI UR4, UR32, 0x7, UR39 ;  /* 0x0000000720047899 */ /* 0x000fe20008010227 */
[----:B------:R-:W-:Y:S01]  /*1700*/  IMAD R0, R0, R5, RZ ;  /* 0x0000000500007224 */ /* 0x000fe200078e02ff */
[----:B------:R-:W-:Y:S02]  /*1710*/  UIMAD UR11, UR60, UR11, UR5 ;  /* 0x0000000b3c0b72a4 */ /* 0x000fe4000f8e0205 */
[----:B------:R-:W-:Y:S01]  /*1720*/  USEL UR5, UR4, URZ, UP1 ;  /* 0x0000003f04057287 */ /* 0x000fe20008800000 */
[----:B------:R-:W-:Y:S01]  /*1730*/  IMAD.HI.U32 R0, R3, R0, R2 ;  /* 0x0000000003007227 */ /* 0x000fe200078e0002 */
[----:B------:R-:W-:Y:S02]  /*1740*/  USEL UR4, UR12, URZ, UP1 ;  /* 0x0000003f0c047287 */ /* 0x000fe40008800000 */
[----:B------:R-:W-:Y:S01]  /*1750*/  USEL UR11, UR11, URZ, UP6 ;  /* 0x0000003f0b0b7287 */ /* 0x000fe2000b000000 */
[----:B------:R-:W-:Y:S01]  /*1760*/  IMAD.MOV.U32 R2, RZ, RZ, R4 ;  /* 0x000000ffff027224 */ /* 0x000fe200078e0004 */
[----:B------:R-:W-:-:S02]  /*1770*/  UIADD3 UR4, UP1, UR16, UR4, URZ ;  /* 0x0000000410047290 */ /* 0x000fc4000ff3e03f */
[----:B------:R-:W-:Y:S01]  /*1780*/  ULDC UR12, c[0x0][0x234] ;  /* 0x00008d00000c7ab9 */ /* 0x000fe20000000800 */
[----:B------:R-:W-:Y:S01]  /*1790*/  IMAD.HI.U32 R0, R0, R2, RZ ;  /* 0x0000000200007227 */ /* 0x000fe200078e00ff */
[----:B------:R-:W-:Y:S02]  /*17a0*/  UIADD3.X UR9, UR31, UR5, URZ, UP1, !UPT ;  /* 0x000000051f097290 */ /* 0x000fe40008ffe43f */
[----:B------:R-:W-:Y:S01]  /*17b0*/  UIMAD UR5, UR37, UR4, URZ ;  /* 0x00000004250572a4 */ /* 0x000fe2000f8e023f */
[----:B------:R-:W-:-:S03]  /*17c0*/  IMAD.MOV R3, RZ, RZ, -R0 ;  /* 0x000000ffff037224 */ /* 0x000fc600078e0a00 */
[----:B------:R-:W-:Y:S01]  /*17d0*/  UIMAD UR9, UR36, UR9, UR5 ;  /* 0x00000009240972a4 */ /* 0x000fe2000f8e0205 */
[----:B------:R-:W-:Y:S01]  /*17e0*/  IMAD R2, R5, R3, R2 ;  /* 0x0000000305027224 */ /* 0x000fe200078e0202 */
[----:B------:R-:W-:-:S04]  /*17f0*/  @UP5 USEL UR5, UR54, UR15, !UP2 ;  /* 0x0000000f36055287 */ /* 0x000fc8000d000000 */
[----:B------:R-:W-:Y:S01]  /*1800*/  ISETP.GT.U32.AND P0, PT, R5, R2, PT ;  /* 0x000000020500720c */ /* 0x000fe20003f04070 */
[----:B------:R-:W-:Y:S02]  /*1810*/  @UP5 UIMAD UR12, UR35, UR12, UR5 ;  /* 0x0000000c230c52a4 */ /* 0x000fe4000f8e0205 */
[----:B------:R-:W-:-:S04]  /*1820*/  UIMAD.WIDE.U32 UR4, UR36, UR4, URZ ;  /* 0x00000004240472a5 */ /* 0x000fc8000f8e003f */
[----:B------:R-:W-:Y:S02]  /*1830*/  UIADD3 UR10, UR5, UR9, URZ ;  /* 0x00000009050a7290 */ /* 0x000fe4000fffe03f */
[----:B------:R-:W-:-:S04]  /*1840*/  @!UP5 UMOV UR12, UR49 ;  /* 0x00000031000cdc82 */ /* 0x000fc80008000000 */
        /* <DEDUP_REMOVED lines=16> */
.L_x_972:
[----:B------:R-:W-:Y:S02]  /*1950*/  UMOV UR9, UR50 ;  /* 0x0000003200097c82 */ /* 0x000fe40008000000 */
.L_x_973:
[----:B------:R-:W1:Y:S01]  /*1960*/  S2R R10, SR_TID.X ;  /* 0x00000000000a7919 */ /* 0x000e620000002100 */
[----:B------:R-:W-:Y:S01]  /*1970*/  UIADD3 UR4, UP4, UP3, UR4, UR41, UR47 ;  /* 0x0000002904047290 */ /* 0x000fe2000fb9e02f */
[----:B------:R-:W-:Y:S01]  /*1980*/  SHF.R.S32.HI R233, RZ, 0x1f, R232 ;  /* 0x0000001fffe97819 */ /* 0x000fe200000114e8 */
[----:B------:R-:W-:Y:S01]  /*1990*/  IMAD.U32 R9, RZ, RZ, UR7 ;  /* 0x00000007ff097e24 */ /* 0x000fe2000f8e00ff */
[----:B------:R-:W-:Y:S01]  /*19a0*/  BSSY B1, `(.L_x_969) ;  /* 0x0000a2a000017945 */ /* 0x000fe20003800000 */
[----:B------:R-:W-:Y:S01]  /*19b0*/  UIADD3 UR15, UP2, UP1, UR14, UR4, UR18 ;  /* 0x000000040e0f7290 */ /* 0x000fe2000f95e012 */
[----:B------:R-:W-:Y:S01]  /*19c0*/  IMAD.U32 R8, RZ, RZ, UR6 ;  /* 0x00000006ff087e24 */ /* 0x000fe2000f8e00ff */
[----:B------:R-:W-:Y:S02]  /*19d0*/  UIADD3.X UR4, UR10, UR48, UR53, UP4, UP3 ;  /* 0x000000300a047290 */ /* 0x000fe4000a7e6435 */
[----:B------:R-:W-:-:S02]  /*19e0*/  ULDC.64 UR6, c[0x0][0x200] ;  /* 0x0000800000067ab9 */ /* 0x000fc40000000a00 */
[----:B------:R-:W-:Y:S02]  /*19f0*/  UIADD3.X UR29, UR11, UR4, UR13, UP2, UP1 ;  /* 0x000000040b1d7290 */ /* 0x000fe400097e240d */
[----:B------:R-:W-:Y:S02]  /*1a00*/  UIADD3 UR14, UR16, UR9, URZ ;  /* 0x00000009100e7290 */ /* 0x000fe4000fffe03f */
        /* <DEDUP_REMOVED lines=17> */
[----:B------:R-:W-:Y:S02]  /*1b20*/  ULDC UR31, c[0x0][0x2e8] ;  /* 0x0000ba00001f7ab9 */ /* 0x000fe40000000800 */
[----:B------:R-:W-:Y:S01]  /*1b30*/  UIMAD.WIDE UR4, UR4, UR61, UR6 ;  /* 0x0000003d040472a5 */ /* 0x000fe2000f8e0206 */
[----:B------:R-:W-:Y:S01]  /*1b40*/  IMAD R3, R3, c[0x0][0x190], RZ ;  /* 0x0000640003037a24 */ /* 0x000fe200078e02ff */
[----:B------:R-:W-:Y:S01]  /*1b50*/  IADD3 R6, P0, R4, UR38, RZ ;  /* 0x0000002604067c10 */ /* 0x000fe2000ff1e0ff */
[----:B------:R1:W2:Y:S02]  /*1b60*/  R2UR UR6, R8 ;  /* 0x00000000080673c2 */ /* 0x0002a400000e0000 */
[----:B------:R-:W-:-:S02]  /*1b70*/  IMAD R0, R0, c[0x0][0x194], R3 ;  /* 0x0000650000007a24 */ /* 0x000fc400078e0203 */
[----:B------:R-:W-:Y:S02]  /*1b80*/  UMOV UR12, UR4 ;  /* 0x00000004000c7c82 */ /* 0x000fe40008000000 */
[----:B------:R-:W-:Y:S01]  /*1b90*/  UIADD3 UR4, -UR8, UR17, UR25 ;  /* 0x0000001108047290 */ /* 0x000fe2000fffe119 */
[----:B------:R-:W-:Y:S01]  /*1ba0*/  IADD3.X R7, R5, UR33, R0, P0, !PT ;  /* 0x0000002105077c10 */ /* 0x000fe200087fe400 */
[----:B------:R-:W-:Y:S01]  /*1bb0*/  IMAD.U32 R0, RZ, RZ, UR16 ;  /* 0x00000010ff007e24 */ /* 0x000fe2000f8e00ff */
[----:B------:R-:W-:Y:S01]  /*1bc0*/  IADD3 R4, P0, R232, UR19, RZ ;  /* 0x00000013e8047c10 */ /* 0x000fe2000ff1e0ff */
[----:B------:R-:W-:Y:S01]  /*1bd0*/  UIADD3 UR4, UR4, -UR31, URZ ;  /* 0x8000001f04047290 */ /* 0x000fe2000fffe03f */
[----:B------:R3:W4:Y:S01]  /*1be0*/  R2UR UR7, R9 ;  /* 0x00000000090773c2 */ /* 0x00072200000e0000 */
[----:B------:R-:W-:Y:S01]  /*1bf0*/  UMOV UR11, UR5 ;  /* 0x00000005000b7c82 */ /* 0x000fe20008000000 */
[----:B------:R-:W-:Y:S01]  /*1c00*/  IADD3.X R5, R233, UR30, RZ, P0, !PT ;  /* 0x0000001ee9057c10 */ /* 0x000fe200087fe4ff */
[----:B------:R-:W-:-:S02]  /*1c10*/  USHF.R.S32.HI UR16, URZ, 0x1f, UR4 ;  /* 0x0000001f3f107899 */ /* 0x000fc40008011404 */
[----:B------:R-:W-:Y:S02]  /*1c20*/  ULDC.64 UR30, c[0x0][0x3c8] ;  /* 0x0000f200001e7ab9 */ /* 0x000fe40000000a00 */
[----:B------:R-:W-:Y:S01]  /*1c30*/  IMAD.WIDE.U32 R4, R0, c[0x0][0x370], R4 ;  /* 0x0000dc0000047a25 */ /* 0x000fe200078e0004 */
[----:B------:R-:W-:Y:S02]  /*1c40*/  ULEA.HI UR16, UR16, UR4, URZ, 0x6 ;  /* 0x0000000410107291 */ /* 0x000fe4000f8f303f */
[----:B------:R-:W-:Y:S01]  /*1c50*/  UIADD3 UR5, UR34, -0x1, URZ ;  /* 0xffffffff22057890 */ /* 0x000fe2000fffe03f */
[----:B------:R-:W-:Y:S01]  /*1c60*/  IMAD.U32 R0, RZ, RZ, UR35 ;  /* 0x00000023ff007e24 */ /* 0x000fe2000f8e00ff */
[----:B------:R-:W-:Y:S01]  /*1c70*/  IADD3 R5, R5, UR10, RZ ;  /* 0x0000000a05057c10 */ /* 0x000fe2000fffe0ff */
[----:B------:R-:W-:-:S04]  /*1c80*/  USHF.R.S32.HI UR16, URZ, 0x6, UR16 ;  /* 0x000000063f107899 */ /* 0x000fc80008011410 */
[----:B------:R-:W-:Y:S01]  /*1c90*/  IMAD.WIDE.U32 R4, R0, c[0x0][0x378], R4 ;  /* 0x0000de0000047a25 */ /* 0x000fe200078e0004 */
[----:B------:R-:W-:Y:S01]  /*1ca0*/  LEA.HI R0, R11, R10, RZ, 0x5 ;  /* 0x0000000a0b007211 */ /* 0x000fe200078f28ff */
[----:B------:R-:W-:-:S03]  /*1cb0*/  UISETP.LT.AND UP1, UPT, URZ, UR16, UPT ;  /* 0x000000103f00728c */ /* 0x000fc6000bf21270 */
[----:B------:R-:W-:Y:S01]  /*1cc0*/  LOP3.LUT R3, R0, 0xffffffe0, RZ, 0xc0, !PT ;  /* 0xffffffe000037812 */ /* 0x000fe200078ec0ff */
[----:B------:R-:W-:Y:S01]  /*1cd0*/  USEL UR16, URZ, UR16, !UP1 ;  /* 0x000000103f107287 */ /* 0x000fe2000c800000 */
[----:B-1----:R-:W-:Y:S01]  /*1ce0*/  SHF.R.S32.HI R8, RZ, 0x5, R0 ;  /* 0x00000005ff087819 */ /* 0x002fe20000011400 */
[----:B------:R-:W-:Y:S01]  /*1cf0*/  IMAD R0, R16, c[0x0][0x370], RZ ;  /* 0x0000dc0010007a24 */ /* 0x000fe200078e02ff */
[----:B------:R-:W-:Y:S01]  /*1d00*/  IADD3 R5, R5, UR13, RZ ;  /* 0x0000000d05057c10 */ /* 0x000fe2000fffe0ff */
[----:B------:R-:W-:Y:S01]  /*1d10*/  UISETP.GT.AND UP1, UPT, UR34, UR16, UPT ;  /* 0x000000102200728c */ /* 0x000fe2000bf24270 */
[----:B------:R-:W-:Y:S02]  /*1d20*/  IMAD.IADD R3, R10, 0x1, -R3 ;  /* 0x000000010a037824 */ /* 0x000fe400078e0a03 */
[----:B---3--:R-:W-:Y:S02]  /*1d30*/  IMAD.U32 R9, RZ, RZ, UR35 ;  /* 0x00000023ff097e24 */ /* 0x008fe4000f8e00ff */
[----:B------:R-:W-:Y:S01]  /*1d40*/  IMAD R8, R8, UR46, R3 ;  /* 0x0000002e08087c24 */ /* 0x000fe2000f8e0203 */
[----:B------:R-:W-:Y:S01]  /*1d50*/  PLOP3.LUT P0, PT, PT, PT, UP1, 0x80, 0x0 ;  /* 0x000000000000781c */ /* 0x000fe20003f0f018 */
[----:B------:R-:W-:-:S02]  /*1d60*/  IMAD R3, R2, c[0x0][0x374], R0 ;  /* 0x0000dd0002037a24 */ /* 0x000fc400078e0200 */
[----:B------:R-:W-:Y:S01]  /*1d70*/  IMAD.WIDE.U32 R4, R2, c[0x0][0x370], R4 ;  /* 0x0000dc0002047a25 */ /* 0x000fe200078e0004 */
[----:B------:R-:W-:Y:S01]  /*1d80*/  IADD3 R0, P3, R8, UR15, RZ ;  /* 0x0000000f08007c10 */ /* 0x000fe2000ff7e0ff */
[----:B------:R-:W-:Y:S02]  /*1d90*/  UIMAD.WIDE UR14, UR14, UR61, UR30 ;  /* 0x0000003d0e0e72a5 */ /* 0x000fe4000f8e021e */
[----:B------:R-:W-:Y:S01]  /*1da0*/  IMAD.WIDE.U32 R6, R9, c[0x0][0x1a8], R6 ;  /* 0x00006a0009067a25 */ /* 0x000fe200078e0006 */
[----:B------:R-:W-:Y:S02]  /*1db0*/  LEA R226, P2, R0, c[0x0][0x350], 0x2 ;  /* 0x0000d40000e27a11 */ /* 0x000fe400078410ff */
[----:B------:R-:W-:Y:S01]  /*1dc0*/  LEA R228, P4, R4, c[0x0][0x330], 0x1 ;  /* 0x0000cc0004e47a11 */ /* 0x000fe200078808ff */
[----:B------:R-:W-:Y:S01]  /*1dd0*/  IMAD.IADD R3, R5, 0x1, R3 ;  /* 0x0000000105037824 */ /* 0x000fe200078e0203 */
[----:B------:R-:W-:Y:S01]  /*1de0*/  IADD3 R10, R7, UR18, RZ ;  /* 0x00000012070a7c10 */ /* 0x000fe2000fffe0ff */
[----:B------:R-:W-:Y:S01]  /*1df0*/  UMOV UR13, UR15 ;  /* 0x0000000f000d7c82 */ /* 0x000fe20008000000 */
[----:B------:R-:W-:-:S02]  /*1e00*/  LEA R230, P5, R6, c[0x0][0x160], 0x1 ;  /* 0x0000580006e67a11 */ /* 0x000fc400078a08ff */
[----:B------:R-:W-:Y:S02]  /*1e10*/  LEA.HI.X.SX32 R8, R8, UR29, 0x1, P3 ;  /* 0x0000001d08087c11 */ /* 0x000fe400098f0eff */
[----:B------:R-:W-:Y:S02]  /*1e20*/  LEA.HI.X R229, R4, c[0x0][0x334], R3, 0x1, P4 ;  /* 0x0000cd0004e57a11 */ /* 0x000fe400020f0c03 */
[----:B------:R-:W-:Y:S02]  /*1e30*/  LEA.HI.X R231, R6, c[0x0][0x164], R10, 0x1, P5 ;  /* 0x0000590006e77a11 */ /* 0x000fe400028f0c0a */
[----:B------:R-:W-:Y:S01]  /*1e40*/  LEA.HI.X R225, R0, c[0x0][0x354], R8, 0x2, P2 ;  /* 0x0000d50000e17a11 */ /* 0x000fe200010f1408 */
[----:B--2-4-:R-:W-:Y:S05]  /*1e50*/  @P0 BRA `(.L_x_974) ;  /* 0x00000ca000000947 */ /* 0x014fea0003800000 */
        /* <DEDUP_REMOVED lines=11> */
[----:B------:R-:W-:-:S02]  /*1f10*/  ULDC.64 UR12, c[0x0][0x388] ;  /* 0x0000e200000c7ab9 */ /* 0x000fc40000000a00 */
[----:B------:R-:W-:Y:S02]  /*1f20*/  UIADD3 UR5, UR5, UR11, URZ ;  /* 0x0000000b05057290 */ /* 0x000fe4000fffe03f */
[----:B------:R-:W-:Y:S02]  /*1f30*/  UIMAD UR9, UR39, UR12, URZ ;  /* 0x0000000c270972a4 */ /* 0x000fe4000f8e023f */
[----:B------:R-:W-:Y:S02]  /*1f40*/  UIMAD.WIDE.U32 UR4, UR32, UR12, UR4 ;  /* 0x0000000c200472a5 */ /* 0x000fe4000f8e0004 */
[----:B------:R-:W-:-:S04]  /*1f50*/  UIMAD UR9, UR32, UR13, UR9 ;  /* 0x0000000d200972a4 */ /* 0x000fc8000f8e0209 */
[----:B------:R-:W-:Y:S02]  /*1f60*/  UIADD3 UR15, UR5, UR9, URZ ;  /* 0x00000009050f7290 */ /* 0x000fe4000fffe03f */
[----:B------:R-:W-:Y:S02]  /*1f70*/  UMOV UR14, UR4 ;  /* 0x00000004000e7c82 */ /* 0x000fe40008000000 */
.L_x_975:
        /* <DEDUP_REMOVED lines=16> */
[----:B------:R-:W-:-:S03]  /*2080*/  UIADD3 UR11, UR5, UR9, URZ ;  /* 0x00000009050b7290 */ /* 0x000fc6000fffe03f */
[----:B------:R-:W-:Y:S02]  /*2090*/  UMOV UR9, UR4 ;  /* 0x0000000400097c82 */ /* 0x000fe40008000000 */
.L_x_976:
[----:B------:R1:W5:Y:S01]  /*20a0*/  LDL R12, [R1] ;  /* 0x00000000010c7983 */ /* 0x0003620000100800 */
[----:B------:R-:W-:Y:S01]  /*20b0*/  ULDC.64 UR4, c[0x0][0x3a0] ;  /* 0x0000e80000047ab9 */ /* 0x000fe20000000a00 */
[----:B------:R-:W-:Y:S01]  /*20c0*/  IMAD.U32 R11, RZ, RZ, UR25 ;  /* 0x00000019ff0b7e24 */ /* 0x000fe2000f8e00ff */
[----:B------:R-:W-:Y:S01]  /*20d0*/  UIMAD UR4, UR20, UR4, URZ ;  /* 0x00000004140472a4 */ /* 0x000fe2000f8e023f */
[----:B------:R-:W-:Y:S01]  /*20e0*/  BSSY B0, `(.L_x_977) ;  /* 0x000001b000007945 */ /* 0x000fe20003800000 */
[----:B------:R-:W-:Y:S01]  /*20f0*/  UIMAD UR8, UR22, -0x80, UR8 ;  /* 0xffffff80160878a4 */ /* 0x000fe2000f8e0208 */
[----:B------:R-:W-:Y:S01]  /*2100*/  IMAD.WIDE.U32 R4, R11, c[0x0][0x3a0], R232 ;  /* 0x0000e8000b047a25 */ /* 0x000fe200078e00e8 */
[----:B------:R-:W-:-:S04]  /*2110*/  UIMAD UR4, UR25, UR5, UR4 ;  /* 0x00000005190472a4 */ /* 0x000fc8000f8e0204 */
[----:B------:R-:W-:Y:S02]  /*2120*/  IADD3 R4, P0, R4, UR14, RZ ;  /* 0x0000000e04047c10 */ /* 0x000fe4000ff1e0ff */
[----:B------:R-:W-:Y:S01]  /*2130*/  MOV R0, UR4 ;  /* 0x0000000400007c02 */ /* 0x000fe20008000f00 */
[----:B------:R-:W-:Y:S01]  /*2140*/  ULDC.64 UR4, c[0x0][0x3b8] ;  /* 0x0000ee0000047ab9 */ /* 0x000fe20000000a00 */
[----:B------:R-:W-:Y:S01]  /*2150*/  ISETP.GE.AND P5, PT, R2, UR8, PT ;  /* 0x0000000802007c0c */ /* 0x000fe2000bfa6270 */
[----:B------:R-:W-:Y:S01]  /*2160*/  UIMAD UR4, UR57, UR4, URZ ;  /* 0x00000004390472a4 */ /* 0x000fe2000f8e023f */
[----:B------:R-:W-:Y:S01]  /*2170*/  IADD3.X R5, R5, UR15, R0, P0, !PT ;  /* 0x0000000f05057c10 */ /* 0x000fe200087fe400 */
[----:B------:R-:W-:Y:S02]  /*2180*/  IMAD.U32 R0, RZ, RZ, UR35 ;  /* 0x00000023ff007e24 */ /* 0x000fe4000f8e00ff */
[----:B------:R-:W-:Y:S02]  /*2190*/  UIMAD UR4, UR35, UR5, UR4 ;  /* 0x00000005230472a4 */ /* 0x000fe4000f8e0204 */
        /* <DEDUP_REMOVED lines=15> */
.L_x_978:
[----:B-1----:R-:W-:Y:S05]  /*2290*/  BSYNC B0 ;  /* 0x0000000000007941 */ /* 0x002fea0003800000 */
.L_x_977:
        /* <DEDUP_REMOVED lines=18> */
.L_x_980:
[----:B------:R-:W-:Y:S05]  /*23c0*/  BSYNC B0 ;  /* 0x0000000000007941 */ /* 0x000fea0003800000 */
.L_x_979:
        /* <DEDUP_REMOVED lines=18> */
.L_x_982:
[----:B------:R-:W-:Y:S05]  /*24f0*/  BSYNC B0 ;  /* 0x0000000000007941 */ /* 0x000fea0003800000 */
.L_x_981:
        /* <DEDUP_REMOVED lines=17> */
.L_x_984:
[----:B------:R-:W-:Y:S05]  /*2610*/  BSYNC B0 ;  /* 0x0000000000007941 */ /* 0x000fea0003800000 */
.L_x_983:
        /* <DEDUP_REMOVED lines=27> */
.L_x_986:
[----:B------:R-:W-:Y:S05]  /*27d0*/  BSYNC B0 ;  /* 0x0000000000007941 */ /* 0x000fea0003800000 */
.L_x_985:
        /* <DEDUP_REMOVED lines=16> */
.L_x_988:
[----:B------:R-:W-:Y:S05]  /*28e0*/  BSYNC B0 ;  /* 0x0000000000007941 */ /* 0x000fea0003800000 */
.L_x_987:
        /* <DEDUP_REMOVED lines=16> */
.L_x_990:
[----:B------:R-:W-:Y:S05]  /*29f0*/  BSYNC B0 ;  /* 0x0000000000007941 */ /* 0x000fea0003800000 */
.L_x_989:
        /* <DEDUP_REMOVED lines=16> */
.L_x_974:
        /* <DEDUP_REMOVED lines=28> */
.L_x_993:
[----:B------:R-:W-:Y:S05]  /*2cc0*/  BSYNC B0 ;  /* 0x0000000000007941 */ /* 0x000fea0003800000 */
.L_x_992:
        /* <DEDUP_REMOVED lines=30> */
.L_x_995:
[----:B------:R-:W-:Y:S05]  /*2eb0*/  BSYNC B0 ;  /* 0x0000000000007941 */ /* 0x000fea0003800000 */
.L_x_994:
        /* <DEDUP_REMOVED lines=15> */
.L_x_997:
        /* <DEDUP_REMOVED lines=20> */
.L_x_998:
[----:B------:R-:W-:Y:S05]  /*30f0*/  BSYNC B0 ;  /* 0x0000000000007941 */ /* 0x000fea0003800000 */
.L_x_996:
        /* <DEDUP_REMOVED lines=14> */
.L_x_1000:
        /* <DEDUP_REMOVED lines=28> */
.L_x_1001:
[----:B------:R-:W-:Y:S05]  /*33a0*/  BSYNC B0 ;  /* 0x0000000000007941 */ /* 0x000fea0003800000 */
.L_x_999:
        /* <DEDUP_REMOVED lines=25> */
[----:B------:R-:W-:-:S04]  /*3540*/  UIMAD UR4, UR20, UR18, URZ ;  /* 0x00000012140472a4 */ /* 0x000fc8000f8e023f */
[----:B------:R-:W-:Y:S02]  /*3550*/  UIMAD UR9, UR25, UR19, UR4 ;  /* 0x00000013190972a4 */ /* 0x000fe4000f8e0204 */
[----:B------:R-:W-:-:S06]  /*3560*/  UIMAD UR4, UR22, -0x80, UR8 ;  /* 0xffffff80160478a4 */ /* 0x000fcc000f8e0208 */
[----:B------:R-:W-:Y:S01]  /*3570*/  ISETP.GE.AND P6, PT, R2, UR4, PT ;  /* 0x0000000402007c0c */ /* 0x000fe2000bfc6270 */
[----:B------:R-:W-:-:S12]  /*3580*/  IMAD.U32 R3, RZ, RZ, UR9 ;  /* 0x00000009ff037e24 */ /* 0x000fd8000f8e00ff */
[----:B------:R-:W-:Y:S04]  /*3590*/  @P6 STS.128 [R0+0xc000], RZ ;  /* 0x00c000ff00006388 */ /* 0x000fe80000000c00 */
[----:B------:R-:W-:Y:S01]  /*35a0*/  @P6 STS.128 [R0+0x10000], RZ ;  /* 0x010000ff00006388 */ /* 0x000fe20000000c00 */
[----:B------:R-:W-:Y:S03]  /*35b0*/  BSSY B0, `(.L_x_1002) ;  /* 0x0000026000007945 */ /* 0x000fe60003800000 */
        /* <DEDUP_REMOVED lines=37> */
.L_x_1003:
[----:B---3--:R-:W-:Y:S05]  /*3810*/  BSYNC B0 ;  /* 0x0000000000007941 */ /* 0x008fea0003800000 */
.L_x_1002:
        /* <DEDUP_REMOVED lines=31> */
.L_x_1005:
[----:B------:R-:W-:Y:S05]  /*3a10*/  BSYNC B0 ;  /* 0x0000000000007941 */ /* 0x000fea0003800000 */
.L_x_1004:
        /* <DEDUP_REMOVED lines=32> */
.L_x_1007:
[----:B------:R-:W-:Y:S05]  /*3c20*/  BSYNC B0 ;  /* 0x0000000000007941 */ /* 0x000fea0003800000 */
.L_x_1006:
        /* <DEDUP_REMOVED lines=31> */
.L_x_1009:
[----:B------:R-:W-:Y:S05]  /*3e20*/  BSYNC B0 ;  /* 0x0000000000007941 */ /* 0x000fea0003800000 */
.L_x_1008:
        /* <DEDUP_REMOVED lines=39> */
.L_x_1011:
[----:B-1----:R-:W-:Y:S05]  /*40a0*/  BSYNC B0 ;  /* 0x0000000000007941 */ /* 0x002fea0003800000 */
.L_x_1010:
        /* <DEDUP_REMOVED lines=30> */
.L_x_1013:
[----:B------:R-:W-:Y:S05]  /*4290*/  BSYNC B0 ;  /* 0x0000000000007941 */ /* 0x000fea0003800000 */
.L_x_1012:
        /* <DEDUP_REMOVED lines=30> */
.L_x_1015:
[----:B------:R-:W-:Y:S05]  /*4480*/  BSYNC B0 ;  /* 0x0000000000007941 */ /* 0x000fea0003800000 */
.L_x_1014:
        /* <DEDUP_REMOVED lines=29> */
.L_x_1017:
[----:B------:R-:W-:Y:S05]  /*4660*/  BSYNC B0 ;  /* 0x0000000000007941 */ /* 0x000fea0003800000 */
.L_x_1016:
        /* <DEDUP_REMOVED lines=17> */
[----:B------:R-:W-:Y:S02]  /*4780*/  IADD3 R4, R17, 0x1, RZ ;  /* 0x0000000111047810 */ /* 0x000fe40007ffe0ff */
[----:B------:R-:W-:Y:S01]  /*4790*/  MOV R218, 0x20 ;  /* 0x0000002000da7802 */ /* 0x000fe20000000f00 */
[----:B------:R-:W-:Y:S01]  /*47a0*/  IMAD.MOV.U32 R216, RZ, RZ, 0x40 ;  /* 0x00000040ffd87424 */ /* 0x000fe200078e00ff */
[C---:B------:R-:W-:Y:S01]  /*47b0*/  SHF.L.U32 R208, R219.reuse, 0x1, RZ ;  /* 0x00000001dbd07819 */ /* 0x040fe200000006ff */
        /* <DEDUP_REMOVED lines=19> */
[----:B-1----:R-:W3:Y:S01]  /*48f0*/  LDL R3, [R1+0x64] ;  /* 0x0000640001037983 */ /* 0x002ee20000100800 */
[----:B------:R-:W2:Y:S01]  /*4900*/  @P1 MUFU.RCP R2, c[0x0][0x238] ;  /* 0x00008e0000021b08 */ /* 0x000ea20000001000 */
        /* <DEDUP_REMOVED lines=47> */
[----:B------:R-:W-:Y:S01]  /*4c00*/  UMOV UR4, URZ ;  /* 0x0000003f00047c82 */ /* 0x000fe20008000000 */
[----:B--2---:R-:W-:Y:S01]  /*4c10*/  @P1 FMUL.FTZ R0, R0, R2 ;  /* 0x0000000200001220 */ /* 0x004fe20000410000 */
[----:B------:R-:W-:-:S03]  /*4c20*/  IADD3 R2, R219, 0x2000, RZ ;  /* 0x00002000db027810 */ /* 0x000fc60007ffe0ff */
[----:B------:R2:W4:Y:S01]  /*4c30*/  @P1 R2UR UR9, R0 ;  /* 0x00000000000913c2 */ /* 0x00052200000e0000 */
[----:B------:R-:W-:-:S05]  /*4c40*/  SEL R2, R2, R219, !P0 ;  /* 0x000000db02027207 */ /* 0x000fca0004000000 */
[----:B------:R-:W-:Y:S01]  /*4c50*/  IMAD.SHL.U32 R207, R2, 0x2, RZ ;  /* 0x0000000202cf7824 */ /* 0x000fe200078e00ff */
[----:B------:R-:W-:Y:S02]  /*4c60*/  SHF.L.U64.HI R2, R17, 0x2, R15 ;  /* 0x0000000211027819 */ /* 0x000fe4000001020f */
[----:B--2---:R-:W-:-:S04]  /*4c70*/  IADD3 R0, R217, 0x2000, RZ ;  /* 0x00002000d9007810 */ /* 0x004fc80007ffe0ff */
[----:B------:R-:W-:-:S04]  /*4c80*/  SEL R0, R0, R217, !P0 ;  /* 0x000000d900007207 */ /* 0x000fc80004000000 */
[----:B------:R-:W-:Y:S01]  /*4c90*/  SHF.L.U32 R206, R0, 0x1, RZ ;  /* 0x0000000100ce7819 */ /* 0x000fe200000006ff */
[----:B------:R-:W-:-:S04]  /*4ca0*/  IMAD.MOV.U32 R0, RZ, RZ, c[0x0][0x22c] ;  /* 0x00008b00ff007624 */ /* 0x000fc800078e00ff */
[----:B------:R-:W-:Y:S01]  /*4cb0*/  IMAD R0, R0, c[0x0][0x1c0], RZ ;  /* 0x0000700000007a24 */ /* 0x000fe200078e02ff */
[----:B------:R2:W-:Y:S03]  /*4cc0*/  STL [R1+0x34], R2 ;  /* 0x0000340201007387 */ /* 0x0005e60000100800 */
[C---:B-1----:R-:W-:Y:S01]  /*4cd0*/  IMAD.SHL.U32 R4, R0.reuse, 0x10, RZ ;  /* 0x0000001000047824 */ /* 0x042fe200078e00ff */
[C---:B---3--:R-:W-:Y:S01]  /*4ce0*/  LOP3.LUT P1, RZ, R3.reuse, 0x2, RZ, 0xc0, !PT ;  /* 0x0000000203ff7812 */ /* 0x048fe2000782c0ff */
[----:B------:R-:W-:Y:S01]  /*4cf0*/  IMAD.SHL.U32 R234, R0, 0x8, RZ ;  /* 0x0000000800ea7824 */ /* 0x000fe200078e00ff */
[----:B------:R-:W-:Y:S02]  /*4d00*/  LOP3.LUT P0, RZ, R3, 0x4, RZ, 0xc0, !PT ;  /* 0x0000000403ff7812 */ /* 0x000fe4000780c0ff */
[----:B------:R-:W-:-:S04]  /*4d10*/  IADD3 R3, R4, 0x20, RZ ;  /* 0x0000002004037810 */ /* 0x000fc80007ffe0ff */
[----:B------:R-:W-:Y:S01]  /*4d20*/  IADD3 R3, R234, R3, RZ ;  /* 0x00000003ea037210 */ /* 0x000fe20007ffe0ff */
[----:B--2---:R-:W-:-:S05]  /*4d30*/  IMAD.SHL.U32 R2, R17, 0x4, RZ ;  /* 0x0000000411027824 */ /* 0x004fca00078e00ff */
[----:B------:R1:W-:Y:S01]  /*4d40*/  STL [R1+0x30], R2 ;  /* 0x0000300201007387 */ /* 0x0003e20000100800 */
[----:B------:R-:W-:-:S05]  /*4d50*/  IADD3 R3, R234, R3, RZ ;  /* 0x00000003ea037210 */ /* 0x000fca0007ffe0ff */
[----:B------:R-:W-:-:S04]  /*4d60*/  IMAD.IADD R3, R234, 0x1, R3 ;  /* 0x00000001ea037824 */ /* 0x000fc800078e0203 */
[----:B------:R-:W-:Y:S01]  /*4d70*/  IMAD.IADD R3, R234, 0x1, R3 ;  /* 0x00000001ea037824 */ /* 0x000fe200078e0203 */
[C---:B-1----:R-:W-:Y:S02]  /*4d80*/  IADD3 R2, R4.reuse, 0x40, RZ ;  /* 0x0000004004027810 */ /* 0x042fe40007ffe0ff */
[----:B------:R-:W-:-:S03]  /*4d90*/  IADD3 R4, R4, 0x60, RZ ;  /* 0x0000006004047810 */ /* 0x000fc60007ffe0ff */
[C---:B------:R-:W-:Y:S02]  /*4da0*/  IMAD.IADD R2, R234.reuse, 0x1, R2 ;  /* 0x00000001ea027824 */ /* 0x040fe400078e0202 */
[C---:B------:R-:W-:Y:S02]  /*4db0*/  IMAD.IADD R4, R234.reuse, 0x1, R4 ;  /* 0x00000001ea047824 */ /* 0x040fe400078e0204 */
[C---:B------:R-:W-:Y:S02]  /*4dc0*/  IMAD.IADD R2, R234.reuse, 0x1, R2 ;  /* 0x00000001ea027824 */ /* 0x040fe400078e0202 */
[C---:B------:R-:W-:Y:S02]  /*4dd0*/  IMAD.IADD R0, R234.reuse, 0x1, R4 ;  /* 0x00000001ea007824 */ /* 0x040fe400078e0204 */
[----:B------:R-:W-:-:S03]  /*4de0*/  IMAD.IADD R2, R234, 0x1, R2 ;  /* 0x00000001ea027824 */ /* 0x000fc600078e0202 */
[C---:B------:R-:W-:Y:S01]  /*4df0*/  IADD3 R0, R234.reuse, R0, RZ ;  /* 0x00000000ea007210 */ /* 0x040fe20007ffe0ff */
[----:B------:R1:W-:Y:S01]  /*4e00*/  STL [R1+0x1c], R3 ;  /* 0x00001c0301007387 */ /* 0x0003e20000100800 */
[----:B------:R-:W-:-:S03]  /*4e10*/  IADD3 R2, R234, R2, RZ ;  /* 0x00000002ea027210 */ /* 0x000fc60007ffe0ff */
[C---:B------:R-:W-:Y:S02]  /*4e20*/  IMAD.IADD R0, R234.reuse, 0x1, R0 ;  /* 0x00000001ea007824 */ /* 0x040fe400078e0200 */
[----:B------:R2:W-:Y:S01]  /*4e30*/  STL [R1+0x18], R2 ;  /* 0x0000180201007387 */ /* 0x0005e20000100800 */
[----:B-1----:R-:W-:-:S05]  /*4e40*/  IADD3 R3, R234, R3, RZ ;  /* 0x00000003ea037210 */ /* 0x002fca0007ffe0ff */
[----:B------:R-:W-:Y:S01]  /*4e50*/  STL [R1+0x28], R3 ;  /* 0x0000280301007387 */ /* 0x000fe20000100800 */
[----:B--2---:R-:W-:-:S03]  /*4e60*/  IMAD.IADD R2, R234, 0x1, R2 ;  /* 0x00000001ea027824 */ /* 0x004fc600078e0202 */
[----:B------:R1:W-:Y:S04]  /*4e70*/  STL [R1+0x14], R0 ;  /* 0x0000140001007387 */ /* 0x0003e80000100800 */
[----:B------:R2:W-:Y:S01]  /*4e80*/  STL [R1+0x24], R2 ;  /* 0x0000240201007387 */ /* 0x0005e20000100800 */
[----:B------:R-:W-:Y:S02]  /*4e90*/  SEL R218, R218, 0xffffffe0, !P1 ;  /* 0xffffffe0dada7807 */ /* 0x000fe40004800000 */
[----:B-1----:R-:W-:-:S05]  /*4ea0*/  IADD3 R0, R234, R0, RZ ;  /* 0x00000000ea007210 */ /* 0x002fca0007ffe0ff */
[----:B------:R2:W-:Y:S01]  /*4eb0*/  STL [R1+0x20], R0 ;  /* 0x0000200001007387 */ /* 0x0005e20000100800 */
[----:B------:R-:W-:Y:S02]  /*4ec0*/  SEL R216, R216, 0xffffffc0, !P0 ;  /* 0xffffffc0d8d87807 */ /* 0x000fe40004000000 */
[----:B------:R-:W-:-:S03]  /*4ed0*/  IADD3 R209, R218, R208, RZ ;  /* 0x000000d0dad17210 */ /* 0x000fc60007ffe0ff */
[C---:B------:R-:W-:Y:S02]  /*4ee0*/  IMAD.IADD R211, R216.reuse, 0x1, R208 ;  /* 0x00000001d8d37824 */ /* 0x040fe400078e02d0 */
[----:B------:R-:W-:Y:S01]  /*4ef0*/  IMAD.IADD R210, R216, 0x1, R209 ;  /* 0x00000001d8d27824 */ /* 0x000fe200078e02d1 */
[----:B----4-:R-:W-:Y:S02]  /*4f00*/  @UP1 UMOV UR4, UR9 ;  /* 0x0000000900041c82 */ /* 0x010fe40008000000 */
.L_x_1020:
[----:B------:R-:W0:Y:S01]  /*4f10*/  LDGDEPBAR ;  /* 0x00000000000079af */ /* 0x000e220000000000 */
[C---:B--2---:R-:W-:Y:S01]  /*4f20*/  IADD3 R0, R207.reuse, R218, RZ ;  /* 0x000000dacf007210 */ /* 0x044fe20007ffe0ff */
[----:B------:R-:W-:Y:S01]  /*4f30*/  USHF.L.U32 UR9, UR22, 0x7, URZ ;  /* 0x0000000716097899 */ /* 0x000fe2000800063f */
[-C--:B------:R-:W-:Y:S01]  /*4f40*/  IADD3 R2, R207, R216.reuse, RZ ;  /* 0x000000d8cf027210 */ /* 0x080fe20007ffe0ff */
[----:B------:R-:W-:Y:S01]  /*4f50*/  USHF.L.U32 UR10, UR5, 0x6, URZ ;  /* 0x00000006050a7899 */ /* 0x000fe2000800063f */
[----:B------:R-:W-:Y:S01]  /*4f60*/  IADD3 R3, R0, R216, RZ ;  /* 0x000000d800037210 */ /* 0x000fe20007ffe0ff */
[----:B------:R-:W-:Y:S02]  /*4f70*/  UIADD3 UR15, UR17, 0x80, UR9 ;  /* 0x00000080110f7890 */ /* 0x000fe4000fffe009 */
[----:B------:R-:W2:Y:S01]  /*4f80*/  LDL R234, [R1+0x4c] ;  /* 0x00004c0001ea7983 */ /* 0x000ea20000100800 */
[----:B------:R-:W-:Y:S02]  /*4f90*/  UIADD3 UR9, UR9, 0x80, URZ ;  /* 0x0000008009097890 */ /* 0x000fe4000fffe03f */
[----:B------:R-:W-:Y:S01]  /*4fa0*/  UIADD3 UR15, UR15, -UR8, URZ ;  /* 0x800000080f0f7290 */ /* 0x000fe2000fffe03f */
[----:B------:R-:W-:Y:S03]  /*4fb0*/  STL [R1+0xac], R53 ;  /* 0x0000ac3501007387 */ /* 0x000fe60000100800 */
[----:B------:R-:W-:Y:S01]  /*4fc0*/  UISETP.GE.AND UP0, UPT, UR10, UR15, UPT ;  /* 0x0000000f0a00728c */ /* 0x000fe2000bf06270 */
[----:B------:R-:W-:Y:S03]  /*4fd0*/  STL [R1+0xa8], R52 ;  /* 0x0000a83401007387 */ /* 0x000fe60000100800 */
[----:B------:R-:W-:Y:S01]  /*4fe0*/  UISETP.LT.AND UP0, UPT, UR9, UR8, UP0 ;  /* 0x000000080900728c */ /* 0x000fe20008701270 */
[----:B------:R-:W-:Y:S04]  /*4ff0*/  STL [R1+0xa4], R51 ;  /* 0x0000a43301007387 */ /* 0x000fe80000100800 */
[----:B------:R-:W-:Y:S01]  /*5000*/  STL [R1+0xa0], R50 ;  /* 0x0000a03201007387 */ /* 0x000fe20000100800 */
[----:B------:R-:W-:Y:S01]  /*5010*/  PLOP3.LUT P1, PT, PT, PT, UP0, 0x80, 0x0 ;  /* 0x000000000000781c */ /* 0x000fe20003f2f008 */
[----:B------:R-:W-:Y:S02]  /*5020*/  UISETP.GT.AND UP0, UPT, UR5, UR16, UPT ;  /* 0x000000100500728c */ /* 0x000fe4000bf04270 */
        /* <DEDUP_REMOVED lines=11> */
[----:B------:R1:W-:Y:S04]  /*50e0*/  STL [R1+0x70], R38 ;  /* 0x0000702601007387 */ /* 0x0003e80000100800 */
[----:B------:R3:W-:Y:S04]  /*50f0*/  STL [R1+0x6c], R37 ;  /* 0x00006c2501007387 */ /* 0x0007e80000100800 */
[----:B------:R4:W-:Y:S04]  /*5100*/  STL [R1+0x68], R36 ;  /* 0x0000682401007387 */ /* 0x0009e80000100800 */
[----:B-1----:R-:W2:Y:S04]  /*5110*/  LDL R38, [R1+0x38] ;  /* 0x0000380001267983 */ /* 0x002ea80000100800 */
[----:B---3--:R-:W3:Y:S04]  /*5120*/  LDL R37, [R1+0xc] ;  /* 0x00000c0001257983 */ /* 0x008ee80000100800 */
[----:B----4-:R-:W4:Y:S01]  /*5130*/  LDL R36, [R1+0x10] ;  /* 0x0000100001247983 */ /* 0x010f220000100800 */
        /* <DEDUP_REMOVED lines=19> */
[----:B------:R-:W-:Y:S02]  /*5270*/  LDSM.16.M88.4 R196, [R214+0xc000] ;  /* 0x00c00000d6c4783b */ /* 0x000fe40000000200 */
[-C--:B------:R-:W-:Y:S06]  /*5280*/  HMMA.16816.F32 R28, R28, R166.reuse, RZ ;  /* 0x000000a61c1c723c */ /* 0x080fec00000018ff */
[----:B------:R-:W-:Y:S02]  /*5290*/  LDSM.16.M88.4 R200, [R3+0x1000] ;  /* 0x0010000003c8783b */ /* 0x000fe40000000200 */
[----:B------:R-:W-:Y:S06]  /*52a0*/  HMMA.16816.F32 R32, R32, R166, RZ ;  /* 0x000000a62020723c */ /* 0x000fec00000018ff */
[----:B------:R-:W1:Y:S02]  /*52b0*/  LDSM.16.M88.4 R164, [R215+0xc800] ;  /* 0x00c80000d7a4783b */ /* 0x000e640000000200 */
[-C--:B------:R-:W-:Y:S08]  /*52c0*/  HMMA.16816.F32 R4, R168, R172.reuse, R4 ;  /* 0x000000aca804723c */ /* 0x080ff00000001804 */
[C---:B-1----:R-:W-:Y:S08]  /*52d0*/  HMMA.16816.F32 R8, R176.reuse, R172, R8 ;  /* 0x000000acb008723c */ /* 0x042ff00000001808 */
        /* <DEDUP_REMOVED lines=20> */
[----:B------:R-:W2:Y:S07]  /*5420*/  LDSM.16.M88.4 R164, [R212+0x10800] ;  /* 0x01080000d4a4783b */ /* 0x000eae0000000200 */
[-C--:B-1----:R-:W-:Y:S01]  /*5430*/  HMMA.16816.F32 R4, R172, R196.reuse, R4 ;  /* 0x000000c4ac04723c */ /* 0x082fe20000001804 */
[----:B------:R-:W1:Y:S07]  /*5440*/  LDSM.16.M88.4 R184, [R0+0x2000] ;  /* 0x0020000000b8783b */ /* 0x000e6e0000000200 */
[C---:B------:R-:W-:Y:S08]  /*5450*/  HMMA.16816.F32 R8, R200.reuse, R196, R8 ;  /* 0x000000c4c808723c */ /* 0x040ff00000001808 */
[-C--:B------:R-:W-:Y:S08]  /*5460*/  HMMA.16816.F32 R12, R200, R198.reuse, R12 ;  /* 0x000000c6c80c723c */ /* 0x080ff0000000180c */
[C---:B------:R-:W-:Y:S01]  /*5470*/  HMMA.16816.F32 R16, R172.reuse, R198, R16 ;  /* 0x000000c6ac10723c */ /* 0x040fe20000001810 */
[----:B------:R1:W4:Y:S03]  /*5480*/  LDSM.16.M88.4 R196, [R0+0x3000] ;  /* 0x0030000000c4783b */ /* 0x0003260000000200 */
[----:B---3--:R-:W-:Y:S04]  /*5490*/  FSETP.NEU.FTZ.AND P2, PT, R37, -INF , PT ;  /* 0xff8000002500780b */ /* 0x008fe80003f5d000 */
[-C--:B------:R-:W-:Y:S08]  /*54a0*/  HMMA.16816.F32 R20, R172, R168.reuse, R20 ;  /* 0x000000a8ac14723c */ /* 0x080ff00000001814 */
[C---:B------:R-:W-:Y:S08]  /*54b0*/  HMMA.16816.F32 R24, R200.reuse, R168, R24 ;  /* 0x000000a8c818723c */ /* 0x040ff00000001818 */
[-C--:B------:R-:W-:Y:S01]  /*54c0*/  HMMA.16816.F32 R28, R200, R170.reuse, R28 ;  /* 0x000000aac81c723c */ /* 0x080fe2000000181c */
[----:B------:R-:W-:Y:S03]  /*54d0*/  LDSM.16.M88.4 R200, [R2+0x3000] ;  /* 0x0030000002c8783b */ /* 0x000fe60000000200 */
[----:B-1----:R-:W-:Y:S04]  /*54e0*/  MOV R0, UR22 ;  /* 0x0000001600007c02 */ /* 0x002fe80008000f00 */
[----:B------:R-:W-:Y:S01]  /*54f0*/  HMMA.16816.F32 R32, R172, R170, R32 ;  /* 0x000000aaac20723c */ /* 0x000fe20000001820 */
[----:B------:R-:W1:Y:S03]  /*5500*/  LDSM.16.M88.4 R168, [R213+0x10800] ;  /* 0x01080000d5a8783b */ /* 0x000e660000000200 */
[----:B--2---:R-:W-:Y:S04]  /*5510*/  LEA R0, R0, R234, 0x7 ;  /* 0x000000ea00007211 */ /* 0x004fe800078e38ff */
[-C--:B------:R-:W-:Y:S01]  /*5520*/  HMMA.16816.F32 R4, R176, R180.reuse, R4 ;  /* 0x000000b4b004723c */ /* 0x080fe20000001804 */
[----:B------:R2:W-:Y:S07]  /*5530*/  LDSM.16.M88.4 R172, [R2+0x2000] ;  /* 0x0020000002ac783b */ /* 0x0005ee0000000200 */
[C---:B------:R-:W-:Y:S08]  /*5540*/  HMMA.16816.F32 R8, R188.reuse, R180, R8 ;  /* 0x000000b4bc08723c */ /* 0x040ff00000001808 */
[-C--:B------:R-:W-:Y:S08]  /*5550*/  HMMA.16816.F32 R12, R188, R182.reuse, R12 ;  /* 0x000000b6bc0c723c */ /* 0x080ff0000000180c */
[C---:B------:R-:W-:Y:S01]  /*5560*/  HMMA.16816.F32 R16, R176.reuse, R182, R16 ;  /* 0x000000b6b010723c */ /* 0x040fe20000001810 */
[----:B------:R-:W3:Y:S03]  /*5570*/  LDSM.16.M88.4 R180, [R215+0x10000] ;  /* 0x01000000d7b4783b */ /* 0x000ee60000000200 */
[----:B--2---:R-:W-:Y:S04]  /*5580*/  MOV R2, UR8 ;  /* 0x0000000800027c02 */ /* 0x004fe80008000f00 */
[-C--:B------:R-:W-:Y:S04]  /*5590*/  HMMA.16816.F32 R20, R176, R164.reuse, R20 ;  /* 0x000000a4b014723c */ /* 0x080fe80000001814 */
[----:B------:R-:W-:Y:S04]  /*55a0*/  IADD3 R2, R2, -UR17, R38 ;  /* 0x8000001102027c10 */ /* 0x000fe8000fffe026 */
        /* <DEDUP_REMOVED lines=17> */
[----:B------:R-:W-:Y:S02]  /*56c0*/  I2F R189, R185 ;  /* 0x000000b900bd7306 */ /* 0x000fe40000201400 */
[C---:B------:R-:W-:Y:S02]  /*56d0*/  IADD3 R186, R0.reuse, 0x8, RZ ;  /* 0x0000000800ba7810 */ /* 0x040fe40007ffe0ff */
[C---:B------:R-:W-:Y:S01]  /*56e0*/  IADD3 R184, R0.reuse, 0x9, RZ ;  /* 0x0000000900b87810 */ /* 0x040fe20007ffe0ff */
[C---:B------:R-:W-:Y:S05]  /*56f0*/  HMMA.16816.F32 R8, R200.reuse, R180, R8 ;  /* 0x000000b4c808723c */ /* 0x040fea0000001808 */
[----:B------:R-:W-:Y:S03]  /*5700*/  I2F R187, R184 ;  /* 0x000000b800bb7306 */ /* 0x000fe60000201400 */
[-C--:B------:R-:W-:Y:S07]  /*5710*/  HMMA.16816.F32 R12, R200, R182.reuse, R12 ;  /* 0x000000b6c80c723c */ /* 0x080fee000000180c */
[----:B------:R-:W-:Y:S01]  /*5720*/  I2F R190, R186 ;  /* 0x000000ba00be7306 */ /* 0x000fe20000201400 */
[C---:B------:R-:W-:Y:S01]  /*5730*/  HMMA.16816.F32 R16, R172.reuse, R182, R16 ;  /* 0x000000b6ac10723c */ /* 0x040fe20000001810 */
[----:B------:R3:W4:Y:S07]  /*5740*/  LDSM.16.M88.4 R180, [R3+0x3000] ;  /* 0x0030000003b4783b */ /* 0x00072e0000000200 */
[-C--:B--2---:R-:W-:Y:S08]  /*5750*/  HMMA.16816.F32 R20, R172, R164.reuse, R20 ;  /* 0x000000a4ac14723c */ /* 0x084ff00000001814 */
[C---:B------:R-:W-:Y:S07]  /*5760*/  HMMA.16816.F32 R24, R200.reuse, R164, R24 ;  /* 0x000000a4c818723c */ /* 0x040fee0000001818 */
[----:B------:R-:W-:Y:S01]  /*5770*/  IADD3 R165, R0, 0x10, RZ ;  /* 0x0000001000a57810 */ /* 0x000fe20007ffe0ff */
[-C--:B------:R-:W-:Y:S04]  /*5780*/  HMMA.16816.F32 R28, R200, R166.reuse, R28 ;  /* 0x000000a6c81c723c */ /* 0x080fe8000000181c */
[----:B---3--:R-:W-:Y:S02]  /*5790*/  @!P1 IADD3 R3, R2, UR10, RZ ;  /* 0x0000000a02039c10 */ /* 0x008fe4000fffe0ff */
[C---:B------:R-:W-:Y:S02]  /*57a0*/  IADD3 R164, R0.reuse, 0x11, RZ ;  /* 0x0000001100a47810 */ /* 0x040fe40007ffe0ff */
[----:B------:R-:W-:Y:S01]  /*57b0*/  HMMA.16816.F32 R32, R172, R166, R32 ;  /* 0x000000a6ac20723c */ /* 0x000fe20000001820 */
[----:B------:R-:W-:Y:S06]  /*57c0*/  I2F R173, R165 ;  /* 0x000000a500ad7306 */ /* 0x000fec0000201400 */
[C---:B------:R-:W-:Y:S01]  /*57d0*/  IADD3 R166, R0.reuse, 0x18, RZ ;  /* 0x0000001800a67810 */ /* 0x040fe20007ffe0ff */
[-C--:B-1----:R-:W-:Y:S03]  /*57e0*/  HMMA.16816.F32 R4, R168, R176.reuse, R4 ;  /* 0x000000b0a804723c */ /* 0x082fe60000001804 */
[----:B------:R-:W-:Y:S02]  /*57f0*/  I2F R172, R164 ;  /* 0x000000a400ac7306 */ /* 0x000fe40000201400 */
[----:B------:R-:W-:Y:S03]  /*5800*/  IADD3 R167, R0, 0x19, RZ ;  /* 0x0000001900a77810 */ /* 0x000fe60007ffe0ff */
[C---:B----4-:R-:W-:Y:S01]  /*5810*/  HMMA.16816.F32 R8, R180.reuse, R176, R8 ;  /* 0x000000b0b408723c */ /* 0x050fe20000001808 */
[----:B------:R-:W2:Y:S04]  /*5820*/  LDL R176, [R1+0x30] ;  /* 0x0000300001b07983 */ /* 0x000ea80000100800 */
[----:B------:R-:W-:Y:S03]  /*5830*/  I2F R174, R166 ;  /* 0x000000a600ae7306 */ /* 0x000fe60000201400 */
[-C--:B------:R-:W-:Y:S07]  /*5840*/  HMMA.16816.F32 R12, R180, R178.reuse, R12 ;  /* 0x000000b2b40c723c */ /* 0x080fee000000180c */
[----:B------:R-:W-:Y:S01]  /*5850*/  I2F R175, R167 ;  /* 0x000000a700af7306 */ /* 0x000fe20000201400 */
[C---:B------:R-:W-:Y:S04]  /*5860*/  HMMA.16816.F32 R16, R168.reuse, R178, R16 ;  /* 0x000000b2a810723c */ /* 0x040fe80000001810 */
[----:B------:R-:W-:Y:S02]  /*5870*/  FMUL.FTZ R4, R4, c[0x0][0x2ec] ;  /* 0x0000bb0004047a20 */ /* 0x000fe40000410000 */
[----:B------:R-:W-:Y:S02]  /*5880*/  FMUL.FTZ R5, R5, c[0x0][0x2ec] ;  /* 0x0000bb0005057a20 */ /* 0x000fe40000410000 */
[----:B------:R-:W-:Y:S01]  /*5890*/  FMUL.FTZ R6, R6, c[0x0][0x2ec] ;  /* 0x0000bb0006067a20 */ /* 0x000fe20000410000 */
[----:B------:R-:W1:Y:S03]  /*58a0*/  MUFU.TANH R199, R4 ;  /* 0x0000000400c77308 */ /* 0x000e660000002400 */
[----:B------:R-:W-:Y:S02]  /*58b0*/  FMUL.FTZ R7, R7, c[0x0][0x2ec] ;  /* 0x0000bb0007077a20 */ /* 0x000fe40000410000 */
[----:B------:R-:W-:Y:S02]  /*58c0*/  FMUL.FTZ R10, R10, c[0x0][0x2ec] ;  /* 0x0000bb000a0a7a20 */ /* 0x000fe40000410000 */
[----:B------:R-:W-:Y:S02]  /*58d0*/  FMUL.FTZ R12, R12, c[0x0][0x2ec] ;  /* 0x0000bb000c0c7a20 */ /* 0x000fe40000410000 */
[----:B------:R-:W-:Y:S01]  /*58e0*/  FMUL.FTZ R8, R8, c[0x0][0x2ec] ;  /* 0x0000bb0008087a20 */ /* 0x000fe20000410000 */
[----:B------:R3:W-:Y:S01]  /*58f0*/  MUFU.TANH R43, R10 ;  /* 0x0000000a002b7308 */ /* 0x0007e20000002400 */
[----:B------:R-:W-:Y:S02]  /*5900*/  FMUL.FTZ R9, R9, c[0x0][0x2ec] ;  /* 0x0000bb0009097a20 */ /* 0x000fe40000410000 */
[----:B------:R-:W-:Y:S02]  /*5910*/  FMUL.FTZ R13, R13, c[0x0][0x2ec] ;  /* 0x0000bb000d0d7a20 */ /* 0x000fe40000410000 */
[----:B------:R-:W-:Y:S02]  /*5920*/  FMUL.FTZ R16, R16, c[0x0][0x2ec] ;  /* 0x0000bb0010107a20 */ /* 0x000fe40000410000 */
[----:B------:R-:W-:Y:S02]  /*5930*/  FMUL.FTZ R17, R17, c[0x0][0x2ec] ;  /* 0x0000bb0011117a20 */ /* 0x000fe40000410000 */
[----:B------:R-:W-:Y:S01]  /*5940*/  FMUL.FTZ R18, R18, c[0x0][0x2ec] ;  /* 0x0000bb0012127a20 */ /* 0x000fe20000410000 */
[----:B------:R4:W-:Y:S01]  /*5950*/  MUFU.TANH R202, R16 ;  /* 0x0000001000ca7308 */ /* 0x0009e20000002400 */
[----:B------:R-:W-:Y:S02]  /*5960*/  FMUL.FTZ R19, R19, c[0x0][0x2ec] ;  /* 0x0000bb0013137a20 */ /* 0x000fe40000410000 */
[----:B------:R-:W-:Y:S02]  /*5970*/  FMUL.FTZ R15, R15, c[0x0][0x2ec] ;  /* 0x0000bb000f0f7a20 */ /* 0x000fe40000410000 */
[----:B-1----:R-:W-:Y:S02]  /*5980*/  FFMA.FTZ R2, R188, UR4, R199 ;  /* 0x00000004bc027c23 */ /* 0x002fe400080100c7 */
[----:B------:R-:W-:Y:S02]  /*5990*/  FMUL.FTZ R14, R14, c[0x0][0x2ec] ;  /* 0x0000bb000e0e7a20 */ /* 0x000fe40000410000 */
[----:B------:R-:W-:Y:S01]  /*59a0*/  FMUL.FTZ R11, R11, c[0x0][0x2ec] ;  /* 0x0000bb000b0b7a20 */ /* 0x000fe20000410000 */
[----:B------:R1:W-:Y:S01]  /*59b0*/  MUFU.TANH R49, R12 ;  /* 0x0000000c00317308 */ /* 0x0003e20000002400 */
[C---:B---3--:R-:W-:Y:S04]  /*59c0*/  @!P1 IMNMX R10, R3.reuse, UR8, PT ;  /* 0x00000008030a9c17 */ /* 0x048fe8000b800200 */
[----:B------:R-:W-:Y:S05]  /*59d0*/  @!P1 ISETP.GE.AND P3, PT, R0, R10, PT ;  /* 0x0000000a0000920c */ /* 0x000fea0003f66270 */
[----:B------:R-:W3:Y:S01]  /*59e0*/  MUFU.TANH R236, R5 ;  /* 0x0000000500ec7308 */ /* 0x000ee20000002400 */
[----:B------:R-:W-:Y:S01]  /*59f0*/  @!P1 FSEL R2, R2, -INF , !P3 ;  /* 0xff80000002029808 */ /* 0x000fe20005800000 */
[----:B----4-:R-:W4:Y:S08]  /*5a00*/  LDL R16, [R1+0x8] ;  /* 0x0000080001107983 */ /* 0x010f300000100800 */
[----:B------:R3:W-:Y:S01]  /*5a10*/  MUFU.TANH R51, R8 ;  /* 0x0000000800337308 */ /* 0x0007e20000002400 */
[----:B-1----:R-:W2:Y:S09]  /*5a20*/  LDL R12, [R1+0x4] ;  /* 0x00000400010c7983 */ /* 0x002eb20000100800 */
[----:B------:R-:W1:Y:S10]  /*5a30*/  MUFU.TANH R249, R6 ;  /* 0x0000000600f97308 */ /* 0x000e740000002400 */
[----:B------:R-:W-:Y:S01]  /*5a40*/  MUFU.TANH R48, R13 ;  /* 0x0000000d00307308 */ /* 0x000fe20000002400 */
[----:B---3--:R-:W-:Y:S04]  /*5a50*/  @!P1 IADD3 R8, R3, 0x8, RZ ;  /* 0x0000000803089810 */ /* 0x008fe80007ffe0ff */
[----:B------:R-:W-:Y:S05]  /*5a60*/  @!P1 IMNMX R8, R8, UR8, PT ;  /* 0x0000000808089c17 */ /* 0x000fea000b800200 */
[----:B------:R3:W1:Y:S01]  /*5a70*/  MUFU.TANH R248, R7 ;  /* 0x0000000700f87308 */ /* 0x0006620000002400 */
[----:B------:R-:W-:Y:S09]  /*5a80*/  @!P1 ISETP.GE.AND P3, PT, R0, R8, PT ;  /* 0x000000080000920c */ /* 0x000ff20003f66270 */
[----:B------:R-:W-:Y:S10]  /*5a90*/  MUFU.TANH R40, R15 ;  /* 0x0000000f00287308 */ /* 0x000ff40000002400 */
[----:B------:R1:W-:Y:S01]  /*5aa0*/  MUFU.TANH R50, R9 ;  /* 0x0000000900327308 */ /* 0x0003e20000002400 */
[----:B---3--:R-:W3:Y:S09]  /*5ab0*/  LDSM.16.M88.4 R4, [R214+0x10800] ;  /* 0x01080000d604783b */ /* 0x008ef20000000200 */
[----:B------:R3:W-:Y:S10]  /*5ac0*/  MUFU.TANH R42, R11 ;  /* 0x0000000b002a7308 */ /* 0x0007f40000002400 */
[----:B------:R-:W3:Y:S01]  /*5ad0*/  MUFU.TANH R41, R14 ;  /* 0x0000000e00297308 */ /* 0x000ee20000002400 */
[----:B-1----:R-:W-:Y:S05]  /*5ae0*/  FMUL.FTZ R9, R37, 1.4426950216293334961 ;  /* 0x3fb8aa3b25097820 */ /* 0x002fea0000410000 */
[----:B------:R-:W-:Y:S04]  /*5af0*/  FSEL R9, R9, RZ, P2 ;  /* 0x000000ff09097208 */ /* 0x000fe80001000000 */
[----:B------:R-:W-:Y:S01]  /*5b00*/  MUFU.TANH R198, R17 ;  /* 0x0000001100c67308 */ /* 0x000fe20000002400 */
[----:B------:R-:W-:Y:S01]  /*5b10*/  @!P1 ISETP.GE.AND P2, PT, R185, R10, PT ;  /* 0x0000000ab900920c */ /* 0x000fe20003f46270 */
[--C-:B------:R-:W-:Y:S02]  /*5b20*/  FFMA.FTZ R2, R2, c[0x0][0x23c], -R9.reuse ;  /* 0x00008f0002027a23 */ /* 0x100fe40000010809 */
[----:B---3--:R-:W-:Y:S06]  /*5b30*/  FFMA.FTZ R11, R189, UR4, R236 ;  /* 0x00000004bd0b7c23 */ /* 0x008fec00080100ec */
[----:B------:R1:W-:Y:S01]  /*5b40*/  MUFU.EX2 R193, R2 ;  /* 0x0000000200c17308 */ /* 0x0003e20000000800 */
[----:B------:R-:W-:Y:S02]  /*5b50*/  @!P1 FSEL R11, R11, -INF , !P2 ;  /* 0xff8000000b0b9808 */ /* 0x000fe40005000000 */
[C---:B------:R-:W-:Y:S01]  /*5b60*/  FSETP.NEU.FTZ.AND P2, PT, R36.reuse, -INF , PT ;  /* 0xff8000002400780b */ /* 0x040fe20003f5d000 */
[-C--:B------:R-:W-:Y:S03]  /*5b70*/  HMMA.16816.F32 R20, R168, R4.reuse, R20 ;  /* 0x00000004a814723c */ /* 0x080fe60000001814 */
[----:B------:R-:W-:Y:S03]  /*5b80*/  FFMA.FTZ R11, R11, c[0x0][0x23c], -R9 ;  /* 0x00008f000b0b7a23 */ /* 0x000fe60000010809 */
[----:B------:R-:W-:Y:S02]  /*5b90*/  MUFU.TANH R241, R18 ;  /* 0x0000001200f17308 */ /* 0x000fe40000002400 */
[C---:B------:R-:W-:Y:S07]  /*5ba0*/  HMMA.16816.F32 R24, R180.reuse, R4, R24 ;  /* 0x00000004b418723c */ /* 0x040fee0000001818 */
[----:B------:R-:W-:Y:S01]  /*5bb0*/  FMUL.FTZ R5, R36, 1.4426950216293334961 ;  /* 0x3fb8aa3b24057820 */ /* 0x000fe20000410000 */
[-C--:B------:R-:W-:Y:S01]  /*5bc0*/  HMMA.16816.F32 R28, R180, R6.reuse, R28 ;  /* 0x00000006b41c723c */ /* 0x080fe2000000181c */
[----:B------:R3:W-:Y:S03]  /*5bd0*/  MUFU.EX2 R177, R11 ;  /* 0x0000000b00b17308 */ /* 0x0007e60000000800 */
[----:B------:R-:W-:Y:S01]  /*5be0*/  FFMA.FTZ R4, R188, UR4, R249 ;  /* 0x00000004bc047c23 */ /* 0x000fe200080100f9 */
[----:B------:R-:W-:Y:S01]  /*5bf0*/  FSEL R5, R5, RZ, P2 ;  /* 0x000000ff05057208 */ /* 0x000fe20001000000 */
[----:B-1----:R-:W-:Y:S01]  /*5c00*/  FFMA.FTZ R2, R189, UR4, R248 ;  /* 0x00000004bd027c23 */ /* 0x002fe200080100f8 */
[----:B------:R-:W-:Y:S01]  /*5c10*/  @!P1 ISETP.GE.AND P2, PT, R185, R8, PT ;  /* 0x00000008b900920c */ /* 0x000fe20003f46270 */
[----:B------:R-:W-:Y:S03]  /*5c20*/  HMMA.16816.F32 R32, R168, R6, R32 ;  /* 0x00000006a820723c */ /* 0x000fe60000001820 */
[----:B------:R-:W-:Y:S01]  /*5c30*/  MUFU.TANH R239, R19 ;  /* 0x0000001300ef7308 */ /* 0x000fe20000002400 */
[----:B------:R-:W-:Y:S01]  /*5c40*/  @!P1 FSEL R4, R4, -INF , !P3 ;  /* 0xff80000004049808 */ /* 0x000fe20005800000 */
[----:B------:R-:W-:Y:S01]  /*5c50*/  FMUL.FTZ R20, R20, c[0x0][0x2ec] ;  /* 0x0000bb0014147a20 */ /* 0x000fe20000410000 */
[----:B------:R-:W-:Y:S01]  /*5c60*/  @!P1 FSEL R2, R2, -INF , !P2 ;  /* 0xff80000002029808 */ /* 0x000fe20005000000 */
[----:B------:R-:W-:Y:S02]  /*5c70*/  FFMA.FTZ R7, R190, UR4, R41 ;  /* 0x00000004be077c23 */ /* 0x000fe40008010029 */
[--C-:B------:R-:W-:Y:S03]  /*5c80*/  FFMA.FTZ R4, R4, c[0x0][0x23c], -R5.reuse ;  /* 0x00008f0004047a23 */ /* 0x100fe60000010805 */
[----:B------:R-:W-:Y:S01]  /*5c90*/  FFMA.FTZ R2, R2, c[0x0][0x23c], -R5 ;  /* 0x00008f0002027a23 */ /* 0x000fe20000010805 */
[----:B------:R1:W-:Y:S01]  /*5ca0*/  MUFU.EX2 R13, R4 ;  /* 0x00000004000d7308 */ /* 0x0003e20000000800 */
[----:B------:R-:W-:Y:S02]  /*5cb0*/  FFMA.FTZ R6, R187, UR4, R40 ;  /* 0x00000004bb067c23 */ /* 0x000fe40008010028 */
[----:B------:R-:W-:Y:S02]  /*5cc0*/  FMUL.FTZ R21, R21, c[0x0][0x2ec] ;  /* 0x0000bb0015157a20 */ /* 0x000fe40000410000 */
[----:B---3--:R-:W-:Y:S02]  /*5cd0*/  FFMA.FTZ R11, R189, UR4, R50 ;  /* 0x00000004bd0b7c23 */ /* 0x008fe40008010032 */
[----:B------:R-:W-:Y:S02]  /*5ce0*/  FMUL.FTZ R22, R22, c[0x0][0x2ec] ;  /* 0x0000bb0016167a20 */ /* 0x000fe40000410000 */
[----:B------:R-:W-:Y:S01]  /*5cf0*/  FMUL.FTZ R23, R23, c[0x0][0x2ec] ;  /* 0x0000bb0017177a20 */ /* 0x000fe20000410000 */
[----:B------:R-:W3:Y:S01]  /*5d00*/  MUFU.EX2 R15, R2 ;  /* 0x00000002000f7308 */ /* 0x000ee20000000800 */
[----:B------:R-:W-:Y:S02]  /*5d10*/  FMUL.FTZ R24, R24, c[0x0][0x2ec] ;  /* 0x0000bb0018187a20 */ /* 0x000fe40000410000 */
[----:B------:R-:W-:Y:S02]  /*5d20*/  FMUL.FTZ R25, R25, c[0x0][0x2ec] ;  /* 0x0000bb0019197a20 */ /* 0x000fe40000410000 */
[----:B------:R-:W-:Y:S02]  /*5d30*/  FMUL.FTZ R26, R26, c[0x0][0x2ec] ;  /* 0x0000bb001a1a7a20 */ /* 0x000fe40000410000 */
[----:B------:R-:W-:Y:S02]  /*5d40*/  FMUL.FTZ R27, R27, c[0x0][0x2ec] ;  /* 0x0000bb001b1b7a20 */ /* 0x000fe40000410000 */
[----:B------:R-:W-:Y:S01]  /*5d50*/  FMUL.FTZ R28, R28, c[0x0][0x2ec] ;  /* 0x0000bb001c1c7a20 */ /* 0x000fe20000410000 */
[----:B------:R-:W2:Y:S01]  /*5d60*/  MUFU.TANH R201, R20 ;  /* 0x0000001400c97308 */ /* 0x000ea20000002400 */
[----:B------:R-:W-:Y:S02]  /*5d70*/  FMUL.FTZ R29, R29, c[0x0][0x2ec] ;  /* 0x0000bb001d1d7a20 */ /* 0x000fe40000410000 */
[----:B------:R-:W-:Y:S01]  /*5d80*/  FMUL.FTZ R30, R30, c[0x0][0x2ec] ;  /* 0x0000bb001e1e7a20 */ /* 0x000fe20000410000 */
[C---:B-1----:R-:W-:Y:S01]  /*5d90*/  @!P1 IADD3 R4, R3.reuse, 0x20, RZ ;  /* 0x0000002003049810 */ /* 0x042fe20007ffe0ff */
[----:B------:R-:W-:Y:S01]  /*5da0*/  FMUL.FTZ R32, R32, c[0x0][0x2ec] ;  /* 0x0000bb0020207a20 */ /* 0x000fe20000410000 */
[----:B------:R-:W-:Y:S01]  /*5db0*/  @!P1 IADD3 R3, R3, 0x28, RZ ;  /* 0x0000002803039810 */ /* 0x000fe20007ffe0ff */
[----:B------:R-:W-:Y:S01]  /*5dc0*/  FMUL.FTZ R33, R33, c[0x0][0x2ec] ;  /* 0x0000bb0021217a20 */ /* 0x000fe20000410000 */
[----:B------:R-:W-:Y:S01]  /*5dd0*/  @!P1 IMNMX R4, R4, UR8, PT ;  /* 0x0000000804049c17 */ /* 0x000fe2000b800200 */
[----:B------:R-:W-:Y:S01]  /*5de0*/  FMUL.FTZ R34, R34, c[0x0][0x2ec] ;  /* 0x0000bb0022227a20 */ /* 0x000fe20000410000 */
[----:B------:R-:W-:Y:S01]  /*5df0*/  @!P1 IMNMX R3, R3, UR8, PT ;  /* 0x0000000803039c17 */ /* 0x000fe2000b800200 */
[----:B------:R-:W1:Y:S01]  /*5e00*/  MUFU.TANH R200, R21 ;  /* 0x0000001500c87308 */ /* 0x000e620000002400 */
[-C--:B------:R-:W-:Y:S01]  /*5e10*/  @!P1 ISETP.GE.AND P3, PT, R0, R4.reuse, PT ;  /* 0x000000040000920c */ /* 0x080fe20003f66270 */
[----:B------:R-:W-:Y:S01]  /*5e20*/  FMUL.FTZ R35, R35, c[0x0][0x2ec] ;  /* 0x0000bb0023237a20 */ /* 0x000fe20000410000 */
[----:B---3--:R-:W-:Y:S01]  /*5e30*/  MOV R180, R15 ;  /* 0x0000000f00b47202 */ /* 0x008fe20000000f00 */
[----:B------:R-:W-:Y:S06]  /*5e40*/  FMUL.FTZ R31, R31, c[0x0][0x2ec] ;  /* 0x0000bb001f1f7a20 */ /* 0x000fec0000410000 */
[----:B------:R-:W3:Y:S10]  /*5e50*/  MUFU.TANH R242, R22 ;  /* 0x0000001600f27308 */ /* 0x000ef40000002400 */
        /* <DEDUP_REMOVED lines=10> */
[----:B------:R-:W-:Y:S01]  /*5f00*/  MUFU.TANH R250, R31 ;  /* 0x0000001f00fa7308 */ /* 0x000fe20000002400 */
[C---:B--2---:R-:W-:Y:S01]  /*5f10*/  FMUL.FTZ R2, R12.reuse, 1.4426950216293334961 ;  /* 0x3fb8aa3b0c027820 */ /* 0x044fe20000410000 */
[----:B------:R-:W-:Y:S01]  /*5f20*/  FSETP.NEU.FTZ.AND P2, PT, R12, -INF , PT ;  /* 0xff8000000c00780b */ /* 0x000fe20003f5d000 */
[----:B------:R-:W-:Y:S03]  /*5f30*/  FFMA.FTZ R12, R188, UR4, R51 ;  /* 0x00000004bc0c7c23 */ /* 0x000fe60008010033 */
[----:B------:R-:W-:Y:S02]  /*5f40*/  FSEL R2, R2, RZ, P2 ;  /* 0x000000ff02027208 */ /* 0x000fe40001000000 */
[-C--:B------:R-:W-:Y:S02]  /*5f50*/  @!P1 ISETP.GE.AND P2, PT, R185, R4.reuse, PT ;  /* 0x00000004b900920c */ /* 0x080fe40003f46270 */
[----:B------:R-:W-:Y:S02]  /*5f60*/  @!P1 FSEL R12, R12, -INF , !P3 ;  /* 0xff8000000c0c9808 */ /* 0x000fe40005800000 */
[----:B------:R-:W-:Y:S02]  /*5f70*/  @!P1 FSEL R11, R11, -INF , !P2 ;  /* 0xff8000000b0b9808 */ /* 0x000fe40005000000 */
[-C--:B------:R-:W-:Y:S01]  /*5f80*/  @!P1 ISETP.GE.AND P3, PT, R0, R3.reuse, PT ;  /* 0x000000030000920c */ /* 0x080fe20003f66270 */
[--C-:B------:R-:W-:Y:S01]  /*5f90*/  FFMA.FTZ R12, R12, c[0x0][0x23c], -R2.reuse ;  /* 0x00008f000c0c7a23 */ /* 0x100fe20000010802 */
[C---:B----4-:R-:W-:Y:S01]  /*5fa0*/  FSETP.NEU.FTZ.AND P2, PT, R16.reuse, -INF , PT ;  /* 0xff8000001000780b */ /* 0x050fe20003f5d000 */
[----:B------:R-:W-:Y:S02]  /*5fb0*/  FFMA.FTZ R11, R11, c[0x0][0x23c], -R2 ;  /* 0x00008f000b0b7a23 */ /* 0x000fe40000010802 */
[----:B------:R2:W-:Y:S01]  /*5fc0*/  MUFU.EX2 R14, R12 ;  /* 0x0000000c000e7308 */ /* 0x0005e20000000800 */
[----:B------:R-:W-:Y:S05]  /*5fd0*/  FMUL.FTZ R0, R16, 1.4426950216293334961 ;  /* 0x3fb8aa3b10007820 */ /* 0x000fea0000410000 */
[----:B------:R-:W-:Y:S02]  /*5fe0*/  FSEL R0, R0, RZ, P2 ;  /* 0x000000ff00007208 */ /* 0x000fe40001000000 */
[-C--:B------:R-:W-:Y:S02]  /*5ff0*/  @!P1 ISETP.GE.AND P2, PT, R185, R3.reuse, PT ;  /* 0x00000003b900920c */ /* 0x080fe40003f46270 */
[----:B------:R4:W-:Y:S01]  /*6000*/  MUFU.EX2 R53, R11 ;  /* 0x0000000b00357308 */ /* 0x0009e20000000800 */
[----:B--2---:R-:W-:Y:S09]  /*6010*/  FFMA.FTZ R12, R188, UR4, R43 ;  /* 0x00000004bc0c7c23 */ /* 0x004ff2000801002b */
[----:B------:R-:W-:Y:S01]  /*6020*/  MUFU.TANH R188, R35 ;  /* 0x0000002300bc7308 */ /* 0x000fe20000002400 */
[----:B------:R-:W-:Y:S02]  /*6030*/  @!P1 FSEL R12, R12, -INF , !P3 ;  /* 0xff8000000c0c9808 */ /* 0x000fe40005800000 */
[-C--:B------:R-:W-:Y:S01]  /*6040*/  @!P1 ISETP.GE.AND P3, PT, R166, R4.reuse, PT ;  /* 0x00000004a600920c */ /* 0x080fe20003f66270 */
[----:B----4-:R-:W-:Y:S02]  /*6050*/  FFMA.FTZ R11, R189, UR4, R42 ;  /* 0x00000004bd0b7c23 */ /* 0x010fe4000801002a */
[--C-:B------:R-:W-:Y:S04]  /*6060*/  FFMA.FTZ R12, R12, c[0x0][0x23c], -R0.reuse ;  /* 0x00008f000c0c7a23 */ /* 0x100fe80000010800 */
[----:B------:R-:W2:Y:S01]  /*6070*/  MUFU.TANH R189, R34 ;  /* 0x0000002200bd7308 */ /* 0x000ea20000002400 */
[----:B------:R-:W-:Y:S02]  /*6080*/  @!P1 FSEL R11, R11, -INF , !P2 ;  /* 0xff8000000b0b9808 */ /* 0x000fe40005000000 */
[-C--:B------:R-:W-:Y:S03]  /*6090*/  @!P1 ISETP.GE.AND P2, PT, R186, R4.reuse, PT ;  /* 0x00000004ba00920c */ /* 0x080fe60003f46270 */
[----:B------:R-:W-:Y:S04]  /*60a0*/  FFMA.FTZ R11, R11, c[0x0][0x23c], -R0 ;  /* 0x00008f000b0b7a23 */ /* 0x000fe80000010800 */
[----:B------:R4:W-:Y:S10]  /*60b0*/  MUFU.EX2 R47, R12 ;  /* 0x0000000c002f7308 */ /* 0x0009f40000000800 */
[----:B------:R1:W-:Y:S01]  /*60c0*/  MUFU.EX2 R46, R11 ;  /* 0x0000000b002e7308 */ /* 0x0003e20000000800 */
[----:B----4-:R-:W-:Y:S02]  /*60d0*/  FFMA.FTZ R12, R187, UR4, R48 ;  /* 0x00000004bb0c7c23 */ /* 0x010fe40008010030 */
[----:B-1----:R-:W-:Y:S05]  /*60e0*/  FFMA.FTZ R11, R190, UR4, R49 ;  /* 0x00000004be0b7c23 */ /* 0x002fea0008010031 */
        /* <DEDUP_REMOVED lines=8> */
[-C--:B------:R-:W-:Y:S03]  /*6170*/  @!P1 ISETP.GE.AND P2, PT, R184, R3.reuse, PT ;  /* 0x00000003b800920c */ /* 0x080fe60003f46270 */
[--C-:B------:R-:W-:Y:S01]  /*6180*/  FFMA.FTZ R7, R7, c[0x0][0x23c], -R0.reuse ;  /* 0x00008f0007077a23 */ /* 0x100fe20000010800 */
[----:B------:R-:W-:Y:S01]  /*6190*/  @!P1 FSEL R6, R6, -INF , !P2 ;  /* 0xff80000006069808 */ /* 0x000fe20005000000 */
[----:B------:R-:W-:Y:S01]  /*61a0*/  MUFU.EX2 R252, R12 ;  /* 0x0000000c00fc7308 */ /* 0x000fe20000000800 */
[-C--:B------:R-:W-:Y:S03]  /*61b0*/  @!P1 ISETP.GE.AND P2, PT, R186, R10.reuse, PT ;  /* 0x0000000aba00920c */ /* 0x080fe60003f46270 */
[----:B------:R-:W-:Y:S06]  /*61c0*/  FFMA.FTZ R6, R6, c[0x0][0x23c], -R0 ;  /* 0x00008f0006067a23 */ /* 0x000fec0000010800 */
[----:B------:R1:W-:Y:S10]  /*61d0*/  MUFU.EX2 R45, R7 ;  /* 0x00000007002d7308 */ /* 0x0003f40000000800 */
[----:B------:R4:W-:Y:S01]  /*61e0*/  MUFU.EX2 R44, R6 ;  /* 0x00000006002c7308 */ /* 0x0009e20000000800 */
[----:B-1----:R-:W-:Y:S05]  /*61f0*/  FFMA.FTZ R7, R190, UR4, R202 ;  /* 0x00000004be077c23 */ /* 0x002fea00080100ca */
[----:B------:R-:W-:Y:S02]  /*6200*/  @!P1 FSEL R7, R7, -INF , !P2 ;  /* 0xff80000007079808 */ /* 0x000fe40005000000 */
[----:B------:R-:W-:Y:S03]  /*6210*/  @!P1 ISETP.GE.AND P2, PT, R184, R10, PT ;  /* 0x0000000ab800920c */ /* 0x000fe60003f46270 */
[--C-:B------:R-:W-:Y:S02]  /*6220*/  FFMA.FTZ R7, R7, c[0x0][0x23c], -R9.reuse ;  /* 0x00008f0007077a23 */ /* 0x100fe40000010809 */
[----:B----4-:R-:W-:Y:S02]  /*6230*/  FFMA.FTZ R6, R187, UR4, R198 ;  /* 0x00000004bb067c23 */ /* 0x010fe400080100c6 */
[----:B------:R1:W-:Y:S03]  /*6240*/  MUFU.EX2 R191, R7 ;  /* 0x0000000700bf7308 */ /* 0x0003e60000000800 */
[----:B------:R-:W-:Y:S02]  /*6250*/  @!P1 FSEL R6, R6, -INF , !P2 ;  /* 0xff80000006069808 */ /* 0x000fe40005000000 */
[-C--:B------:R-:W-:Y:S03]  /*6260*/  @!P1 ISETP.GE.AND P2, PT, R186, R8.reuse, PT ;  /* 0x00000008ba00920c */ /* 0x080fe60003f46270 */
[----:B------:R-:W-:Y:S02]  /*6270*/  FFMA.FTZ R6, R6, c[0x0][0x23c], -R9 ;  /* 0x00008f0006067a23 */ /* 0x000fe40000010809 */
[----:B-1----:R-:W-:Y:S02]  /*6280*/  FFMA.FTZ R7, R190, UR4, R241 ;  /* 0x00000004be077c23 */ /* 0x002fe400080100f1 */
[----:B------:R1:W4:Y:S03]  /*6290*/  MUFU.EX2 R190, R6 ;  /* 0x0000000600be7308 */ /* 0x0003260000000800 */
[----:B------:R-:W-:Y:S02]  /*62a0*/  @!P1 FSEL R7, R7, -INF , !P2 ;  /* 0xff80000007079808 */ /* 0x000fe40005000000 */
[----:B------:R-:W-:Y:S03]  /*62b0*/  @!P1 ISETP.GE.AND P2, PT, R184, R8, PT ;  /* 0x00000008b800920c */ /* 0x000fe60003f46270 */
[----:B------:R-:W-:Y:S04]  /*62c0*/  FFMA.FTZ R7, R7, c[0x0][0x23c], -R5 ;  /* 0x00008f0007077a23 */ /* 0x000fe80000010805 */
[----:B------:R2:W-:Y:S01]  /*62d0*/  MUFU.EX2 R197, R7 ;  /* 0x0000000700c57308 */ /* 0x0005e20000000800 */
[----:B-1----:R-:W-:Y:S05]  /*62e0*/  FFMA.FTZ R6, R187, UR4, R239 ;  /* 0x00000004bb067c23 */ /* 0x002fea00080100ef */
[----:B------:R-:W-:Y:S02]  /*62f0*/  @!P1 FSEL R6, R6, -INF , !P2 ;  /* 0xff80000006069808 */ /* 0x000fe40005000000 */
[-C--:B------:R-:W-:Y:S03]  /*6300*/  @!P1 ISETP.GE.AND P2, PT, R165, R10.reuse, PT ;  /* 0x0000000aa500920c */ /* 0x080fe60003f46270 */
[----:B------:R-:W-:Y:S02]  /*6310*/  FFMA.FTZ R6, R6, c[0x0][0x23c], -R5 ;  /* 0x00008f0006067a23 */ /* 0x000fe40000010805 */
[----:B--2---:R-:W-:Y:S02]  /*6320*/  FFMA.FTZ R7, R173, UR4, R201 ;  /* 0x00000004ad077c23 */ /* 0x004fe400080100c9 */
[----:B------:R1:W2:Y:S03]  /*6330*/  MUFU.EX2 R196, R6 ;  /* 0x0000000600c47308 */ /* 0x0002a60000000800 */
[----:B------:R-:W-:Y:S02]  /*6340*/  @!P1 FSEL R7, R7, -INF , !P2 ;  /* 0xff80000007079808 */ /* 0x000fe40005000000 */
[----:B------:R-:W-:Y:S03]  /*6350*/  @!P1 ISETP.GE.AND P2, PT, R164, R10, PT ;  /* 0x0000000aa400920c */ /* 0x000fe60003f46270 */
[--C-:B------:R-:W-:Y:S04]  /*6360*/  FFMA.FTZ R7, R7, c[0x0][0x23c], -R9.reuse ;  /* 0x00008f0007077a23 */ /* 0x100fe80000010809 */
[----:B------:R3:W-:Y:S01]  /*6370*/  MUFU.EX2 R186, R7 ;  /* 0x0000000700ba7308 */ /* 0x0007e20000000800 */
[----:B-1----:R-:W-:Y:S05]  /*6380*/  FFMA.FTZ R6, R172, UR4, R200 ;  /* 0x00000004ac067c23 */ /* 0x002fea00080100c8 */
[----:B------:R-:W-:Y:S02]  /*6390*/  @!P1 FSEL R6, R6, -INF , !P2 ;  /* 0xff80000006069808 */ /* 0x000fe40005000000 */
[-C--:B------:R-:W-:Y:S03]  /*63a0*/  @!P1 ISETP.GE.AND P2, PT, R165, R8.reuse, PT ;  /* 0x00000008a500920c */ /* 0x080fe60003f46270 */
[----:B------:R-:W-:Y:S02]  /*63b0*/  FFMA.FTZ R6, R6, c[0x0][0x23c], -R9 ;  /* 0x00008f0006067a23 */ /* 0x000fe40000010809 */
[----:B---3--:R-:W-:Y:S02]  /*63c0*/  FFMA.FTZ R7, R173, UR4, R242 ;  /* 0x00000004ad077c23 */ /* 0x008fe400080100f2 */
[----:B------:R1:W-:Y:S03]  /*63d0*/  MUFU.EX2 R185, R6 ;  /* 0x0000000600b97308 */ /* 0x0003e60000000800 */
        /* <DEDUP_REMOVED lines=9> */
[----:B------:R1:W3:Y:S03]  /*6470*/  MUFU.EX2 R194, R6 ;  /* 0x0000000600c27308 */ /* 0x0002e60000000800 */
[----:B------:R-:W-:Y:S02]  /*6480*/  @!P1 FSEL R7, R7, -INF , !P2 ;  /* 0xff80000007079808 */ /* 0x000fe40005000000 */
[-C--:B------:R-:W-:Y:S03]  /*6490*/  @!P1 ISETP.GE.AND P2, PT, R164, R4.reuse, PT ;  /* 0x00000004a400920c */ /* 0x080fe60003f46270 */
[----:B------:R-:W-:Y:S04]  /*64a0*/  FFMA.FTZ R7, R7, c[0x0][0x23c], -R2 ;  /* 0x00008f0007077a23 */ /* 0x000fe80000010802 */
[----:B------:R2:W-:Y:S01]  /*64b0*/  MUFU.EX2 R244, R7 ;  /* 0x0000000700f47308 */ /* 0x0005e20000000800 */
[----:B-1----:R-:W-:Y:S05]  /*64c0*/  FFMA.FTZ R6, R172, UR4, R246 ;  /* 0x00000004ac067c23 */ /* 0x002fea00080100f6 */
[----:B------:R-:W-:Y:S02]  /*64d0*/  @!P1 FSEL R6, R6, -INF , !P2 ;  /* 0xff80000006069808 */ /* 0x000fe40005000000 */
[-C--:B------:R-:W-:Y:S03]  /*64e0*/  @!P1 ISETP.GE.AND P2, PT, R165, R3.reuse, PT ;  /* 0x00000003a500920c */ /* 0x080fe60003f46270 */
[----:B------:R-:W-:Y:S02]  /*64f0*/  FFMA.FTZ R6, R6, c[0x0][0x23c], -R2 ;  /* 0x00008f0006067a23 */ /* 0x000fe40000010802 */
[----:B--2---:R-:W-:Y:S02]  /*6500*/  FFMA.FTZ R7, R173, UR4, R36 ;  /* 0x00000004ad077c23 */ /* 0x004fe40008010024 */
[----:B------:R1:W-:Y:S03]  /*6510*/  MUFU.EX2 R243, R6 ;  /* 0x0000000600f37308 */ /* 0x0003e60000000800 */
[----:B------:R-:W-:Y:S02]  /*6520*/  @!P1 FSEL R7, R7, -INF , !P2 ;  /* 0xff80000007079808 */ /* 0x000fe40005000000 */
[-C--:B------:R-:W-:Y:S03]  /*6530*/  @!P1 ISETP.GE.AND P2, PT, R164, R3.reuse, PT ;  /* 0x00000003a400920c */ /* 0x080fe60003f46270 */
[----:B------:R-:W-:Y:S04]  /*6540*/  FFMA.FTZ R7, R7, c[0x0][0x23c], -R0 ;  /* 0x00008f0007077a23 */ /* 0x000fe80000010800 */
[----:B------:R2:W-:Y:S01]  /*6550*/  MUFU.EX2 R39, R7 ;  /* 0x0000000700277308 */ /* 0x0005e20000000800 */
[----:B-1----:R-:W-:Y:S05]  /*6560*/  FFMA.FTZ R6, R172, UR4, R234 ;  /* 0x00000004ac067c23 */ /* 0x002fea00080100ea */
[----:B------:R-:W-:Y:S02]  /*6570*/  @!P1 FSEL R6, R6, -INF , !P2 ;  /* 0xff80000006069808 */ /* 0x000fe40005000000 */
[----:B------:R-:W-:Y:S01]  /*6580*/  @!P1 ISETP.GE.AND P2, PT, R167, R4, PT ;  /* 0x00000004a700920c */ /* 0x000fe20003f46270 */
[----:B------:R-:W-:Y:S02]  /*6590*/  FFMA.FTZ R4, R175, UR4, R203 ;  /* 0x00000004af047c23 */ /* 0x000fe400080100cb */
[----:B------:R-:W-:Y:S02]  /*65a0*/  FFMA.FTZ R6, R6, c[0x0][0x23c], -R0 ;  /* 0x00008f0006067a23 */ /* 0x000fe40000010800 */
[----:B--2---:R-:W-:Y:S01]  /*65b0*/  FFMA.FTZ R7, R174, UR4, R235 ;  /* 0x00000004ae077c23 */ /* 0x004fe200080100eb */
[----:B------:R-:W-:Y:S01]  /*65c0*/  @!P1 FSEL R4, R4, -INF , !P2 ;  /* 0xff80000004049808 */ /* 0x000fe20005000000 */
[----:B------:R1:W-:Y:S01]  /*65d0*/  MUFU.EX2 R38, R6 ;  /* 0x0000000600267308 */ /* 0x0003e20000000800 */
[CC--:B------:R-:W-:Y:S02]  /*65e0*/  @!P1 ISETP.GE.AND P2, PT, R166.reuse, R3.reuse, PT ;  /* 0x00000003a600920c */ /* 0x0c0fe40003f46270 */
[----:B------:R-:W-:Y:S02]  /*65f0*/  @!P1 FSEL R7, R7, -INF , !P3 ;  /* 0xff80000007079808 */ /* 0x000fe40005800000 */
[-C--:B------:R-:W-:Y:S03]  /*6600*/  @!P1 ISETP.GE.AND P3, PT, R166, R10.reuse, PT ;  /* 0x0000000aa600920c */ /* 0x080fe60003f66270 */
[--C-:B------:R-:W-:Y:S02]  /*6610*/  FFMA.FTZ R7, R7, c[0x0][0x23c], -R2.reuse ;  /* 0x00008f0007077a23 */ /* 0x100fe40000010802 */
[----:B------:R-:W-:Y:S02]  /*6620*/  FFMA.FTZ R2, R4, c[0x0][0x23c], -R2 ;  /* 0x00008f0004027a23 */ /* 0x000fe40000010802 */
[----:B------:R-:W-:Y:S01]  /*6630*/  FFMA.FTZ R4, R174, UR4, R251 ;  /* 0x00000004ae047c23 */ /* 0x000fe200080100fb */
[----:B------:R-:W-:Y:S04]  /*6640*/  MUFU.EX2 R238, R7 ;  /* 0x0000000700ee7308 */ /* 0x000fe80000000800 */
[----:B------:R-:W-:Y:S02]  /*6650*/  @!P1 FSEL R4, R4, -INF , !P2 ;  /* 0xff80000004049808 */ /* 0x000fe40005000000 */
[----:B------:R-:W-:Y:S03]  /*6660*/  @!P1 ISETP.GE.AND P2, PT, R167, R10, PT ;  /* 0x0000000aa700920c */ /* 0x000fe60003f46270 */
[----:B------:R-:W-:Y:S01]  /*6670*/  FFMA.FTZ R4, R4, c[0x0][0x23c], -R0 ;  /* 0x00008f0004047a23 */ /* 0x000fe20000010800 */
[----:B------:R2:W-:Y:S01]  /*6680*/  MUFU.EX2 R237, R2 ;  /* 0x0000000200ed7308 */ /* 0x0005e20000000800 */
[----:B-1----:R-:W-:Y:S05]  /*6690*/  FFMA.FTZ R6, R174, UR4, R182 ;  /* 0x00000004ae067c23 */ /* 0x002fea00080100b6 */
[----:B------:R-:W-:Y:S02]  /*66a0*/  @!P1 FSEL R6, R6, -INF , !P3 ;  /* 0xff80000006069808 */ /* 0x000fe40005800000 */
[-C--:B------:R-:W-:Y:S02]  /*66b0*/  @!P1 ISETP.GE.AND P3, PT, R166, R8.reuse, PT ;  /* 0x00000008a600920c */ /* 0x080fe40003f66270 */
[----:B------:R1:W-:Y:S01]  /*66c0*/  MUFU.EX2 R37, R4 ;  /* 0x0000000400257308 */ /* 0x0003e20000000800 */
[----:B------:R-:W-:Y:S09]  /*66d0*/  FFMA.FTZ R6, R6, c[0x0][0x23c], -R9 ;  /* 0x00008f0006067a23 */ /* 0x000ff20000010809 */
[----:B------:R-:W-:Y:S01]  /*66e0*/  MUFU.EX2 R184, R6 ;  /* 0x0000000600b87308 */ /* 0x000fe20000000800 */
[----:B--2---:R-:W-:Y:S05]  /*66f0*/  FFMA.FTZ R2, R175, UR4, R181 ;  /* 0x00000004af027c23 */ /* 0x004fea00080100b5 */
[----:B------:R-:W-:Y:S02]  /*6700*/  @!P1 FSEL R2, R2, -INF , !P2 ;  /* 0xff80000002029808 */ /* 0x000fe40005000000 */
[----:B------:R-:W-:Y:S01]  /*6710*/  @!P1 ISETP.GE.AND P2, PT, R167, R8, PT ;  /* 0x00000008a700920c */ /* 0x000fe20003f46270 */
[----:B-1----:R-:W-:Y:S02]  /*6720*/  FFMA.FTZ R4, R174, UR4, R189 ;  /* 0x00000004ae047c23 */ /* 0x002fe400080100bd */
[----:B------:R-:W-:Y:S02]  /*6730*/  FFMA.FTZ R9, R2, c[0x0][0x23c], -R9 ;  /* 0x00008f0002097a23 */ /* 0x000fe40000010809 */
[----:B------:R-:W-:Y:S01]  /*6740*/  FFMA.FTZ R2, R175, UR4, R188 ;  /* 0x00000004af027c23 */ /* 0x000fe200080100bc */
[----:B------:R-:W-:Y:S01]  /*6750*/  @!P1 FSEL R4, R4, -INF , !P3 ;  /* 0xff80000004049808 */ /* 0x000fe20005800000 */
[----:B------:R-:W1:Y:S03]  /*6760*/  MUFU.EX2 R183, R9 ;  /* 0x0000000900b77308 */ /* 0x000e660000000800 */
[----:B------:R-:W-:Y:S01]  /*6770*/  @!P1 FSEL R2, R2, -INF , !P2 ;  /* 0xff80000002029808 */ /* 0x000fe20005000000 */
[--C-:B------:R-:W-:Y:S01]  /*6780*/  FFMA.FTZ R4, R4, c[0x0][0x23c], -R5.reuse ;  /* 0x00008f0004047a23 */ /* 0x100fe20000010805 */
[----:B------:R-:W-:Y:S02]  /*6790*/  @!P1 ISETP.GE.AND P2, PT, R167, R3, PT ;  /* 0x00000003a700920c */ /* 0x000fe40003f46270 */
[----:B------:R-:W-:Y:S01]  /*67a0*/  F2FP.PACK_AB R3, R177, R193 ;  /* 0x000000c1b103723e */ /* 0x000fe200000000ff */
[----:B------:R-:W-:Y:S02]  /*67b0*/  FFMA.FTZ R5, R2, c[0x0][0x23c], -R5 ;  /* 0x00008f0002057a23 */ /* 0x000fe40000010805 */
[----:B------:R-:W-:Y:S01]  /*67c0*/  FFMA.FTZ R2, R175, UR4, R250 ;  /* 0x00000004af027c23 */ /* 0x000fe200080100fa */
[----:B------:R2:W-:Y:S01]  /*67d0*/  MUFU.EX2 R192, R4 ;  /* 0x0000000400c07308 */ /* 0x0005e20000000800 */
[----:B------:R1:W-:Y:S03]  /*67e0*/  STS [R221+0x20000], R3 ;  /* 0x02000003dd007388 */ /* 0x0003e60000000800 */
[----:B------:R-:W-:Y:S02]  /*67f0*/  @!P1 FSEL R2, R2, -INF , !P2 ;  /* 0xff80000002029808 */ /* 0x000fe40005000000 */
[----:B------:R-:W-:Y:S02]  /*6800*/  IADD3 R178, P1, R176, UR14, RZ ;  /* 0x0000000eb0b27c10 */ /* 0x000fe4000ff3e0ff */
[----:B------:R-:W-:Y:S01]  /*6810*/  PLOP3.LUT P2, PT, PT, PT, UP0, 0x80, 0x0 ;  /* 0x000000000000781c */ /* 0x000fe20003f4f008 */
[----:B------:R-:W-:Y:S01]  /*6820*/  FFMA.FTZ R0, R2, c[0x0][0x23c], -R0 ;  /* 0x00008f0002007a23 */ /* 0x000fe20000010800 */
[----:B------:R3:W3:Y:S01]  /*6830*/  MUFU.EX2 R187, R5 ;  /* 0x0000000500bb7308 */ /* 0x0006e20000000800 */
[----:B----4-:R-:W-:Y:S09]  /*6840*/  F2FP.PACK_AB R2, R190, R191 ;  /* 0x000000bfbe02723e */ /* 0x010ff200000000ff */
[----:B------:R4:W4:Y:S01]  /*6850*/  MUFU.EX2 R245, R0 ;  /* 0x0000000000f57308 */ /* 0x0009220000000800 */
[----:B--2---:R-:W-:Y:S02]  /*6860*/  F2FP.PACK_AB R4, R53, R14 ;  /* 0x0000000e3504723e */ /* 0x004fe400000000ff */
[----:B-1----:R-:W-:Y:S02]  /*6870*/  F2FP.PACK_AB R3, R46, R47 ;  /* 0x0000002f2e03723e */ /* 0x002fe400000000ff */
[----:B---3--:R-:W-:Y:S05]  /*6880*/  F2FP.PACK_AB R5, R180, R13 ;  /* 0x0000000db405723e */ /* 0x008fea00000000ff */
[----:B------:R1:W-:Y:S04]  /*6890*/  STS [R221+0x20400], R5 ;  /* 0x02040005dd007388 */ /* 0x0003e80000000800 */
[----:B------:R2:W-:Y:S01]  /*68a0*/  STS [R224+0x20000], R2 ;  /* 0x02000002e0007388 */ /* 0x0005e20000000800 */
[----:B----4-:R-:W-:Y:S05]  /*68b0*/  F2FP.PACK_AB R0, R196, R197 ;  /* 0x000000c5c400723e */ /* 0x010fea00000000ff */
[----:B------:R3:W-:Y:S04]  /*68c0*/  STS [R224+0x20400], R0 ;  /* 0x02040000e0007388 */ /* 0x0007e80000000800 */
[----:B------:R4:W-:Y:S04]  /*68d0*/  STS [R221+0x21000], R4 ;  /* 0x02100004dd007388 */ /* 0x0009e80000000800 */
[----:B------:R4:W-:Y:S01]  /*68e0*/  STS [R221+0x21400], R3 ;  /* 0x02140003dd007388 */ /* 0x0009e20000000800 */
[----:B-1----:R-:W-:Y:S02]  /*68f0*/  F2FP.PACK_AB R5, R252, R52 ;  /* 0x00000034fc05723e */ /* 0x002fe400000000ff */
[----:B--2---:R-:W-:Y:S03]  /*6900*/  F2FP.PACK_AB R2, R194, R195 ;  /* 0x000000c3c202723e */ /* 0x004fe600000000ff */
[----:B------:R1:W-:Y:S01]  /*6910*/  STS [R224+0x21000], R5 ;  /* 0x02100005e0007388 */ /* 0x0003e20000000800 */
[----:B---3--:R-:W-:Y:S02]  /*6920*/  F2FP.PACK_AB R0, R183, R184 ;  /* 0x000000b8b700723e */ /* 0x008fe400000000ff */
[----:B----4-:R-:W-:Y:S02]  /*6930*/  F2FP.PACK_AB R4, R44, R45 ;  /* 0x0000002d2c04723e */ /* 0x010fe400000000ff */
[----:B------:R-:W-:Y:S03]  /*6940*/  F2FP.PACK_AB R3, R185, R186 ;  /* 0x000000bab903723e */ /* 0x000fe600000000ff */
[----:B------:R2:W-:Y:S04]  /*6950*/  STS [R224+0x21400], R4 ;  /* 0x02140004e0007388 */ /* 0x0005e80000000800 */
[----:B------:R3:W-:Y:S04]  /*6960*/  STS [R222+0x20000], R3 ;  /* 0x02000003de007388 */ /* 0x0007e80000000800 */
[----:B------:R4:W-:Y:S01]  /*6970*/  STS [R222+0x20400], R2 ;  /* 0x02040002de007388 */ /* 0x0009e20000000800 */
[----:B-1----:R-:W-:Y:S03]  /*6980*/  F2FP.PACK_AB R5, R243, R244 ;  /* 0x000000f4f305723e */ /* 0x002fe600000000ff */
[----:B------:R1:W-:Y:S01]  /*6990*/  STS [R223+0x20000], R0 ;  /* 0x02000000df007388 */ /* 0x0003e20000000800 */
[----:B--2---:R-:W-:Y:S02]  /*69a0*/  F2FP.PACK_AB R4, R38, R39 ;  /* 0x000000272604723e */ /* 0x004fe400000000ff */
[----:B---3--:R-:W-:Y:S02]  /*69b0*/  F2FP.PACK_AB R3, R187, R192 ;  /* 0x000000c0bb03723e */ /* 0x008fe400000000ff */
[----:B----4-:R-:W-:Y:S03]  /*69c0*/  F2FP.PACK_AB R2, R237, R238 ;  /* 0x000000eeed02723e */ /* 0x010fe600000000ff */
[----:B------:R2:W-:Y:S01]  /*69d0*/  STS [R223+0x20400], R3 ;  /* 0x02040003df007388 */ /* 0x0005e20000000800 */
[----:B-1----:R-:W-:Y:S03]  /*69e0*/  F2FP.PACK_AB R0, R245, R37 ;  /* 0x00000025f500723e */ /* 0x002fe600000000ff */
[----:B------:R-:W-:Y:S04]  /*69f0*/  STS [R222+0x21000], R5 ;  /* 0x02100005de007388 */ /* 0x000fe80000000800 */
[----:B------:R-:W-:Y:S04]  /*6a00*/  STS [R222+0x21400], R4 ;  /* 0x02140004de007388 */ /* 0x000fe80000000800 */
[----:B------:R-:W-:Y:S04]  /*6a10*/  STS [R223+0x21000], R2 ;  /* 0x02100002df007388 */ /* 0x000fe80000000800 */
[----:B------:R1:W-:Y:S04]  /*6a20*/  STS [R223+0x21400], R0 ;  /* 0x02140000df007388 */ /* 0x0003e80000000800 */
[----:B------:R-:W-:Y:S01]  /*6a30*/  LDSM.16.M88.4 R32, [R208+0x8000] ;  /* 0x00800000d020783b */ /* 0x000fe20000000200 */
[----:B--2---:R-:W-:Y:S07]  /*6a40*/  MOV R3, R14 ;  /* 0x0000000e00037202 */ /* 0x004fee0000000f00 */
[----:B------:R-:W2:Y:S08]  /*6a50*/  LDSM.16.M88.4 R16, [R212+0x14000] ;  /* 0x01400000d410783b */ /* 0x000eb00000000200 */
[----:B------:R-:W3:Y:S01]  /*6a60*/  LDSM.16.M88.4 R28, [R208+0x9000] ;  /* 0x00900000d01c783b */ /* 0x000ee20000000200 */
[----:B-1----:R-:W-:Y:S07]  /*6a70*/  MOV R0, R13 ;  /* 0x0000000d00007202 */ /* 0x002fee0000000f00 */
[----:B------:R-:W1:Y:S08]  /*6a80*/  LDSM.16.M88.4 R164, [R212+0x14800] ;  /* 0x01480000d4a4783b */ /* 0x000e700000000200 */
[----:B------:R-:W4:Y:S04]  /*6a90*/  LDL R2, [R1+0x34] ;  /* 0x0000340001027983 */ /* 0x000f280000100800 */
[----:B------:R-:W-:Y:S08]  /*6aa0*/  LDSM.16.M88.4 R168, [R209+0x8000] ;  /* 0x00800000d1a8783b */ /* 0x000ff00000000200 */
[----:B------:R-:W1:Y:S01]  /*6ab0*/  LDSM.16.M88.4 R172, [R213+0x14000] ;  /* 0x01400000d5ac783b */ /* 0x000e620000000200 */
[-C--:B--2---:R-:W-:Y:S08]  /*6ac0*/  HMMA.16816.F32 R4, R32, R16.reuse, RZ ;  /* 0x000000102004723c */ /* 0x084ff000000018ff */
[C---:B---3--:R-:W-:Y:S08]  /*6ad0*/  HMMA.16816.F32 R8, R28.reuse, R16, RZ ;  /* 0x000000101c08723c */ /* 0x048ff000000018ff */
[-C--:B------:R-:W-:Y:S08]  /*6ae0*/  HMMA.16816.F32 R12, R28, R18.reuse, RZ ;  /* 0x000000121c0c723c */ /* 0x080ff000000018ff */
[C---:B------:R-:W-:Y:S08]  /*6af0*/  HMMA.16816.F32 R16, R32.reuse, R18, RZ ;  /* 0x000000122010723c */ /* 0x040ff000000018ff */
[-C--:B-1----:R-:W-:Y:S08]  /*6b00*/  HMMA.16816.F32 R20, R32, R164.reuse, RZ ;  /* 0x000000a42014723c */ /* 0x082ff000000018ff */
        /* <DEDUP_REMOVED lines=21> */
[-C--:B-1----:R-:W-:Y:S04]  /*6c60*/  HMMA.16816.F32 R20, R164, R168.reuse, R20 ;  /* 0x000000a8a414723c */ /* 0x082fe80000001814 */
[----:B----4-:R-:W-:Y:S04]  /*6c70*/  IADD3.X R179, R2, UR13, RZ, P1, !PT ;  /* 0x0000000d02b37c10 */ /* 0x010fe80008ffe4ff */
[C---:B------:R-:W-:Y:S01]  /*6c80*/  HMMA.16816.F32 R24, R172.reuse, R168, R24 ;  /* 0x000000a8ac18723c */ /* 0x040fe20000001818 */
[----:B------:R-:W2:Y:S07]  /*6c90*/  LDG.E R176, [R178.64] ;  /* 0x00000006b2b07981 */ /* 0x000eae000c1e1900 */
        /* <DEDUP_REMOVED lines=58> */
[----:B------:R-:W1:Y:S03]  /*7040*/  LDSM.16.M88.4 R164, [R214+0x18800] ;  /* 0x01880000d6a4783b */ /* 0x000e660000000200 */
[----:B------:R-:W-:Y:S01]  /*7050*/  FMUL.FTZ R2, R193, R2 ;  /* 0x00000002c1027220 */ /* 0x000fe20000410000 */
[----:B------:R-:W-:Y:S01]  /*7060*/  MOV R193, R3 ;  /* 0x0000000300c17202 */ /* 0x000fe20000000f00 */
[----:B------:R-:W-:Y:S01]  /*7070*/  FADD.FTZ R5, -R176, R5 ;  /* 0x00000005b0057221 */ /* 0x000fe20000010100 */
[----:B------:R-:W-:Y:S01]  /*7080*/  MOV R4, R0 ;  /* 0x0000000000047202 */ /* 0x000fe20000000f00 */
[----:B------:R-:W-:Y:S01]  /*7090*/  FFMA.FTZ R0, -R199, R199, 1 ;  /* 0x3f800000c7007423 */ /* 0x000fe200000101c7 */
[----:B------:R2:W3:Y:S03]  /*70a0*/  LDG.E R3, [R178.64+0x20] ;  /* 0x00002006b2037981 */ /* 0x0004e6000c1e1900 */
[----:B------:R-:W-:Y:S01]  /*70b0*/  FMUL.FTZ R0, R0, c[0x0][0x2ec] ;  /* 0x0000bb0000007a20 */ /* 0x000fe20000410000 */
[----:B------:R-:W-:Y:S01]  /*70c0*/  MOV R199, R180 ;  /* 0x000000b400c77202 */ /* 0x000fe20000000f00 */
[----:B------:R-:W-:Y:S02]  /*70d0*/  FMUL.FTZ R177, R177, R5 ;  /* 0x00000005b1b17220 */ /* 0x000fe40000410000 */
[----:B------:R-:W-:Y:S02]  /*70e0*/  FMUL.FTZ R180, R0, R2 ;  /* 0x0000000200b47220 */ /* 0x000fe40000410000 */
[----:B------:R2:W4:Y:S04]  /*70f0*/  LDG.E R2, [R178.64+0x80] ;  /* 0x00008006b2027981 */ /* 0x000528000c1e1900 */
[----:B------:R2:W4:Y:S02]  /*7100*/  LDG.E R0, [R178.64+0xa0] ;  /* 0x0000a006b2007981 */ /* 0x000524000c1e1900 */
[C---:B------:R-:W-:Y:S02]  /*7110*/  FADD.FTZ R5, -R176.reuse, R16 ;  /* 0x00000010b0057221 */ /* 0x040fe40000010100 */
[----:B------:R-:W-:Y:S02]  /*7120*/  FADD.FTZ R16, -R176, R17 ;  /* 0x00000011b0107221 */ /* 0x000fe40000010100 */
[----:B------:R-:W-:Y:S02]  /*7130*/  FMUL.FTZ R17, R191, R5 ;  /* 0x00000005bf117220 */ /* 0x000fe40000410000 */
[----:B------:R-:W-:Y:S02]  /*7140*/  FMUL.FTZ R16, R190, R16 ;  /* 0x00000010be107220 */ /* 0x000fe40000410000 */
[----:B------:R-:W-:Y:S04]  /*7150*/  FFMA.FTZ R5, -R202, R202, 1 ;  /* 0x3f800000ca057423 */ /* 0x000fe800000101ca */
[----:B------:R-:W-:Y:S01]  /*7160*/  FMUL.FTZ R5, R5, c[0x0][0x2ec] ;  /* 0x0000bb0005057a20 */ /* 0x000fe20000410000 */
[-C--:B-1----:R-:W-:Y:S03]  /*7170*/  HMMA.16816.F32 R20, R172, R164.reuse, R20 ;  /* 0x000000a4ac14723c */ /* 0x082fe60000001814 */
[----:B--2---:R-:W-:Y:S01]  /*7180*/  MOV R179, R4 ;  /* 0x0000000400b37202 */ /* 0x004fe20000000f00 */
[----:B------:R-:W-:Y:S04]  /*7190*/  FFMA.FTZ R4, -R236, R236, 1 ;  /* 0x3f800000ec047423 */ /* 0x000fe800000101ec */
[C---:B------:R-:W-:Y:S04]  /*71a0*/  HMMA.16816.F32 R24, R168.reuse, R164, R24 ;  /* 0x000000a4a818723c */ /* 0x040fe80000001818 */
[----:B------:R-:W-:Y:S04]  /*71b0*/  FMUL.FTZ R4, R4, c[0x0][0x2ec] ;  /* 0x0000bb0004047a20 */ /* 0x000fe80000410000 */
[----:B------:R-:W-:Y:S01]  /*71c0*/  FMUL.FTZ R177, R4, R177 ;  /* 0x000000b104b17220 */ /* 0x000fe20000410000 */
[-C--:B------:R-:W-:Y:S03]  /*71d0*/  HMMA.16816.F32 R28, R168, R166.reuse, R28 ;  /* 0x000000a6a81c723c */ /* 0x080fe6000000181c */
[----:B------:R-:W-:Y:S04]  /*71e0*/  FFMA.FTZ R4, -R198, R198, 1 ;  /* 0x3f800000c6047423 */ /* 0x000fe800000101c6 */
[----:B------:R-:W-:Y:S01]  /*71f0*/  FADD.FTZ R20, -R176, R20 ;  /* 0x00000014b0147221 */ /* 0x000fe20000010100 */
[----:B------:R-:W-:Y:S04]  /*7200*/  HMMA.16816.F32 R32, R172, R166, R32 ;  /* 0x000000a6ac20723c */ /* 0x000fe80000001820 */
[----:B------:R-:W-:Y:S02]  /*7210*/  FMUL.FTZ R4, R4, c[0x0][0x2ec] ;  /* 0x0000bb0004047a20 */ /* 0x000fe40000410000 */
[----:B------:R-:W-:Y:S02]  /*7220*/  FADD.FTZ R21, -R176, R21 ;  /* 0x00000015b0157221 */ /* 0x000fe40000010100 */
[----:B------:R-:W-:Y:S04]  /*7230*/  FMUL.FTZ R165, R186, R20 ;  /* 0x00000014baa57220 */ /* 0x000fe80000410000 */
[----:B------:R-:W-:Y:S02]  /*7240*/  FMUL.FTZ R172, R4, R16 ;  /* 0x0000001004ac7220 */ /* 0x000fe40000410000 */
[----:B------:R-:W-:Y:S02]  /*7250*/  FFMA.FTZ R16, -R200, R200, 1 ;  /* 0x3f800000c8107423 */ /* 0x000fe400000101c8 */
[----:B------:R-:W-:Y:S02]  /*7260*/  FFMA.FTZ R4, -R181, R181, 1 ;  /* 0x3f800000b5047423 */ /* 0x000fe400000101b5 */
[----:B------:R-:W-:Y:S01]  /*7270*/  FMUL.FTZ R164, R185, R21 ;  /* 0x00000015b9a47220 */ /* 0x000fe20000410000 */
[----:B------:R-:W-:Y:S01]  /*7280*/  MOV R185, R225 ;  /* 0x000000e100b97202 */ /* 0x000fe20000000f00 */
[----:B------:R-:W-:Y:S02]  /*7290*/  FMUL.FTZ R173, R5, R17 ;  /* 0x0000001105ad7220 */ /* 0x000fe40000410000 */
[----:B------:R-:W-:Y:S02]  /*72a0*/  FFMA.FTZ R5, -R182, R182, 1 ;  /* 0x3f800000b6057423 */ /* 0x000fe400000101b6 */
[C---:B------:R-:W-:Y:S02]  /*72b0*/  FADD.FTZ R20, -R176.reuse, R33 ;  /* 0x00000021b0147221 */ /* 0x040fe40000010100 */
[----:B------:R-:W-:Y:S02]  /*72c0*/  FADD.FTZ R21, -R176, R32 ;  /* 0x00000020b0157221 */ /* 0x000fe40000010100 */
[----:B------:R-:W-:Y:S02]  /*72d0*/  FMUL.FTZ R20, R183, R20 ;  /* 0x00000014b7147220 */ /* 0x000fe40000410000 */
[----:B------:R-:W-:Y:S02]  /*72e0*/  FMUL.FTZ R16, R16, c[0x0][0x2ec] ;  /* 0x0000bb0010107a20 */ /* 0x000fe40000410000 */
[----:B------:R-:W-:Y:S02]  /*72f0*/  FMUL.FTZ R4, R4, c[0x0][0x2ec] ;  /* 0x0000bb0004047a20 */ /* 0x000fe40000410000 */
[----:B------:R-:W-:Y:S01]  /*7300*/  FMUL.FTZ R21, R184, R21 ;  /* 0x00000015b8157220 */ /* 0x000fe20000410000 */
[----:B------:R-:W-:Y:S01]  /*7310*/  MOV R184, R226 ;  /* 0x000000e200b87202 */ /* 0x000fe20000000f00 */
[----:B------:R-:W-:Y:S02]  /*7320*/  FMUL.FTZ R5, R5, c[0x0][0x2ec] ;  /* 0x0000bb0005057a20 */ /* 0x000fe40000410000 */
[----:B------:R-:W-:Y:S02]  /*7330*/  FMUL.FTZ R170, R16, R164 ;  /* 0x000000a410aa7220 */ /* 0x000fe40000410000 */
[----:B------:R-:W-:Y:S02]  /*7340*/  FMUL.FTZ R168, R4, R20 ;  /* 0x0000001404a87220 */ /* 0x000fe40000410000 */
[----:B------:R-:W-:Y:S02]  /*7350*/  FFMA.FTZ R4, -R248, R248, 1 ;  /* 0x3f800000f8047423 */ /* 0x000fe400000101f8 */
[----:B------:R-:W-:Y:S02]  /*7360*/  FMUL.FTZ R169, R5, R21 ;  /* 0x0000001505a97220 */ /* 0x000fe40000410000 */
[----:B------:R-:W-:Y:S02]  /*7370*/  FFMA.FTZ R5, -R249, R249, 1 ;  /* 0x3f800000f9057423 */ /* 0x000fe400000101f9 */
[----:B------:R-:W-:Y:S02]  /*7380*/  FMUL.FTZ R4, R4, c[0x0][0x2ec] ;  /* 0x0000bb0004047a20 */ /* 0x000fe40000410000 */
[----:B------:R-:W-:Y:S02]  /*7390*/  FFMA.FTZ R17, -R201, R201, 1 ;  /* 0x3f800000c9117423 */ /* 0x000fe400000101c9 */
[----:B------:R-:W-:Y:S02]  /*73a0*/  FMUL.FTZ R5, R5, c[0x0][0x2ec] ;  /* 0x0000bb0005057a20 */ /* 0x000fe40000410000 */
        /* <DEDUP_REMOVED lines=8> */
[C---:B---3--:R-:W-:Y:S02]  /*7430*/  FADD.FTZ R16, -R3.reuse, R6 ;  /* 0x0000000603107221 */ /* 0x048fe40000010100 */
[----:B------:R-:W-:Y:S02]  /*7440*/  FADD.FTZ R6, -R3, R7 ;  /* 0x0000000703067221 */ /* 0x000fe40000010100 */
[----:B------:R-:W-:Y:S02]  /*7450*/  FMUL.FTZ R7, R179, R16 ;  /* 0x00000010b3077220 */ /* 0x000fe40000410000 */
[----:B------:R-:W-:Y:S02]  /*7460*/  FMUL.FTZ R6, R199, R6 ;  /* 0x00000006c7067220 */ /* 0x000fe40000410000 */
[----:B------:R-:W-:Y:S02]  /*7470*/  FADD.FTZ R19, -R3, R19 ;  /* 0x0000001303137221 */ /* 0x000fe40000010100 */
[----:B------:R-:W-:Y:S02]  /*7480*/  FMUL.FTZ R166, R4, R6 ;  /* 0x0000000604a67220 */ /* 0x000fe40000410000 */
[----:B------:R-:W-:Y:S02]  /*7490*/  FFMA.FTZ R4, -R239, R239, 1 ;  /* 0x3f800000ef047423 */ /* 0x000fe400000101ef */
[----:B------:R-:W-:Y:S02]  /*74a0*/  FADD.FTZ R18, -R3, R18 ;  /* 0x0000001203127221 */ /* 0x000fe40000010100 */
[----:B------:R-:W-:Y:S02]  /*74b0*/  FMUL.FTZ R167, R5, R7 ;  /* 0x0000000705a77220 */ /* 0x000fe40000410000 */
[----:B------:R-:W-:Y:S02]  /*74c0*/  FMUL.FTZ R32, R196, R19 ;  /* 0x00000013c4207220 */ /* 0x000fe40000410000 */
[----:B------:R-:W-:Y:S02]  /*74d0*/  FFMA.FTZ R5, -R241, R241, 1 ;  /* 0x3f800000f1057423 */ /* 0x000fe400000101f1 */
[----:B------:R-:W-:Y:S02]  /*74e0*/  FMUL.FTZ R4, R4, c[0x0][0x2ec] ;  /* 0x0000bb0004047a20 */ /* 0x000fe40000410000 */
[----:B------:R-:W-:Y:S02]  /*74f0*/  FMUL.FTZ R165, R197, R18 ;  /* 0x00000012c5a57220 */ /* 0x000fe40000410000 */
[----:B------:R-:W-:Y:S02]  /*7500*/  FMUL.FTZ R5, R5, c[0x0][0x2ec] ;  /* 0x0000bb0005057a20 */ /* 0x000fe40000410000 */
[----:B------:R-:W-:Y:S02]  /*7510*/  FADD.FTZ R34, -R3, R34 ;  /* 0x0000002203227221 */ /* 0x000fe40000010100 */
[----:B------:R-:W-:Y:S02]  /*7520*/  FMUL.FTZ R32, R4, R32 ;  /* 0x0000002004207220 */ /* 0x000fe40000410000 */
[----:B------:R-:W-:Y:S02]  /*7530*/  FFMA.FTZ R4, -R189, R189, 1 ;  /* 0x3f800000bd047423 */ /* 0x000fe400000101bd */
[C---:B------:R-:W-:Y:S02]  /*7540*/  FADD.FTZ R7, -R3.reuse, R23 ;  /* 0x0000001703077221 */ /* 0x040fe40000010100 */
[----:B------:R-:W-:Y:S02]  /*7550*/  FADD.FTZ R33, -R3, R35 ;  /* 0x0000002303217221 */ /* 0x000fe40000010100 */
[----:B------:R-:W-:Y:S02]  /*7560*/  FMUL.FTZ R165, R5, R165 ;  /* 0x000000a505a57220 */ /* 0x000fe40000410000 */
[----:B------:R-:W-:Y:S02]  /*7570*/  FMUL.FTZ R35, R192, R34 ;  /* 0x00000022c0237220 */ /* 0x000fe40000410000 */
[----:B------:R-:W-:Y:S02]  /*7580*/  FFMA.FTZ R5, -R240, R240, 1 ;  /* 0x3f800000f0057423 */ /* 0x000fe400000101f0 */
[----:B------:R-:W-:Y:S02]  /*7590*/  FMUL.FTZ R4, R4, c[0x0][0x2ec] ;  /* 0x0000bb0004047a20 */ /* 0x000fe40000410000 */
[----:B------:R-:W-:Y:S02]  /*75a0*/  FMUL.FTZ R7, R194, R7 ;  /* 0x00000007c2077220 */ /* 0x000fe40000410000 */
[----:B------:R-:W-:Y:S02]  /*75b0*/  FMUL.FTZ R5, R5, c[0x0][0x2ec] ;  /* 0x0000bb0005057a20 */ /* 0x000fe40000410000 */
[----:B------:R-:W-:Y:S02]  /*75c0*/  FMUL.FTZ R35, R4, R35 ;  /* 0x0000002304237220 */ /* 0x000fe40000410000 */
[----:B----4-:R-:W-:Y:S02]  /*75d0*/  FADD.FTZ R4, -R2, R9 ;  /* 0x0000000902047221 */ /* 0x010fe40000010100 */
[----:B------:R-:W-:Y:S02]  /*75e0*/  FADD.FTZ R22, -R3, R22 ;  /* 0x0000001603167221 */ /* 0x000fe40000010100 */
[----:B------:R-:W-:Y:S02]  /*75f0*/  FFMA.FTZ R3, -R188, R188, 1 ;  /* 0x3f800000bc037423 */ /* 0x000fe400000101bc */
[----:B------:R-:W-:Y:S02]  /*7600*/  FMUL.FTZ R34, R5, R7 ;  /* 0x0000000705227220 */ /* 0x000fe40000410000 */
[----:B------:R-:W-:Y:S02]  /*7610*/  FADD.FTZ R5, -R2, R12 ;  /* 0x0000000c02057221 */ /* 0x000fe40000010100 */
[----:B------:R-:W-:Y:S02]  /*7620*/  FMUL.FTZ R4, R53, R4 ;  /* 0x0000000435047220 */ /* 0x000fe40000410000 */
[----:B------:R-:W-:Y:S01]  /*7630*/  FMUL.FTZ R33, R187, R33 ;  /* 0x00000021bb217220 */ /* 0x000fe20000410000 */
[----:B------:R1:W5:Y:S01]  /*7640*/  LDL.LU R53, [R1+0xac] ;  /* 0x0000ac0001357983 */ /* 0x0003620000300800 */
[----:B------:R-:W-:Y:S02]  /*7650*/  FMUL.FTZ R3, R3, c[0x0][0x2ec] ;  /* 0x0000bb0003037a20 */ /* 0x000fe40000410000 */
[----:B------:R-:W-:Y:S02]  /*7660*/  FMUL.FTZ R5, R52, R5 ;  /* 0x0000000534057220 */ /* 0x000fe40000410000 */
[----:B------:R-:W-:Y:S01]  /*7670*/  FFMA.FTZ R6, -R242, R242, 1 ;  /* 0x3f800000f2067423 */ /* 0x000fe200000101f2 */
[----:B------:R1:W5:Y:S01]  /*7680*/  LDL.LU R52, [R1+0xa8] ;  /* 0x0000a80001347983 */ /* 0x0003620000300800 */
[----:B------:R-:W-:Y:S02]  /*7690*/  FMUL.FTZ R33, R3, R33 ;  /* 0x0000002103217220 */ /* 0x000fe40000410000 */
[----:B------:R-:W-:Y:S02]  /*76a0*/  FADD.FTZ R3, -R2, R8 ;  /* 0x0000000802037221 */ /* 0x000fe40000010100 */
[----:B------:R-:W-:Y:S02]  /*76b0*/  FFMA.FTZ R16, -R51, R51, 1 ;  /* 0x3f80000033107423 */ /* 0x000fe40000010133 */
[----:B------:R-:W-:Y:S01]  /*76c0*/  FFMA.FTZ R9, -R50, R50, 1 ;  /* 0x3f80000032097423 */ /* 0x000fe20000010132 */
[----:B------:R1:W5:Y:S01]  /*76d0*/  LDL.LU R51, [R1+0xa4] ;  /* 0x0000a40001337983 */ /* 0x0003620000300800 */
[----:B------:R-:W-:Y:S02]  /*76e0*/  FMUL.FTZ R164, R195, R22 ;  /* 0x00000016c3a47220 */ /* 0x000fe40000410000 */
[----:B------:R-:W-:Y:S01]  /*76f0*/  FMUL.FTZ R6, R6, c[0x0][0x2ec] ;  /* 0x0000bb0006067a20 */ /* 0x000fe20000410000 */
[----:B------:R1:W5:Y:S01]  /*7700*/  LDL.LU R50, [R1+0xa0] ;  /* 0x0000a00001327983 */ /* 0x0003620000300800 */
[----:B------:R-:W-:Y:S02]  /*7710*/  FMUL.FTZ R3, R193, R3 ;  /* 0x00000003c1037220 */ /* 0x000fe40000410000 */
[----:B------:R-:W-:Y:S01]  /*7720*/  FMUL.FTZ R16, R16, c[0x0][0x2ec] ;  /* 0x0000bb0010107a20 */ /* 0x000fe20000410000 */
[----:B------:R1:W5:Y:S01]  /*7730*/  LDL.LU R49, [R1+0x9c] ;  /* 0x00009c0001317983 */ /* 0x0003620000300800 */
[----:B------:R-:W-:Y:S02]  /*7740*/  FMUL.FTZ R9, R9, c[0x0][0x2ec] ;  /* 0x0000bb0009097a20 */ /* 0x000fe40000410000 */
[----:B------:R-:W-:Y:S01]  /*7750*/  FADD.FTZ R24, -R2, R24 ;  /* 0x0000001802187221 */ /* 0x000fe20000010100 */
[----:B------:R1:W5:Y:S01]  /*7760*/  LDL.LU R48, [R1+0x98] ;  /* 0x0000980001307983 */ /* 0x0003620000300800 */
[----:B------:R-:W-:Y:S02]  /*7770*/  FFMA.FTZ R23, -R247, R247, 1 ;  /* 0x3f800000f7177423 */ /* 0x000fe400000101f7 */
        /* <DEDUP_REMOVED lines=9> */
[----:B------:R-:W-:Y:S02]  /*7810*/  FFMA.FTZ R22, -R246, R246, 1 ;  /* 0x3f800000f6167423 */ /* 0x000fe400000101f6 */
[----:B------:R-:W-:Y:S02]  /*7820*/  FMUL.FTZ R23, R23, c[0x0][0x2ec] ;  /* 0x0000bb0017177a20 */ /* 0x000fe40000410000 */
[----:B------:R-:W-:Y:S02]  /*7830*/  FMUL.FTZ R3, R243, R3 ;  /* 0x00000003f3037220 */ /* 0x000fe40000410000 */
[----:B------:R-:W-:Y:S02]  /*7840*/  FFMA.FTZ R25, -R235, R235, 1 ;  /* 0x3f800000eb197423 */ /* 0x000fe400000101eb */
[----:B------:R-:W-:Y:S02]  /*7850*/  FMUL.FTZ R22, R22, c[0x0][0x2ec] ;  /* 0x0000bb0016167a20 */ /* 0x000fe40000410000 */
[----:B------:R-:W-:Y:S02]  /*7860*/  FMUL.FTZ R23, R23, R2 ;  /* 0x0000000217177220 */ /* 0x000fe40000410000 */
[----:B------:R-:W-:Y:S02]  /*7870*/  FADD.FTZ R2, -R0, R10 ;  /* 0x0000000a00027221 */ /* 0x000fe40000010100 */
        /* <DEDUP_REMOVED lines=43> */
[----:B------:R-:W-:Y:S01]  /*7b30*/  FFMA.FTZ R19, -R251, R251, 1 ;  /* 0x3f800000fb137423 */ /* 0x000fe200000101fb */
[----:B------:R-:W-:Y:S01]  /*7b40*/  MOV R234, c[0x0][0x22c] ;  /* 0x00008b0000ea7a02 */ /* 0x000fe20000000f00 */
[----:B------:R-:W-:Y:S01]  /*7b50*/  FFMA.FTZ R18, -R250, R250, 1 ;  /* 0x3f800000fa127423 */ /* 0x000fe200000101fa */
[----:B------:R1:W5:Y:S01]  /*7b60*/  LDL.LU R37, [R1+0x6c] ;  /* 0x00006c0001257983 */ /* 0x0003620000300800 */
[----:B------:R-:W-:Y:S02]  /*7b70*/  FMUL.FTZ R6, R252, R6 ;  /* 0x00000006fc067220 */ /* 0x000fe40000410000 */
[----:B------:R-:W-:Y:S01]  /*7b80*/  IMAD R234, R234, c[0x0][0x1c0], RZ ;  /* 0x00007000eaea7a24 */ /* 0x000fe200078e02ff */
[----:B------:R1:W5:Y:S01]  /*7b90*/  LDL R186, [R1] ;  /* 0x0000000001ba7983 */ /* 0x0003620000100800 */
[----:B------:R-:W-:Y:S02]  /*7ba0*/  FMUL.FTZ R13, R13, c[0x0][0x2ec] ;  /* 0x0000bb000d0d7a20 */ /* 0x000fe40000410000 */
[----:B------:R-:W-:Y:S01]  /*7bb0*/  FMUL.FTZ R4, R245, R4 ;  /* 0x00000004f5047220 */ /* 0x000fe20000410000 */
[----:B------:R1:W5:Y:S01]  /*7bc0*/  LDL.LU R36, [R1+0x68] ;  /* 0x0000680001247983 */ /* 0x0003620000300800 */
        /* <DEDUP_REMOVED lines=66> */
.L_x_1018:
        /* <DEDUP_REMOVED lines=32> */
[----:B------:R-:W-:Y:S01]  /*81f0*/  STS [R223+0x1d400], R12 ;  /* 0x01d4000cdf007388 */ /* 0x000fe20000000800 */
[----:B--2---:R-:W-:Y:S04]  /*8200*/  IMAD.SHL.U32 R0, R217, 0x2, RZ ;  /* 0x00000002d9007824 */ /* 0x004fe800078e00ff */
[----:B------:R-:W-:Y:S01]  /*8210*/  BAR.SYNC.DEFER_BLOCKING 0x0 ;  /* 0x0000000000007b1d */ /* 0x000fe20000010000 */
[C---:B------:R-:W-:Y:S02]  /*8220*/  IADD3 R3, R0.reuse, 0x8000, RZ ;  /* 0x0000800000037810 */ /* 0x040fe40007ffe0ff */
[----:B------:R-:W-:Y:S02]  /*8230*/  IADD3 R2, R0, 0x8040, RZ ;  /* 0x0000804000027810 */ /* 0x000fe40007ffe0ff */
        /* <DEDUP_REMOVED lines=93> */
[----:B------:R-:W-:Y:S01]  /*8810*/  ISETP.GE.AND P4, PT, R232, c[0x0][0x220], PT ;  /* 0x00008800e8007a0c */ /* 0x000fe20003f86270 */
[----:B------:R-:W-:Y:S02]  /*8820*/  IMAD.SHL.U32 R8, R187, 0x2, RZ ;  /* 0x00000002bb087824 */ /* 0x000fe400078e00ff */
[----:B------:R-:W-:Y:S05]  /*8830*/  IMAD.U32 R3, R9, -0x40, RZ ;  /* 0xffffffc009037824 */ /* 0x000fea00078e00ff */
[----:B------:R-:W-:Y:S02]  /*8840*/  LEA R2, P1, R3, R228, 0x1 ;  /* 0x000000e403027211 */ /* 0x000fe400078208ff */
[----:B------:R-:W-:Y:S01]  /*8850*/  SHF.R.S32.HI R4, RZ, 0x1f, R3 ;  /* 0x0000001fff047819 */ /* 0x000fe20000011403 */
[----:B------:R-:W-:Y:S01]  /*8860*/  @!P3 IMAD.MOV.U32 R5, RZ, RZ, c[0x0][0x374] ;  /* 0x0000dd00ff05b624 */ /* 0x000fe200078e00ff */
[----:B------:R-:W-:Y:S01]  /*8870*/  @!P3 LEA R0, P5, R9, R3, 0x5 ;  /* 0x000000030900b211 */ /* 0x000fe200078a28ff */
[----:B------:R1:W-:Y:S01]  /*8880*/  @P4 STS.128 [R8+0x8000], RZ ;  /* 0x008000ff08004388 */ /* 0x0003e20000000c00 */
[----:B------:R-:W-:Y:S01]  /*8890*/  LEA.HI.X.SX32 R3, R3, R229, 0x1, P1 ;  /* 0x000000e503037211 */ /* 0x000fe200008f0eff */
[----:B------:R-:W-:Y:S01]  /*88a0*/  @!P4 IMAD.MOV.U32 R7, RZ, RZ, c[0x0][0x374] ;  /* 0x0000dd00ff07c624 */ /* 0x000fe200078e00ff */
[C---:B------:R-:W-:Y:S02]  /*88b0*/  @!P3 LEA.HI.X R5, R9.reuse, R4, R5, 0x5, P5 ;  /* 0x000000040905b211 */ /* 0x040fe400028f2c05 */
[C---:B------:R-:W-:Y:S01]  /*88c0*/  @!P4 LEA R6, P5, R9.reuse, R2, 0x6 ;  /* 0x000000020906c211 */ /* 0x040fe200078a30ff */
[----:B------:R-:W-:Y:S01]  /*88d0*/  @!PT LDS RZ, [RZ] ;  /* 0x00000000fffff984 */ /* 0x000fe20000000800 */
[----:B------:R-:W-:Y:S01]  /*88e0*/  @!PT LDS RZ, [RZ] ;  /* 0x00000000fffff984 */ /* 0x000fe20000000800 */
[----:B------:R-:W-:Y:S01]  /*88f0*/  @!PT LDS RZ, [RZ] ;  /* 0x00000000fffff984 */ /* 0x000fe20000000800 */
[----:B------:R1:W-:Y:S01]  /*8900*/  @!P4 LDGSTS.E.BYPASS.LTC128B.128 [R8+0x8000], [R2.64] ;  /* 0x080000000208cfae */ /* 0x0003e2000b901d46 */
[C---:B------:R-:W-:Y:S01]  /*8910*/  @!P3 LEA R4, P1, R0.reuse, R228, 0x1 ;  /* 0x000000e40004b211 */ /* 0x040fe200078208ff */
        /* <DEDUP_REMOVED lines=20> */
.L_x_1019:
        /* <DEDUP_REMOVED lines=103> */
[----:B------:R-:W3:Y:S06]  /*90d0*/  LDSM.16.MT88.4 R164, [R204+0x7800] ;  /* 0x00780000cca4783b */ /* 0x000eec0000004200 */
[----:B----4-:R-:W-:Y:S01]  /*90e0*/  @P2 IADD3 R168, P3, R191, UR12, RZ ;  /* 0x0000000cbfa82c10 */ /* 0x010fe2000ff7e0ff */
[----:B------:R-:W-:Y:S01]  /*90f0*/  IMAD.MOV.U32 R191, RZ, RZ, c[0x0][0x22c] ;  /* 0x00008b00ffbf7624 */ /* 0x000fe200078e00ff */
[-C--:B-1----:R-:W-:Y:S01]  /*9100*/  HMMA.16816.F32 R4, R172, R176.reuse, R4 ;  /* 0x000000b0ac04723c */ /* 0x082fe20000001804 */
[----:B------:R-:W-:Y:S04]  /*9110*/  @UP0 UIADD3 UR12, UP2, UR12, -0x100, URZ ;  /* 0xffffff000c0c0890 */ /* 0x000fe8000ff5e03f */
[----:B-----5:R-:W-:Y:S01]  /*9120*/  @P2 IADD3.X R169, R3, UR11, RZ, P3, !PT ;  /* 0x0000000b03a92c10 */ /* 0x020fe20009ffe4ff */
[----:B------:R-:W-:Y:S01]  /*9130*/  IMAD.MOV.U32 R3, RZ, RZ, R225 ;  /* 0x000000ffff037224 */ /* 0x000fe200078e00e1 */
[----:B------:R-:W-:Y:S01]  /*9140*/  @UP0 UIADD3.X UR11, UR11, -0x1, URZ, UP2, !UPT ;  /* 0xffffffff0b0b0890 */ /* 0x000fe200097fe43f */
[----:B------:R-:W-:Y:S02]  /*9150*/  IMAD R191, R191, c[0x0][0x1c0], RZ ;  /* 0x00007000bfbf7a24 */ /* 0x000fe400078e02ff */
[----:B------:R-:W4:Y:S02]  /*9160*/  @P2 LDG.E R188, [R168.64+0x20] ;  /* 0x00002006a8bc2981 */ /* 0x000f24000c1e1900 */
[----:B------:R-:W-:Y:S03]  /*9170*/  IMAD.SHL.U32 R191, R191, 0x20, RZ ;  /* 0x00000020bfbf7824 */ /* 0x000fe600078e00ff */
[----:B------:R-:W5:Y:S05]  /*9180*/  @P2 LDG.E R0, [R168.64+0xa0] ;  /* 0x0000a006a8002981 */ /* 0x000f6a000c1e1900 */
[----:B------:R-:W5:Y:S01]  /*9190*/  @P2 LDG.E R189, [R168.64+0x80] ;  /* 0x00008006a8bd2981 */ /* 0x000f62000c1e1900 */
[C---:B--2---:R-:W-:Y:S04]  /*91a0*/  HMMA.16816.F32 R8, R180.reuse, R176, R8 ;  /* 0x000000b0b408723c */ /* 0x044fe80000001808 */
[----:B------:R-:W2:Y:S05]  /*91b0*/  @P2 LDG.E R190, [R168.64] ;  /* 0x00000006a8be2981 */ /* 0x000eaa000c1e1900 */
[----:B------:R-:W-:Y:S01]  /*91c0*/  RED.E.ADD.F32.FTZ.RN.STRONG.GPU [R2.64], R4 ;  /* 0x000000040200798e */ /* 0x000fe2000c10e786 */
[-C--:B------:R-:W-:Y:S08]  /*91d0*/  HMMA.16816.F32 R12, R180, R178.reuse, R12 ;  /* 0x000000b2b40c723c */ /* 0x080ff0000000180c */
[C---:B------:R-:W-:Y:S07]  /*91e0*/  HMMA.16816.F32 R16, R172.reuse, R178, R16 ;  /* 0x000000b2ac10723c */ /* 0x040fee0000001810 */
[----:B------:R-:W-:Y:S01]  /*91f0*/  IMAD.MOV.U32 R179, RZ, RZ, c[0x0][0x22c] ;  /* 0x00008b00ffb37624 */ /* 0x000fe200078e00ff */
[-C--:B---3--:R-:W-:Y:S04]  /*9200*/  HMMA.16816.F32 R20, R172, R164.reuse, R20 ;  /* 0x000000a4ac14723c */ /* 0x088fe80000001814 */
        /* <DEDUP_REMOVED lines=8> */
[----:B----4-:R1:W-:Y:S05]  /*9290*/  @P2 STL [R1+0x10], R188 ;  /* 0x000010bc01002387 */ /* 0x0103ea0000100800 */
[----:B-----5:R3:W-:Y:S05]  /*92a0*/  @P2 STL [R1+0x8], R0 ;  /* 0x0000080001002387 */ /* 0x0207ea0000100800 */
[----:B------:R-:W4:Y:S01]  /*92b0*/  LDL R178, [R1+0x28] ;  /* 0x0000280001b27983 */ /* 0x000f220000100800 */
[----:B-1----:R-:W-:Y:S04]  /*92c0*/  IMAD.MOV.U32 R188, RZ, RZ, c[0x0][0x22c] ;  /* 0x00008b00ffbc7624 */ /* 0x002fe800078e00ff */
[----:B------:R-:W-:Y:S01]  /*92d0*/  IMAD R188, R188, c[0x0][0x1c0], RZ ;  /* 0x00007000bcbc7a24 */ /* 0x000fe200078e02ff */
[----:B---3--:R-:W3:Y:S03]  /*92e0*/  LDL R0, [R1+0x1c] ;  /* 0x00001c0001007983 */ /* 0x008ee60000100800 */
[----:B------:R-:W-:Y:S02]  /*92f0*/  IMAD.SHL.U32 R188, R188, 0x10, RZ ;  /* 0x00000010bcbc7824 */ /* 0x000fe400078e00ff */
[----:B------:R1:W-:Y:S03]  /*9300*/  @P2 STL [R1+0x4], R189 ;  /* 0x000004bd01002387 */ /* 0x0003e60000100800 */
[CC--:B------:R-:W-:Y:S02]  /*9310*/  LEA R176, P1, R188.reuse, R2.reuse, 0x2 ;  /* 0x00000002bcb07211 */ /* 0x0c0fe400078210ff */
[----:B--2---:R2:W-:Y:S02]  /*9320*/  @P2 STL [R1+0xc], R190 ;  /* 0x00000cbe01002387 */ /* 0x0045e40000100800 */
[-C--:B------:R-:W-:Y:S02]  /*9330*/  LEA.HI.X.SX32 R177, R188, R3.reuse, 0x2, P1 ;  /* 0x00000003bcb17211 */ /* 0x080fe400008f16ff */
[CC--:B------:R-:W-:Y:S03]  /*9340*/  LEA R168, P1, R191.reuse, R2.reuse, 0x2 ;  /* 0x00000002bfa87211 */ /* 0x0c0fe600078210ff */
[----:B------:R5:W-:Y:S01]  /*9350*/  RED.E.ADD.F32.FTZ.RN.STRONG.GPU [R176.64], R6 ;  /* 0x00000006b000798e */ /* 0x000be2000c10e786 */
[-C--:B------:R-:W-:Y:S01]  /*9360*/  LEA.HI.X.SX32 R169, R191, R3.reuse, 0x2, P1 ;  /* 0x00000003bfa97211 */ /* 0x080fe200008f16ff */
[----:B-1----:R-:W-:Y:S04]  /*9370*/  IMAD.MOV.U32 R189, RZ, RZ, c[0x0][0x22c] ;  /* 0x00008b00ffbd7624 */ /* 0x002fe800078e00ff */
[----:B------:R-:W-:Y:S02]  /*9380*/  IMAD R189, R189, c[0x0][0x1c0], RZ ;  /* 0x00007000bdbd7a24 */ /* 0x000fe400078e02ff */
[----:B--2---:R-:W-:Y:S02]  /*9390*/  IMAD.MOV.U32 R190, RZ, RZ, c[0x0][0x22c] ;  /* 0x00008b00ffbe7624 */ /* 0x004fe400078e00ff */
[----:B------:R-:W-:Y:S02]  /*93a0*/  IMAD R189, R189, 0x18, RZ ;  /* 0x00000018bdbd7824 */ /* 0x000fe400078e02ff */
[----:B------:R-:W-:Y:S03]  /*93b0*/  IMAD R190, R190, c[0x0][0x1c0], RZ ;  /* 0x00007000bebe7a24 */ /* 0x000fe600078e02ff */
[-C--:B------:R-:W-:Y:S01]  /*93c0*/  LEA R170, P2, R189, R2.reuse, 0x2 ;  /* 0x00000002bdaa7211 */ /* 0x080fe200078410ff */
[----:B------:R-:W-:Y:S01]  /*93d0*/  IMAD R190, R190, 0x28, RZ ;  /* 0x00000028bebe7824 */ /* 0x000fe200078e02ff */
[-C--:B-----5:R-:W-:Y:S02]  /*93e0*/  LEA R6, P1, R179, R2.reuse, 0x2 ;  /* 0x00000002b3067211 */ /* 0x0a0fe400078210ff */
[-C--:B------:R-:W-:Y:S01]  /*93f0*/  LEA.HI.X.SX32 R171, R189, R3.reuse, 0x2, P2 ;  /* 0x00000003bdab7211 */ /* 0x080fe200010f16ff */
[----:B------:R-:W-:Y:S01]  /*9400*/  IMAD.MOV.U32 R189, RZ, RZ, c[0x0][0x22c] ;  /* 0x00008b00ffbd7624 */ /* 0x000fe200078e00ff */
[CC--:B------:R-:W-:Y:S03]  /*9410*/  LEA R166, P3, R190.reuse, R2.reuse, 0x2 ;  /* 0x00000002bea67211 */ /* 0x0c0fe600078610ff */
[----:B------:R-:W-:Y:S01]  /*9420*/  IMAD R189, R189, c[0x0][0x1c0], RZ ;  /* 0x00007000bdbd7a24 */ /* 0x000fe200078e02ff */
[----:B------:R1:W-:Y:S01]  /*9430*/  RED.E.ADD.F32.FTZ.RN.STRONG.GPU [R170.64], R7 ;  /* 0x00000007aa00798e */ /* 0x0003e2000c10e786 */
[-C--:B------:R-:W-:Y:S01]  /*9440*/  LEA.HI.X.SX32 R167, R190, R3.reuse, 0x2, P3 ;  /* 0x00000003bea77211 */ /* 0x080fe200018f16ff */
[----:B------:R-:W-:Y:S02]  /*9450*/  IMAD.MOV.U32 R190, RZ, RZ, c[0x0][0x22c] ;  /* 0x00008b00ffbe7624 */ /* 0x000fe400078e00ff */
[----:B------:R-:W-:Y:S01]  /*9460*/  IMAD R189, R189, 0x30, RZ ;  /* 0x00000030bdbd7824 */ /* 0x000fe200078e02ff */
[----:B------:R-:W-:Y:S01]  /*9470*/  RED.E.ADD.F32.FTZ.RN.STRONG.GPU [R168.64], R8 ;  /* 0x00000008a800798e */ /* 0x000fe2000c10e786 */
[----:B------:R-:W-:Y:S03]  /*9480*/  IMAD R190, R190, c[0x0][0x1c0], RZ ;  /* 0x00007000bebe7a24 */ /* 0x000fe600078e02ff */
[CC--:B------:R-:W-:Y:S01]  /*9490*/  LEA R4, P2, R189.reuse, R2.reuse, 0x2 ;  /* 0x00000002bd047211 */ /* 0x0c0fe200078410ff */
[----:B------:R2:W-:Y:S01]  /*94a0*/  RED.E.ADD.F32.FTZ.RN.STRONG.GPU [R166.64], R9 ;  /* 0x00000009a600798e */ /* 0x0005e2000c10e786 */
[----:B------:R-:W-:Y:S02]  /*94b0*/  IMAD.SHL.U32 R190, R190, 0x10, RZ ;  /* 0x00000010bebe7824 */ /* 0x000fe400078e00ff */
[-C--:B------:R-:W-:Y:S01]  /*94c0*/  LEA.HI.X.SX32 R5, R189, R3.reuse, 0x2, P2 ;  /* 0x00000003bd057211 */ /* 0x080fe200010f16ff */
[----:B------:R-:W-:Y:S04]  /*94d0*/  IMAD.MOV.U32 R189, RZ, RZ, c[0x0][0x22c] ;  /* 0x00008b00ffbd7624 */ /* 0x000fe800078e00ff */
[----:B------:R5:W-:Y:S01]  /*94e0*/  RED.E.ADD.F32.FTZ.RN.STRONG.GPU [R4.64], R10 ;  /* 0x0000000a0400798e */ /* 0x000be2000c10e786 */
[----:B------:R-:W-:Y:S04]  /*94f0*/  IMAD R189, R189, c[0x0][0x1c0], RZ ;  /* 0x00007000bdbd7a24 */ /* 0x000fe800078e02ff */
[----:B------:R-:W-:Y:S01]  /*9500*/  IMAD.SHL.U32 R189, R189, 0x10, RZ ;  /* 0x00000010bdbd7824 */ /* 0x000fe200078e00ff */
[-C--:B-1----:R-:W-:Y:S02]  /*9510*/  LEA.HI.X.SX32 R7, R179, R3.reuse, 0x2, P1 ;  /* 0x00000003b3077211 */ /* 0x082fe400008f16ff */
[----:B------:R-:W-:Y:S01]  /*9520*/  IADD3 R179, R190, 0x20, RZ ;  /* 0x00000020beb37810 */ /* 0x000fe20007ffe0ff */
[----:B------:R-:W-:Y:S01]  /*9530*/  IMAD.MOV.U32 R190, RZ, RZ, c[0x0][0x22c] ;  /* 0x00008b00ffbe7624 */ /* 0x000fe200078e00ff */
[C---:B------:R-:W-:Y:S01]  /*9540*/  IADD3 R181, R189.reuse, 0x20, RZ ;  /* 0x00000020bdb57810 */ /* 0x040fe20007ffe0ff */
[----:B------:R1:W-:Y:S01]  /*9550*/  RED.E.ADD.F32.FTZ.RN.STRONG.GPU [R6.64], R11 ;  /* 0x0000000b0600798e */ /* 0x0003e2000c10e786 */
[----:B------:R-:W-:Y:S01]  /*9560*/  IADD3 R180, R189, 0x20, RZ ;  /* 0x00000020bdb47810 */ /* 0x000fe20007ffe0ff */
[----:B------:R-:W-:Y:S02]  /*9570*/  IMAD R190, R190, c[0x0][0x1c0], RZ ;  /* 0x00007000bebe7a24 */ /* 0x000fe400078e02ff */
[C---:B------:R-:W-:Y:S01]  /*9580*/  IMAD.IADD R181, R234.reuse, 0x1, R181 ;  /* 0x00000001eab57824 */ /* 0x040fe200078e02b5 */
[----:B--2---:R-:W2:Y:S01]  /*9590*/  LDL R166, [R1+0x18] ;  /* 0x0000180001a67983 */ /* 0x004ea20000100800 */
[----:B------:R-:W-:Y:S02]  /*95a0*/  IMAD.IADD R180, R234, 0x1, R180 ;  /* 0x00000001eab47824 */ /* 0x000fe400078e02b4 */
[----:B------:R-:W-:Y:S02]  /*95b0*/  IMAD.SHL.U32 R190, R190, 0x10, RZ ;  /* 0x00000010bebe7824 */ /* 0x000fe400078e00ff */
[----:B------:R1:W-:Y:S01]  /*95c0*/  RED.E.ADD.F32.FTZ.RN.STRONG.GPU [R2.64+0x80], R16 ;  /* 0x000080100200798e */ /* 0x0003e2000c10e786 */
[----:B------:R-:W-:Y:S01]  /*95d0*/  IMAD.IADD R180, R234, 0x1, R180 ;  /* 0x00000001eab47824 */ /* 0x000fe200078e02b4 */
[CC--:B-----5:R-:W-:Y:S03]  /*95e0*/  LEA R4, P1, R179.reuse, R2.reuse, 0x2 ;  /* 0x00000002b3047211 */ /* 0x0e0fe600078210ff */
[----:B------:R-:W5:Y:S01]  /*95f0*/  LDL R167, [R1+0x24] ;  /* 0x0000240001a77983 */ /* 0x000f620000100800 */
[----:B------:R-:W-:Y:S02]  /*9600*/  IADD3 R168, R190, 0x40, RZ ;  /* 0x00000040bea87810 */ /* 0x000fe40007ffe0ff */
[-C--:B------:R-:W-:Y:S02]  /*9610*/  LEA.HI.X.SX32 R5, R179, R3.reuse, 0x2, P1 ;  /* 0x00000003b3057211 */ /* 0x080fe400008f16ff */
[----:B------:R1:W-:Y:S01]  /*9620*/  RED.E.ADD.F32.FTZ.RN.STRONG.GPU [R164.64+0x80], R17 ;  /* 0x00008011a400798e */ /* 0x0003e2000c10e786 */
[----:B------:R-:W-:Y:S01]  /*9630*/  IADD3 R179, R189, 0x20, RZ ;  /* 0x00000020bdb37810 */ /* 0x000fe20007ffe0ff */
[----:B------:R-:W-:Y:S01]  /*9640*/  IMAD.MOV.U32 R189, RZ, RZ, c[0x0][0x22c] ;  /* 0x00008b00ffbd7624 */ /* 0x000fe200078e00ff */
[-C--:B------:R-:W-:Y:S02]  /*9650*/  LEA R10, P1, R180, R2.reuse, 0x2 ;  /* 0x00000002b40a7211 */ /* 0x080fe400078210ff */
[----:B------:R1:W-:Y:S01]  /*9660*/  RED.E.ADD.F32.FTZ.RN.STRONG.GPU [R4.64], R18 ;  /* 0x000000120400798e */ /* 0x0003e2000c10e786 */
[----:B------:R-:W-:Y:S01]  /*9670*/  IMAD.IADD R179, R234, 0x1, R179 ;  /* 0x00000001eab37824 */ /* 0x000fe200078e02b3 */
[-C--:B-1----:R-:W-:Y:S01]  /*9680*/  LEA R6, P2, R181, R2.reuse, 0x2 ;  /* 0x00000002b5067211 */ /* 0x082fe200078410ff */
[----:B------:R-:W-:Y:S01]  /*9690*/  IMAD R189, R189, c[0x0][0x1c0], RZ ;  /* 0x00007000bdbd7a24 */ /* 0x000fe200078e02ff */
[-C--:B------:R-:W-:Y:S01]  /*96a0*/  LEA.HI.X.SX32 R11, R180, R3.reuse, 0x2, P1 ;  /* 0x00000003b40b7211 */ /* 0x080fe200008f16ff */
[C---:B------:R-:W-:Y:S01]  /*96b0*/  IMAD.IADD R179, R234.reuse, 0x1, R179 ;  /* 0x00000001eab37824 */ /* 0x040fe200078e02b3 */
[-C--:B------:R-:W-:Y:S01]  /*96c0*/  LEA.HI.X.SX32 R7, R181, R3.reuse, 0x2, P2 ;  /* 0x00000003b5077211 */ /* 0x080fe200010f16ff */
[----:B------:R-:W-:Y:S02]  /*96d0*/  IMAD.SHL.U32 R189, R189, 0x10, RZ ;  /* 0x00000010bdbd7824 */ /* 0x000fe400078e00ff */
[C---:B------:R-:W-:Y:S02]  /*96e0*/  IMAD.IADD R179, R234.reuse, 0x1, R179 ;  /* 0x00000001eab37824 */ /* 0x040fe400078e02b3 */
[----:B------:R1:W-:Y:S01]  /*96f0*/  RED.E.ADD.F32.FTZ.RN.STRONG.GPU [R6.64], R19 ;  /* 0x000000130600798e */ /* 0x0003e2000c10e786 */
[----:B------:R-:W-:Y:S02]  /*9700*/  IADD3 R170, R189, 0x40, RZ ;  /* 0x00000040bdaa7810 */ /* 0x000fe40007ffe0ff */
[-C--:B------:R-:W-:Y:S02]  /*9710*/  LEA R8, P3, R179, R2.reuse, 0x2 ;  /* 0x00000002b3087211 */ /* 0x080fe400078610ff */
[----:B------:R-:W5:Y:S01]  /*9720*/  LDL R16, [R1+0x14] ;  /* 0x0000140001107983 */ /* 0x000f620000100800 */
[----:B------:R-:W-:Y:S01]  /*9730*/  IADD3 R169, R189, 0x40, RZ ;  /* 0x00000040bda97810 */ /* 0x000fe20007ffe0ff */
[C---:B------:R-:W-:Y:S01]  /*9740*/  IMAD.IADD R170, R234.reuse, 0x1, R170 ;  /* 0x00000001eaaa7824 */ /* 0x040fe200078e02aa */
[-C--:B------:R-:W-:Y:S02]  /*9750*/  LEA.HI.X.SX32 R9, R179, R3.reuse, 0x2, P3 ;  /* 0x00000003b3097211 */ /* 0x080fe400018f16ff */
[----:B------:R3:W-:Y:S01]  /*9760*/  RED.E.ADD.F32.FTZ.RN.STRONG.GPU [R10.64], R12 ;  /* 0x0000000c0a00798e */ /* 0x0007e2000c10e786 */
[----:B------:R-:W-:Y:S01]  /*9770*/  IMAD.IADD R169, R234, 0x1, R169 ;  /* 0x00000001eaa97824 */ /* 0x000fe200078e02a9 */
[----:B------:R-:W-:Y:S03]  /*9780*/  IADD3 R17, R188, 0x60, RZ ;  /* 0x00000060bc117810 */ /* 0x000fe60007ffe0ff */
[----:B------:R3:W-:Y:S01]  /*9790*/  RED.E.ADD.F32.FTZ.RN.STRONG.GPU [R8.64], R13 ;  /* 0x0000000d0800798e */ /* 0x0007e2000c10e786 */
[----:B------:R-:W-:Y:S01]  /*97a0*/  IMAD.IADD R169, R234, 0x1, R169 ;  /* 0x00000001eaa97824 */ /* 0x000fe200078e02a9 */
[----:B------:R-:W-:Y:S01]  /*97b0*/  IADD3 R18, R188, 0x60, RZ ;  /* 0x00000060bc127810 */ /* 0x000fe20007ffe0ff */
[C---:B------:R-:W-:Y:S04]  /*97c0*/  IMAD.IADD R17, R234.reuse, 0x1, R17 ;  /* 0x00000001ea117824 */ /* 0x040fe800078e0211 */
[C---:B------:R-:W-:Y:S02]  /*97d0*/  IMAD.IADD R18, R234.reuse, 0x1, R18 ;  /* 0x00000001ea127824 */ /* 0x040fe400078e0212 */
[C---:B------:R-:W-:Y:S02]  /*97e0*/  IMAD.IADD R17, R234.reuse, 0x1, R17 ;  /* 0x00000001ea117824 */ /* 0x040fe400078e0211 */
[----:B------:R-:W-:Y:S01]  /*97f0*/  IMAD.IADD R18, R234, 0x1, R18 ;  /* 0x00000001ea127824 */ /* 0x000fe200078e0212 */
[----:B-1----:R-:W-:Y:S01]  /*9800*/  IADD3 R19, R188, 0x60, RZ ;  /* 0x00000060bc137810 */ /* 0x002fe20007ffe0ff */
[C---:B------:R-:W-:Y:S04]  /*9810*/  IMAD.IADD R17, R234.reuse, 0x1, R17 ;  /* 0x00000001ea117824 */ /* 0x040fe800078e0211 */
[----:B------:R-:W-:Y:S01]  /*9820*/  IMAD.IADD R19, R234, 0x1, R19 ;  /* 0x00000001ea137824 */ /* 0x000fe200078e0213 */
[CC--:B----4-:R-:W-:Y:S04]  /*9830*/  LEA R6, P1, R178.reuse, R2.reuse, 0x2 ;  /* 0x00000002b2067211 */ /* 0x0d0fe800078210ff */
[-C--:B------:R-:W-:Y:S02]  /*9840*/  LEA.HI.X.SX32 R7, R178, R3.reuse, 0x2, P1 ;  /* 0x00000003b2077211 */ /* 0x080fe400008f16ff */
[CC--:B---3--:R-:W-:Y:S04]  /*9850*/  LEA R4, P2, R0.reuse, R2.reuse, 0x2 ;  /* 0x0000000200047211 */ /* 0x0c8fe800078410ff */
[-C--:B------:R-:W-:Y:S02]  /*9860*/  LEA.HI.X.SX32 R5, R0, R3.reuse, 0x2, P2 ;  /* 0x0000000300057211 */ /* 0x080fe400010f16ff */
[----:B------:R-:W3:Y:S01]  /*9870*/  LDL R0, [R1+0x20] ;  /* 0x0000200001007983 */ /* 0x000ee20000100800 */
        /* <DEDUP_REMOVED lines=26> */
[CC--:B--2---:R-:W-:Y:S04]  /*9a20*/  LEA R6, P2, R166.reuse, R2.reuse, 0x2 ;  /* 0x00000002a6067211 */ /* 0x0c4fe800078410ff */
[-C--:B------:R-:W-:Y:S02]  /*9a30*/  LEA.HI.X.SX32 R7, R166, R3.reuse, 0x2, P2 ;  /* 0x00000003a6077211 */ /* 0x080fe400010f16ff */
[----:B------:R-:W-:Y:S02]  /*9a40*/  IADD3 R166, R188, 0x60, RZ ;  /* 0x00000060bca67810 */ /* 0x000fe40007ffe0ff */
[CC--:B-----5:R-:W-:Y:S01]  /*9a50*/  LEA R4, P1, R167.reuse, R2.reuse, 0x2 ;  /* 0x00000002a7047211 */ /* 0x0e0fe200078210ff */
[----:B------:R1:W-:Y:S01]  /*9a60*/  RED.E.ADD.F32.FTZ.RN.STRONG.GPU [R6.64], R26 ;  /* 0x0000001a0600798e */ /* 0x0003e2000c10e786 */
[CC--:B------:R-:W-:Y:S02]  /*9a70*/  LEA R14, P6, R166.reuse, R2.reuse, 0x2 ;  /* 0x00000002a60e7211 */ /* 0x0c0fe400078c10ff */
[-C--:B------:R-:W-:Y:S02]  /*9a80*/  LEA.HI.X.SX32 R5, R167, R3.reuse, 0x2, P1 ;  /* 0x00000003a7057211 */ /* 0x080fe400008f16ff */
[-C--:B------:R-:W-:Y:S02]  /*9a90*/  LEA.HI.X.SX32 R15, R166, R3.reuse, 0x2, P6 ;  /* 0x00000003a60f7211 */ /* 0x080fe400030f16ff */
[CC--:B------:R-:W-:Y:S01]  /*9aa0*/  LEA R8, P3, R17.reuse, R2.reuse, 0x2 ;  /* 0x0000000211087211 */ /* 0x0c0fe200078610ff */
[----:B------:R3:W-:Y:S03]  /*9ab0*/  RED.E.ADD.F32.FTZ.RN.STRONG.GPU [R4.64], R27 ;  /* 0x0000001b0400798e */ /* 0x0007e6000c10e786 */
[-C--:B------:R-:W-:Y:S02]  /*9ac0*/  LEA.HI.X.SX32 R9, R17, R3.reuse, 0x2, P3 ;  /* 0x0000000311097211 */ /* 0x080fe400018f16ff */
[----:B------:R-:W-:Y:S05]  /*9ad0*/  RED.E.ADD.F32.FTZ.RN.STRONG.GPU [R2.64+0x180], R32 ;  /* 0x000180200200798e */ /* 0x000fea000c10e786 */
[----:B------:R-:W-:Y:S05]  /*9ae0*/  RED.E.ADD.F32.FTZ.RN.STRONG.GPU [R164.64+0x180], R33 ;  /* 0x00018021a400798e */ /* 0x000fea000c10e786 */
[----:B------:R-:W-:Y:S01]  /*9af0*/  RED.E.ADD.F32.FTZ.RN.STRONG.GPU [R14.64], R34 ;  /* 0x000000220e00798e */ /* 0x000fe2000c10e786 */
[CC--:B-1----:R-:W-:Y:S04]  /*9b00*/  LEA R6, P2, R16.reuse, R2.reuse, 0x2 ;  /* 0x0000000210067211 */ /* 0x0c2fe800078410ff */
[----:B------:R-:W-:Y:S01]  /*9b10*/  RED.E.ADD.F32.FTZ.RN.STRONG.GPU [R12.64], R35 ;  /* 0x000000230c00798e */ /* 0x000fe2000c10e786 */
[-C--:B------:R-:W-:Y:S04]  /*9b20*/  LEA.HI.X.SX32 R7, R16, R3.reuse, 0x2, P2 ;  /* 0x0000000310077211 */ /* 0x080fe800010f16ff */
[----:B------:R-:W-:Y:S01]  /*9b30*/  RED.E.ADD.F32.FTZ.RN.STRONG.GPU [R10.64], R28 ;  /* 0x0000001c0a00798e */ /* 0x000fe2000c10e786 */
[----:B------:R-:W-:Y:S01]  /*9b40*/  PLOP3.LUT P2, PT, PT, PT, UP1, 0x80, 0x0 ;  /* 0x000000000000781c */ /* 0x000fe20003f4f018 */
[----:B------:R-:W-:Y:S03]  /*9b50*/  @UP0 UIADD3 UR14, UP1, UR14, -0x100, URZ ;  /* 0xffffff000e0e0890 */ /* 0x000fe6000ff3e03f */
[----:B------:R-:W-:Y:S01]  /*9b60*/  RED.E.ADD.F32.FTZ.RN.STRONG.GPU [R8.64], R29 ;  /* 0x0000001d0800798e */ /* 0x000fe2000c10e786 */
[----:B------:R-:W-:Y:S04]  /*9b70*/  @UP0 UIADD3.X UR13, UR13, -0x1, URZ, UP1, !UPT ;  /* 0xffffffff0d0d0890 */ /* 0x000fe80008ffe43f */
[----:B------:R-:W-:Y:S05]  /*9b80*/  RED.E.ADD.F32.FTZ.RN.STRONG.GPU [R6.64], R30 ;  /* 0x0000001e0600798e */ /* 0x000fea000c10e786 */
[----:B------:R-:W-:Y:S05]  /*9b90*/  LDSM.16.MT88.4 R8, [R206] ;  /* 0x00000000ce08783b */ /* 0x000fea0000004200 */
[----:B------:R-:W-:Y:S05]  /*9ba0*/  LDSM.16.MT88.4 R12, [R205+0x1e000] ;  /* 0x01e00000cd0c783b */ /* 0x000fea0000004200 */
[----:B------:R-:W-:Y:S01]  /*9bb0*/  LDSM.16.MT88.4 R32, [R205+0x1e800] ;  /* 0x01e80000cd20783b */ /* 0x000fe20000004200 */
[C---:B---3--:R-:W-:Y:S04]  /*9bc0*/  LEA R4, P1, R0.reuse, R2, 0x2 ;  /* 0x0000000200047211 */ /* 0x048fe800078210ff */
        /* <DEDUP_REMOVED lines=310> */
.L_x_1021:
        /* <DEDUP_REMOVED lines=18> */
.L_x_1022:
[----:B------:R-:W-:Y:S01]  /*b050*/  BAR.SYNC.DEFER_BLOCKING 0x0 ;  /* 0x0000000000007b1d */ /* 0x000fe20000010000 */
[----:B-1----:R-:W-:Y:S01]  /*b060*/  IMAD.SHL.U32 R4, R187, 0x2, RZ ;  /* 0x00000002bb047824 */ /* 0x002fe200078e00ff */
[----:B------:R-:W-:Y:S01]  /*b070*/  USHF.L.U32 UR4, UR22, 0x7, URZ ;  /* 0x0000000716047899 */ /* 0x000fe2000800063f */
[--C-:B------:R-:W-:Y:S01]  /*b080*/  SHF.R.S32.HI R9, RZ, 0x1f, R232.reuse ;  /* 0x0000001fff097819 */ /* 0x100fe200000114e8 */
[----:B------:R-:W-:Y:S01]  /*b090*/  IMAD.MOV.U32 R8, RZ, RZ, R232 ;  /* 0x000000ffff087224 */ /* 0x000fe200078e00e8 */
[----:B------:R-:W-:Y:S01]  /*b0a0*/  UIMAD UR8, UR22, -0x80, UR8 ;  /* 0xffffff80160878a4 */ /* 0x000fe2000f8e0208 */
        /* <DEDUP_REMOVED lines=9> */
[----:B------:R-:W-:-:S03]  /*b140*/  ULDC.64 UR10, c[0x0][0x3b8] ;  /* 0x0000ee00000a7ab9 */ /* 0x000fc60000000a00 */
[----:B------:R-:W-:Y:S01]  /*b150*/  IMAD.U32 R5, RZ, RZ, UR5 ;  /* 0x00000005ff057e24 */ /* 0x000fe2000f8e00ff */
[----:B------:R-:W-:Y:S01]  /*b160*/  UIMAD UR5, UR58, UR10, URZ ;  /* 0x0000000a3a0572a4 */ /* 0x000fe2000f8e023f */
[----:B------:R2:W3:Y:S03]  /*b170*/  LDS.128 R24, [R4+0xd000] ;  /* 0x00d0000004187984 */ /* 0x0004e60000000c00 */
[----:B------:R-:W-:Y:S01]  /*b180*/  IADD3.X R3, R3, UR16, R5, P0, !PT ;  /* 0x0000001003037c10 */ /* 0x000fe200087fe405 */
[----:B------:R-:W-:Y:S01]  /*b190*/  IMAD.U32 R5, RZ, RZ, UR35 ;  /* 0x00000023ff057e24 */ /* 0x000fe2000f8e00ff */
[----:B------:R2:W4:Y:S01]  /*b1a0*/  LDS.128 R32, [R4+0xe000] ;  /* 0x00e0000004207984 */ /* 0x0005220000000c00 */
[----:B------:R-:W-:Y:S01]  /*b1b0*/  UIMAD UR5, UR35, UR11, UR5 ;  /* 0x0000000b230572a4 */ /* 0x000fe2000f8e0205 */
[----:B-1----:R-:W-:Y:S01]  /*b1c0*/  SHF.R.S32.HI R0, RZ, 0x1f, R6 ;  /* 0x0000001fff007819 */ /* 0x002fe20000011406 */
[----:B------:R-:W-:Y:S01]  /*b1d0*/  IMAD.WIDE.U32 R2, R5, c[0x0][0x3b8], R2 ;  /* 0x0000ee0005027a25 */ /* 0x000fe200078e0002 */
[----:B------:R2:W1:Y:S02]  /*b1e0*/  LDS.128 R40, [R4+0xf000] ;  /* 0x00f0000004287984 */ /* 0x0004640000000c00 */
[----:B------:R-:W-:-:S02]  /*b1f0*/  LEA.HI R0, R0, R6, RZ, 0x3 ;  /* 0x0000000600007211 */ /* 0x000fc400078f18ff */
        /* <DEDUP_REMOVED lines=30> */
.L_x_1024:
[----:B---34-:R-:W-:Y:S05]  /*b3e0*/  BSYNC B0 ;  /* 0x0000000000007941 */ /* 0x018fea0003800000 */
.L_x_1023:
        /* <DEDUP_REMOVED lines=18> */
.L_x_1026:
[----:B------:R-:W-:Y:S05]  /*b510*/  BSYNC B0 ;  /* 0x0000000000007941 */ /* 0x000fea0003800000 */
.L_x_1025:
        /* <DEDUP_REMOVED lines=18> */
.L_x_1028:
[----:B------:R-:W-:Y:S05]  /*b640*/  BSYNC B0 ;  /* 0x0000000000007941 */ /* 0x000fea0003800000 */
.L_x_1027:
        /* <DEDUP_REMOVED lines=18> */
.L_x_1030:
[----:B------:R-:W-:Y:S05]  /*b770*/  BSYNC B0 ;  /* 0x0000000000007941 */ /* 0x000fea0003800000 */
.L_x_1029:
        /* <DEDUP_REMOVED lines=27> */
.L_x_1032:
[----:B------:R-:W-:Y:S05]  /*b930*/  BSYNC B0 ;  /* 0x0000000000007941 */ /* 0x000fea0003800000 */
.L_x_1031:
        /* <DEDUP_REMOVED lines=16> */
.L_x_1034:
[----:B------:R-:W-:Y:S05]  /*ba40*/  BSYNC B0 ;  /* 0x0000000000007941 */ /* 0x000fea0003800000 */
.L_x_1033:
        /* <DEDUP_REMOVED lines=16> */
.L_x_1036:
[----:B------:R-:W-:Y:S05]  /*bb50*/  BSYNC B0 ;  /* 0x0000000000007941 */ /* 0x000fea0003800000 */
.L_x_1035:
        /* <DEDUP_REMOVED lines=14> */
.L_x_991:
[----:B------:R-:W-:Y:S05]  /*bc40*/  BSYNC B1 ;  /* 0x0000000000017941 */ /* 0x000fea0003800000 */
.L_x_969:
        /* <DEDUP_REMOVED lines=11> */
.L_x_1037:
[----:B------:R-:W-:Y:S05]  /*bd00*/  EXIT ;  /* 0x000000000000794d */ /* 0x000fea0003800000 */
.L_x_1039:
        /* <DEDUP_REMOVED lines=15> */
.L_x_1089:


//--------------------- .text._ZN5flash25flash_bwd_dot_do_o_kernelILb0E23Flash_bwd_kernel_traitsILi128ELi64ELi128ELi8ELi2ELi4ELi2ELb0ELb0EN7cutlass6half_tE19Flash_kernel_traitsILi128ELi64ELi128ELi8ES3_EEEEvNS_16Flash_bwd_paramsE --------------------------
	.section	.text._ZN5flash25flash_bwd_dot_do_o_kernelILb0E23Flash_bwd_kernel_traitsILi128ELi64ELi128ELi8ELi2ELi4ELi2ELb0ELb0EN7cutlass6half_tE19Flash_kernel_traitsILi128ELi64ELi128ELi8ES3_EEEEvNS_16Flash_bwd_paramsE,"ax",@progbits
	.sectioninfo	@"SHI_REGISTERS=46"
	.align	128
        .global         _ZN5flash25flash_bwd_dot_do_o_kernelILb0E23Flash_bwd_kernel_traitsILi128ELi64ELi128ELi8ELi2ELi4ELi2ELb0ELb0EN7cutlass6half_tE19Flash_kernel_traitsILi128ELi64ELi128ELi8ES3_EEEEvNS_16Flash_bwd_paramsE
        .type           _ZN5flash25flash_bwd_dot_do_o_kernelILb0E23Flash_bwd_kernel_traitsILi128ELi64ELi128ELi8ELi2ELi4ELi2ELb0ELb0EN7cutlass6half_tE19Flash_kernel_traitsILi128ELi64ELi128ELi8ES3_EEEEvNS_16Flash_bwd_paramsE,@function
        .size           _ZN5flash25flash_bwd_dot_do_o_kernelILb0E23Flash_bwd_kernel_traitsILi128ELi64ELi128ELi8ELi2ELi4ELi2ELb0ELb0EN7cutlass6half_tE19Flash_kernel_traitsILi128ELi64ELi128ELi8ES3_EEEEvNS_16Flash_bwd_paramsE,(.L_x_1090 - _ZN5flash25flash_bwd_dot_do_o_kernelILb0E23Flash_bwd_kernel_traitsILi128ELi64ELi128ELi8ELi2ELi4ELi2ELb0ELb0EN7cutlass6half_tE19Flash_kernel_traitsILi128ELi64ELi128ELi8ES3_EEEEvNS_16Flash_bwd_paramsE)
        .other          _ZN5flash25flash_bwd_dot_do_o_kernelILb0E23Flash_bwd_kernel_traitsILi128ELi64ELi128ELi8ELi2ELi4ELi2ELb0ELb0EN7cutlass6half_tE19Flash_kernel_traitsILi128ELi64ELi128ELi8ES3_EEEEvNS_16Flash_bwd_paramsE,@"STO_CUDA_ENTRY STV_DEFAULT"
_ZN5flash25flash_bwd_dot_do_o_kernelILb0E23Flash_bwd_kernel_traitsILi128ELi64ELi128ELi8ELi2ELi4ELi2ELb0ELb0EN7cutlass6half_tE19Flash_kernel_traitsILi128ELi64ELi128ELi8ES3_EEEEvNS_16Flash_bwd_paramsE:
.text._ZN5flash25flash_bwd_dot_do_o_kernelILb0E23Flash_bwd_kernel_traitsILi128ELi64ELi128ELi8ELi2ELi4ELi2ELb0ELb0EN7cutlass6half_tE19Flash_kernel_traitsILi128ELi64ELi128ELi8ES3_EEEEvNS_16Flash_bwd_paramsE:
        /* <DEDUP_REMOVED lines=47> */
.L_x_1040:
[----:B01----:R-:W-:-:S04]  /*02f0*/  IMAD R4, R9, c[0x0][0x1c0], R32 ;  /* 0x0000700009047a24 */ /* 0x003fc800078e0220 */
[----:B------:R-:W-:Y:S02]  /*0300*/  IMAD R4, R4, c[0x0][0x224], RZ ;  /* 0x0000890004047a24 */ /* 0x000fe400078e02ff */
.L_x_1041:
        /* <DEDUP_REMOVED lines=52> */
.L_x_1043:
[----:B------:R-:W-:Y:S05]  /*0650*/  BSYNC B0 ;  /* 0x0000000000007941 */ /* 0x000fea0003800000 */
.L_x_1042:
        /* <DEDUP_REMOVED lines=23> */
.L_x_1045:
[----:B------:R-:W-:Y:S05]  /*07d0*/  BSYNC B0 ;  /* 0x0000000000007941 */ /* 0x000fea0003800000 */
.L_x_1044:
        /* <DEDUP_REMOVED lines=24> */
.L_x_1047:
[----:B------:R-:W-:Y:S05]  /*0960*/  BSYNC B0 ;  /* 0x0000000000007941 */ /* 0x000fea0003800000 */
.L_x_1046:
        /* <DEDUP_REMOVED lines=18> */
.L_x_1049:
[----:B------:R-:W-:Y:S05]  /*0a90*/  BSYNC B0 ;  /* 0x0000000000007941 */ /* 0x000fea0003800000 */
.L_x_1048:
        /* <DEDUP_REMOVED lines=120> */
.L_x_1050:
        /* <DEDUP_REMOVED lines=14> */
.L_x_1090:


//--------------------- .text._ZN5flash25flash_bwd_dot_do_o_kernelILb1E23Flash_bwd_kernel_traitsILi128ELi64ELi128ELi8ELi2ELi4ELi2ELb0ELb0EN7cutlass6half_tE19Flash_kernel_traitsILi128ELi64ELi128ELi8ES3_EEEEvNS_16Flash_bwd_paramsE --------------------------
	.section	.text._ZN5flash25flash_bwd_dot_do_o_kernelILb1E23Flash_bwd_kernel_traitsILi128ELi64ELi128ELi8ELi2ELi4ELi2ELb0ELb0EN7cutlass6half_tE19Flash_kernel_traitsILi128ELi64ELi128ELi8ES3_EEEEvNS_16Flash_bwd_paramsE,"ax",@progbits
	.sectioninfo	@"SHI_REGISTERS=51"
	.align	128
        .global         _ZN5flash25flash_bwd_dot_do_o_kernelILb1E23Flash_bwd_kernel_traitsILi128ELi64ELi128ELi8ELi2ELi4ELi2ELb0ELb0EN7cutlass6half_tE19Flash_kernel_traitsILi128ELi64ELi128ELi8ES3_EEEEvNS_16Flash_bwd_paramsE
        .type           _ZN5flash25flash_bwd_dot_do_o_kernelILb1E23Flash_bwd_kernel_traitsILi128ELi64ELi128ELi8ELi2ELi4ELi2ELb0ELb0EN7cutlass6half_tE19Flash_kernel_traitsILi128ELi64ELi128ELi8ES3_EEEEvNS_16Flash_bwd_paramsE,@function
        .size           _ZN5flash25flash_bwd_dot_do_o_kernelILb1E23Flash_bwd_kernel_traitsILi128ELi64ELi128ELi8ELi2ELi4ELi2ELb0ELb0EN7cutlass6half_tE19Flash_kernel_traitsILi128ELi64ELi128ELi8ES3_EEEEvNS_16Flash_bwd_paramsE,(.L_x_1091 - _ZN5flash25flash_bwd_dot_do_o_kernelILb1E23Flash_bwd_kernel_traitsILi128ELi64ELi128ELi8ELi2ELi4ELi2ELb0ELb0EN7cutlass6half_tE19Flash_kernel_traitsILi128ELi64ELi128ELi8ES3_EEEEvNS_16Flash_bwd_paramsE)
        .other          _ZN5flash25flash_bwd_dot_do_o_kernelILb1E23Flash_bwd_kernel_traitsILi128ELi64ELi128ELi8ELi2ELi4ELi2ELb0ELb0EN7cutlass6half_tE19Flash_kernel_traitsILi128ELi64ELi128ELi8ES3_EEEEvNS_16Flash_bwd_paramsE,@"STO_CUDA_ENTRY STV_DEFAULT"
_ZN5flash25flash_bwd_dot_do_o_kernelILb1E23Flash_bwd_kernel_traitsILi128ELi64ELi128ELi8ELi2ELi4ELi2ELb0ELb0EN7cutlass6half_tE19Flash_kernel_traitsILi128ELi64ELi128ELi8ES3_EEEEvNS_16Flash_bwd_paramsE:
.text._ZN5flash25flash_bwd_dot_do_o_kernelILb1E23Flash_bwd_kernel_traitsILi128ELi64ELi128ELi8ELi2ELi4ELi2ELb0ELb0EN7cutlass6half_tE19Flash_kernel_traitsILi128ELi64ELi128ELi8ES3_EEEEvNS_16Flash_bwd_paramsE:
        /* <DEDUP_REMOVED lines=81> */
.L_x_1051:
[----:B-1----:R-:W-:-:S04]  /*0510*/  IMAD R9, R9, c[0x0][0x1c0], R30 ;  /* 0x0000700009097a24 */ /* 0x002fc800078e021e */
[----:B------:R-:W-:Y:S02]  /*0520*/  IMAD R36, R9, c[0x0][0x224], RZ ;  /* 0x0000890009247a24 */ /* 0x000fe400078e02ff */
.L_x_1052:
        /* <DEDUP_REMOVED lines=63> */
.L_x_1054:
[----:B------:R-:W-:Y:S05]  /*0920*/  BSYNC B0 ;  /* 0x0000000000007941 */ /* 0x000fea0003800000 */
.L_x_1053:
        /* <DEDUP_REMOVED lines=23> */
.L_x_1056:
[----:B------:R-:W-:Y:S05]  /*0aa0*/  BSYNC B0 ;  /* 0x0000000000007941 */ /* 0x000fea0003800000 */
.L_x_1055:
        /* <DEDUP_REMOVED lines=24> */
.L_x_1058:
[----:B------:R-:W-:Y:S05]  /*0c30*/  BSYNC B0 ;  /* 0x0000000000007941 */ /* 0x000fea0003800000 */
.L_x_1057:
        /* <DEDUP_REMOVED lines=22> */
.L_x_1060:
[----:B------:R-:W-:Y:S05]  /*0da0*/  BSYNC B0 ;  /* 0x0000000000007941 */ /* 0x000fea0003800000 */
.L_x_1059:
        /* <DEDUP_REMOVED lines=135> */
.L_x_1061:
        /* <DEDUP_REMOVED lines=14> */
.L_x_1091:


//--------------------- .nv.shared._ZN5flash44flash_bwd_dq_dk_dv_loop_seqk_parallel_kernelI23Flash_bwd_kernel_traitsILi128ELi64ELi64ELi8ELi4ELi2ELi2ELb1ELb0EN7cutlass6half_tE19Flash_kernel_traitsILi128ELi64ELi64ELi8ES3_EELb0ELb1ELb0ELb0ELb0ELb0ELb0EEEvNS_16Flash_bwd_paramsE --------------------------
	.section	.nv.shared._ZN5flash44flash_bwd_dq_dk_dv_loop_seqk_parallel_kernelI23Flash_bwd_kernel_traitsILi128ELi64ELi64ELi8ELi4ELi2ELi2ELb1ELb0EN7cutlass6half_tE19Flash_kernel_traitsILi128ELi64ELi64ELi8ES3_EELb0ELb1ELb0ELb0ELb0ELb0ELb0EEEvNS_16Flash_bwd_paramsE,"aw",@nobits
	.sectionflags	@""
	.align	16


//--------------------- .nv.global                --------------------------
	.section	.nv.global,"aw",@nobits
.nv.global:
	.type		_ZN73_INTERNAL_70c7535a_37_flash_bwd_hdim128_fp16_causal_sm80_cu_9afb97bd_33094cute1_E,@object
	.size		_ZN73_INTERNAL_70c7535a_37_flash_bwd_hdim128_fp16_causal_sm80_cu_9afb97bd_33094cute1_E,(_ZN73_INTERNAL_70c7535a_37_flash_bwd_hdim128_fp16_causal_sm80_cu_9afb97bd_33094cuda3std3__45__cpo6cbeginE - _ZN73_INTERNAL_70c7535a_37_flash_bwd_hdim128_fp16_causal_sm80_cu_9afb97bd_33094cute1_E)
_ZN73_INTERNAL_70c7535a_37_flash_bwd_hdim128_fp16_causal_sm80_cu_9afb97bd_33094cute1_E:
	.zero		1
	.type		_ZN73_INTERNAL_70c7535a_37_flash_bwd_hdim128_fp16_causal_sm80_cu_9afb97bd_33094cuda3std3__45__cpo6cbeginE,@object
	.size		_ZN73_INTERNAL_70c7535a_37_flash_bwd_hdim128_fp16_causal_sm80_cu_9afb97bd_33094cuda3std3__45__cpo6cbeginE,(_ZN73_INTERNAL_70c7535a_37_flash_bwd_hdim128_fp16_causal_sm80_cu_9afb97bd_33094cuda3std3__48in_placeE - _ZN73_INTERNAL_70c7535a_37_flash_bwd_hdim128_fp16_causal_sm80_cu_9afb97bd_33094cuda3std3__45__cpo6cbeginE)
_ZN73_INTERNAL_70c7535a_37_flash_bwd_hdim128_fp16_causal_sm80_cu_9afb97bd_33094cuda3std3__45__cpo6cbeginE:
	.zero		1
	.type		_ZN73_INTERNAL_70c7535a_37_flash_bwd_hdim128_fp16_causal_sm80_cu_9afb97bd_33094cuda3std3__48in_placeE,@object
	.size		_ZN73_INTERNAL_70c7535a_37_flash_bwd_hdim128_fp16_causal_sm80_cu_9afb97bd_33094cuda3std3__48in_placeE,(_ZN73_INTERNAL_70c7535a_37_flash_bwd_hdim128_fp16_causal_sm80_cu_9afb97bd_33094cuda3std6ranges3__45__cpo9iter_moveE - _ZN73_INTERNAL_70c7535a_37_flash_bwd_hdim128_fp16_causal_sm80_cu_9afb97bd_33094cuda3std3__48in_placeE)
_ZN73_INTERNAL_70c7535a_37_flash_bwd_hdim128_fp16_causal_sm80_cu_9afb97bd_33094cuda3std3__48in_placeE:
	.zero		1
	.type		_ZN73_INTERNAL_70c7535a_37_flash_bwd_hdim128_fp16_causal_sm80_cu_9afb97bd_33094cuda3std6ranges3__45__cpo9iter_moveE,@object
	.size		_ZN73_INTERNAL_70c7535a_37_flash_bwd_hdim128_fp16_causal_sm80_cu_9afb97bd_33094cuda3std6ranges3__45__cpo9iter_moveE,(_ZN73_INTERNAL_70c7535a_37_flash_bwd_hdim128_fp16_causal_sm80_cu_9afb97bd_33094cuda3std3__45__cpo5beginE - _ZN73_INTERNAL_70c7535a_37_flash_bwd_hdim128_fp16_causal_sm80_cu_9afb97bd_33094cuda3std6ranges3__45__cpo9iter_moveE)
_ZN73_INTERNAL_70c7535a_37_flash_bwd_hdim128_fp16_causal_sm80_cu_9afb97bd_33094cuda3std6ranges3__45__cpo9iter_moveE:
	.zero		1
	.type		_ZN73_INTERNAL_70c7535a_37_flash_bwd_hdim128_fp16_causal_sm80_cu_9afb97bd_33094cuda3std3__45__cpo5beginE,@object
	.size		_ZN73_INTERNAL_70c7535a_37_flash_bwd_hdim128_fp16_causal_sm80_cu_9afb97bd_33094cuda3std3__45__cpo5beginE,(_ZN73_INTERNAL_70c7535a_37_flash_bwd_hdim128_fp16_causal_sm80_cu_9afb97bd_33094cuda3std3__475_GLOBAL__N__70c7535a_37_flash_bwd_hdim128_fp16_causal_sm80_cu_9afb97bd_33096ignoreE - _ZN73_INTERNAL_70c7535a_37_flash_bwd_hdim128_fp16_causal_sm80_cu_9afb97bd_33094cuda3std3__45__cpo5beginE)
_ZN73_INTERNAL_70c7535a_37_flash_bwd_hdim128_fp16_causal_sm80_cu_9afb97bd_33094cuda3std3__45__cpo5beginE:
	.zero		1
	.type		_ZN73_INTERNAL_70c7535a_37_flash_bwd_hdim128_fp16_causal_sm80_cu_9afb97bd_33094cuda3std3__475_GLOBAL__N__70c7535a_37_flash_bwd_hdim128_fp16_causal_sm80_cu_9afb97bd_33096ignoreE,@object
	.size		_ZN73_INTERNAL_70c7535a_37_flash_bwd_hdim128_fp16_causal_sm80_cu_9afb97bd_33094cuda3std3__475_GLOBAL__N__70c7535a_37_flash_bwd_hdim128_fp16_causal_sm80_cu_9afb97bd_33096ignoreE,(_ZN73_INTERNAL_70c7535a_37_flash_bwd_hdim128_fp16_causal_sm80_cu_9afb97bd_33094cute7productE - _ZN73_INTERNAL_70c7535a_37_flash_bwd_hdim128_fp16_causal_sm80_cu_9afb97bd_33094cuda3std3__475_GLOBAL__N__70c7535a_37_flash_bwd_hdim128_fp16_causal_sm80_cu_9afb97bd_33096ignoreE)
_ZN73_INTERNAL_70c7535a_37_flash_bwd_hdim128_fp16_causal_sm80_cu_9afb97bd_33094cuda3std3__475_GLOBAL__N__70c7535a_37_flash_bwd_hdim128_fp16_causal_sm80_cu_9afb97bd_33096ignoreE:
	.zero		1
	.type		_ZN73_INTERNAL_70c7535a_37_flash_bwd_hdim128_fp16_causal_sm80_cu_9afb97bd_33094cute7productE,@object
	.size		_ZN73_INTERNAL_70c7535a_37_flash_bwd_hdim128_fp16_causal_sm80_cu_9afb97bd_33094cute7productE,(_ZN73_INTERNAL_70c7535a_37_flash_bwd_hdim128_fp16_causal_sm80_cu_9afb97bd_33094cuda3std3__45__cpo3endE - _ZN73_INTERNAL_70c7535a_37_flash_bwd_hdim128_fp16_causal_sm80_cu_9afb97bd_33094cute7productE)
_ZN73_INTERNAL_70c7535a_37_flash_bwd_hdim128_fp16_causal_sm80_cu_9afb97bd_33094cute7productE:
	.zero		1
	.type		_ZN73_INTERNAL_70c7535a_37_flash_bwd_hdim128_fp16_causal_sm80_cu_9afb97bd_33094cuda3std3__45__cpo3endE,@object
	.size		_ZN73_INTERNAL_70c7535a_37_flash_bwd_hdim128_fp16_causal_sm80_cu_9afb97bd_33094cuda3std3__45__cpo3endE,(_ZN73_INTERNAL_70c7535a_37_flash_bwd_hdim128_fp16_causal_sm80_cu_9afb97bd_33094cuda3std3__419piecewise_constructE - _ZN73_INTERNAL_70c7535a_37_flash_bwd_hdim128_fp16_causal_sm80_cu_9afb97bd_33094cuda3std3__45__cpo3endE)
_ZN73_INTERNAL_70c7535a_37_flash_bwd_hdim128_fp16_causal_sm80_cu_9afb97bd_33094cuda3std3__45__cpo3endE:
	.zero		1
	.type		_ZN73_INTERNAL_70c7535a_37_flash_bwd_hdim128_fp16_causal_sm80_cu_9afb97bd_33094cuda3std3__419piecewise_constructE,@object
	.size		_ZN73_INTERNAL_70c7535a_37_flash_bwd_hdim128_fp16_causal_sm80_cu_9afb97bd_33094cuda3std3__419piecewise_constructE,(_ZN73_INTERNAL_70c7535a_37_flash_bwd_hdim128_fp16_causal_sm80_cu_9afb97bd_33094cuda3std3__45__cpo4cendE - _ZN73_INTERNAL_70c7535a_37_flash_bwd_hdim128_fp16_causal_sm80_cu_9afb97bd_33094cuda3std3__419piecewise_constructE)
_ZN73_INTERNAL_70c7535a_37_flash_bwd_hdim128_fp16_causal_sm80_cu_9afb97bd_33094cuda3std3__419piecewise_constructE:
	.zero		1
	.type		_ZN73_INTERNAL_70c7535a_37_flash_bwd_hdim128_fp16_causal_sm80_cu_9afb97bd_33094cuda3std3__45__cpo4cendE,@object
	.size		_ZN73_INTERNAL_70c7535a_37_flash_bwd_hdim128_fp16_causal_sm80_cu_9afb97bd_33094cuda3std3__45__cpo4cendE,(_ZN73_INTERNAL_70c7535a_37_flash_bwd_hdim128_fp16_causal_sm80_cu_9afb97bd_33094cuda3std6ranges3__45__cpo4swapE - _ZN73_INTERNAL_70c7535a_37_flash_bwd_hdim128_fp16_causal_sm80_cu_9afb97bd_33094cuda3std3__45__cpo4cendE)
_ZN73_INTERNAL_70c7535a_37_flash_bwd_hdim128_fp16_causal_sm80_cu_9afb97bd_33094cuda3std3__45__cpo4cendE:
	.zero		1
	.type		_ZN73_INTERNAL_70c7535a_37_flash_bwd_hdim128_fp16_causal_sm80_cu_9afb97bd_33094cuda3std6ranges3__45__cpo4swapE,@object
	.size		_ZN73_INTERNAL_70c7535a_37_flash_bwd_hdim128_fp16_causal_sm80_cu_9afb97bd_33094cuda3std6ranges3__45__cpo4swapE,(.L_7 - _ZN73_INTERNAL_70c7535a_37_flash_bwd_hdim128_fp16_causal_sm80_cu_9afb97bd_33094cuda3std6ranges3__45__cpo4swapE)
_ZN73_INTERNAL_70c7535a_37_flash_bwd_hdim128_fp16_causal_sm80_cu_9afb97bd_33094cuda3std6ranges3__45__cpo4swapE:
	.zero		1
.L_7:


//--------------------- .nv.shared._ZN5flash44flash_bwd_dq_dk_dv_loop_seqk_parallel_kernelI23Flash_bwd_kernel_traitsILi128ELi64ELi64ELi8ELi4ELi2ELi2ELb1ELb0EN7cutlass6half_tE19Flash_kernel_traitsILi128ELi64ELi64ELi8ES3_EELb0ELb1ELb0ELb0ELb1ELb1ELb0EEEvNS_16Flash_bwd_paramsE --------------------------
	.section	.nv.shared._ZN5flash44flash_bwd_dq_dk_dv_loop_seqk_parallel_kernelI23Flash_bwd_kernel_traitsILi128ELi64ELi64ELi8ELi4ELi2ELi2ELb1ELb0EN7cutlass6half_tE19Flash_kernel_traitsILi128ELi64ELi64ELi8ES3_EELb0ELb1ELb0ELb0ELb1ELb1ELb0EEEvNS_16Flash_bwd_paramsE,"aw",@nobits
	.sectionflags	@""
	.align	16


//--------------------- .nv.shared._ZN5flash44flash_bwd_dq_dk_dv_loop_seqk_parallel_kernelI23Flash_bwd_kernel_traitsILi128ELi64ELi64ELi8ELi4ELi2ELi2ELb1ELb0EN7cutlass6half_tE19Flash_kernel_traitsILi128ELi64ELi64ELi8ES3_EELb0ELb1ELb0ELb0ELb0ELb1ELb0EEEvNS_16Flash_bwd_paramsE --------------------------
	.section	.nv.shared._ZN5flash44flash_bwd_dq_dk_dv_loop_seqk_parallel_kernelI23Flash_bwd_kernel_traitsILi128ELi64ELi64ELi8ELi4ELi2ELi2ELb1ELb0EN7cutlass6half_tE19Flash_kernel_traitsILi128ELi64ELi64ELi8ES3_EELb0ELb1ELb0ELb0ELb0ELb1ELb0EEEvNS_16Flash_bwd_paramsE,"aw",@nobits
	.sectionflags	@""
	.align	16


//--------------------- .nv.shared._ZN5flash44flash_bwd_dq_dk_dv_loop_seqk_parallel_kernelI23Flash_bwd_kernel_traitsILi128ELi64ELi64ELi8ELi4ELi2ELi2ELb1ELb0EN7cutlass6half_tE19Flash_kernel_traitsILi128ELi64ELi64ELi8ES3_EELb0ELb1ELb0ELb1ELb0ELb0ELb0EEEvNS_16Flash_bwd_paramsE --------------------------
	.section	.nv.shared._ZN5flash44flash_bwd_dq_dk_dv_loop_seqk_parallel_kernelI23Flash_bwd_kernel_traitsILi128ELi64ELi64ELi8ELi4ELi2ELi2ELb1ELb0EN7cutlass6half_tE19Flash_kernel_traitsILi128ELi64ELi64ELi8ES3_EELb0ELb1ELb0ELb1ELb0ELb0ELb0EEEvNS_16Flash_bwd_paramsE,"aw",@nobits
	.sectionflags	@""
	.align	16


//--------------------- .nv.shared._ZN5flash44flash_bwd_dq_dk_dv_loop_seqk_parallel_kernelI23Flash_bwd_kernel_traitsILi128ELi64ELi128ELi8ELi2ELi4ELi2ELb0ELb0EN7cutlass6half_tE19Flash_kernel_traitsILi128ELi64ELi128ELi8ES3_EELb0ELb1ELb0ELb0ELb0ELb0ELb0EEEvNS_16Flash_bwd_paramsE --------------------------
	.section	.nv.shared._ZN5flash44flash_bwd_dq_dk_dv_loop_seqk_parallel_kernelI23Flash_bwd_kernel_traitsILi128ELi64ELi128ELi8ELi2ELi4ELi2ELb0ELb0EN7cutlass6half_tE19Flash_kernel_traitsILi128ELi64ELi128ELi8ES3_EELb0ELb1ELb0ELb0ELb0ELb0ELb0EEEvNS_16Flash_bwd_paramsE,"aw",@nobits
	.sectionflags	@""
	.align	16


//--------------------- .nv.shared._ZN5flash44flash_bwd_dq_dk_dv_loop_seqk_parallel_kernelI23Flash_bwd_kernel_traitsILi128ELi64ELi128ELi8ELi2ELi4ELi2ELb0ELb0EN7cutlass6half_tE19Flash_kernel_traitsILi128ELi64ELi128ELi8ES3_EELb0ELb1ELb0ELb0ELb1ELb1ELb0EEEvNS_16Flash_bwd_paramsE --------------------------
	.section	.nv.shared._ZN5flash44flash_bwd_dq_dk_dv_loop_seqk_parallel_kernelI23Flash_bwd_kernel_traitsILi128ELi64ELi128ELi8ELi2ELi4ELi2ELb0ELb0EN7cutlass6half_tE19Flash_kernel_traitsILi128ELi64ELi128ELi8ES3_EELb0ELb1ELb0ELb0ELb1ELb1ELb0EEEvNS_16Flash_bwd_paramsE,"aw",@nobits
	.sectionflags	@""
	.align	16


//--------------------- .nv.shared._ZN5flash44flash_bwd_dq_dk_dv_loop_seqk_parallel_kernelI23Flash_bwd_kernel_traitsILi128ELi64ELi128ELi8ELi2ELi4ELi2ELb0ELb0EN7cutlass6half_tE19Flash_kernel_traitsILi128ELi64ELi128ELi8ES3_EELb0ELb1ELb0ELb0ELb0ELb1ELb0EEEvNS_16Flash_bwd_paramsE --------------------------
	.section	.nv.shared._ZN5flash44flash_bwd_dq_dk_dv_loop_seqk_parallel_kernelI23Flash_bwd_kernel_traitsILi128ELi64ELi128ELi8ELi2ELi4ELi2ELb0ELb0EN7cutlass6half_tE19Flash_kernel_traitsILi128ELi64ELi128ELi8ES3_EELb0ELb1ELb0ELb0ELb0ELb1ELb0EEEvNS_16Flash_bwd_paramsE,"aw",@nobits
	.sectionflags	@""
	.align	16


//--------------------- .nv.shared._ZN5flash44flash_bwd_dq_dk_dv_loop_seqk_parallel_kernelI23Flash_bwd_kernel_traitsILi128ELi64ELi128ELi8ELi2ELi4ELi2ELb0ELb0EN7cutlass6half_tE19Flash_kernel_traitsILi128ELi64ELi128ELi8ES3_EELb0ELb1ELb0ELb1ELb0ELb0ELb0EEEvNS_16Flash_bwd_paramsE --------------------------
	.section	.nv.shared._ZN5flash44flash_bwd_dq_dk_dv_loop_seqk_parallel_kernelI23Flash_bwd_kernel_traitsILi128ELi64ELi128ELi8ELi2ELi4ELi2ELb0ELb0EN7cutlass6half_tE19Flash_kernel_traitsILi128ELi64ELi128ELi8ES3_EELb0ELb1ELb0ELb1ELb0ELb0ELb0EEEvNS_16Flash_bwd_paramsE,"aw",@nobits
	.sectionflags	@""
	.align	16


//--------------------- .nv.shared._ZN5flash27flash_bwd_convert_dq_kernelI23Flash_bwd_kernel_traitsILi128ELi64ELi64ELi8ELi4ELi2ELi2ELb1ELb0EN7cutlass6half_tE19Flash_kernel_traitsILi128ELi64ELi64ELi8ES3_EEEEvNS_16Flash_bwd_paramsEi --------------------------
	.section	.nv.shared._ZN5flash27flash_bwd_convert_dq_kernelI23Flash_bwd_kernel_traitsILi128ELi64ELi64ELi8ELi4ELi2ELi2ELb1ELb0EN7cutlass6half_tE19Flash_kernel_traitsILi128ELi64ELi64ELi8ES3_EEEEvNS_16Flash_bwd_paramsEi,"aw",@nobits
	.sectionflags	@""
	.align	16


//--------------------- .nv.shared._ZN5flash44flash_bwd_dq_dk_dv_loop_seqk_parallel_kernelI23Flash_bwd_kernel_traitsILi128ELi64ELi64ELi8ELi4ELi2ELi2ELb1ELb0EN7cutlass6half_tE19Flash_kernel_traitsILi128ELi64ELi64ELi8ES3_EELb1ELb1ELb0ELb0ELb0ELb0ELb0EEEvNS_16Flash_bwd_paramsE --------------------------
	.section	.nv.shared._ZN5flash44flash_bwd_dq_dk_dv_loop_seqk_parallel_kernelI23Flash_bwd_kernel_traitsILi128ELi64ELi64ELi8ELi4ELi2ELi2ELb1ELb0EN7cutlass6half_tE19Flash_kernel_traitsILi128ELi64ELi64ELi8ES3_EELb1ELb1ELb0ELb0ELb0ELb0ELb0EEEvNS_16Flash_bwd_paramsE,"aw",@nobits
	.sectionflags	@""
	.align	16


//--------------------- .nv.shared._ZN5flash44flash_bwd_dq_dk_dv_loop_seqk_parallel_kernelI23Flash_bwd_kernel_traitsILi128ELi64ELi64ELi8ELi4ELi2ELi2ELb1ELb0EN7cutlass6half_tE19Flash_kernel_traitsILi128ELi64ELi64ELi8ES3_EELb0ELb1ELb0ELb0ELb0ELb0ELb1EEEvNS_16Flash_bwd_paramsE --------------------------
	.section	.nv.shared._ZN5flash44flash_bwd_dq_dk_dv_loop_seqk_parallel_kernelI23Flash_bwd_kernel_traitsILi128ELi64ELi64ELi8ELi4ELi2ELi2ELb1ELb0EN7cutlass6half_tE19Flash_kernel_traitsILi128ELi64ELi64ELi8ES3_EELb0ELb1ELb0ELb0ELb0ELb0ELb1EEEvNS_16Flash_bwd_paramsE,"aw",@nobits
	.sectionflags	@""
	.align	16


//--------------------- .nv.shared._ZN5flash44flash_bwd_dq_dk_dv_loop_seqk_parallel_kernelI23Flash_bwd_kernel_traitsILi128ELi64ELi64ELi8ELi4ELi2ELi2ELb1ELb0EN7cutlass6half_tE19Flash_kernel_traitsILi128ELi64ELi64ELi8ES3_EELb1ELb1ELb0ELb0ELb1ELb1ELb0EEEvNS_16Flash_bwd_paramsE --------------------------
	.section	.nv.shared._ZN5flash44flash_bwd_dq_dk_dv_loop_seqk_parallel_kernelI23Flash_bwd_kernel_traitsILi128ELi64ELi64ELi8ELi4ELi2ELi2ELb1ELb0EN7cutlass6half_tE19Flash_kernel_traitsILi128ELi64ELi64ELi8ES3_EELb1ELb1ELb0ELb0ELb1ELb1ELb0EEEvNS_16Flash_bwd_paramsE,"aw",@nobits
	.sectionflags	@""
	.align	16


//--------------------- .nv.shared._ZN5flash44flash_bwd_dq_dk_dv_loop_seqk_parallel_kernelI23Flash_bwd_kernel_traitsILi128ELi64ELi64ELi8ELi4ELi2ELi2ELb1ELb0EN7cutlass6half_tE19Flash_kernel_traitsILi128ELi64ELi64ELi8ES3_EELb0ELb1ELb0ELb0ELb1ELb1ELb1EEEvNS_16Flash_bwd_paramsE --------------------------
	.section	.nv.shared._ZN5flash44flash_bwd_dq_dk_dv_loop_seqk_parallel_kernelI23Flash_bwd_kernel_traitsILi128ELi64ELi64ELi8ELi4ELi2ELi2ELb1ELb0EN7cutlass6half_tE19Flash_kernel_traitsILi128ELi64ELi64ELi8ES3_EELb0ELb1ELb0ELb0ELb1ELb1ELb1EEEvNS_16Flash_bwd_paramsE,"aw",@nobits
	.sectionflags	@""
	.align	16


//--------------------- .nv.shared._ZN5flash44flash_bwd_dq_dk_dv_loop_seqk_parallel_kernelI23Flash_bwd_kernel_traitsILi128ELi64ELi64ELi8ELi4ELi2ELi2ELb1ELb0EN7cutlass6half_tE19Flash_kernel_traitsILi128ELi64ELi64ELi8ES3_EELb1ELb1ELb0ELb0ELb0ELb1ELb0EEEvNS_16Flash_bwd_paramsE --------------------------
	.section	.nv.shared._ZN5flash44flash_bwd_dq_dk_dv_loop_seqk_parallel_kernelI23Flash_bwd_kernel_traitsILi128ELi64ELi64ELi8ELi4ELi2ELi2ELb1ELb0EN7cutlass6half_tE19Flash_kernel_traitsILi128ELi64ELi64ELi8ES3_EELb1ELb1ELb0ELb0ELb0ELb1ELb0EEEvNS_16Flash_bwd_paramsE,"aw",@nobits
	.sectionflags	@""
	.align	16


//--------------------- .nv.shared._ZN5flash44flash_bwd_dq_dk_dv_loop_seqk_parallel_kernelI23Flash_bwd_kernel_traitsILi128ELi64ELi64ELi8ELi4ELi2ELi2ELb1ELb0EN7cutlass6half_tE19Flash_kernel_traitsILi128ELi64ELi64ELi8ES3_EELb0ELb1ELb0ELb0ELb0ELb1ELb1EEEvNS_16Flash_bwd_paramsE --------------------------
	.section	.nv.shared._ZN5flash44flash_bwd_dq_dk_dv_loop_seqk_parallel_kernelI23Flash_bwd_kernel_traitsILi128ELi64ELi64ELi8ELi4ELi2ELi2ELb1ELb0EN7cutlass6half_tE19Flash_kernel_traitsILi128ELi64ELi64ELi8ES3_EELb0ELb1ELb0ELb0ELb0ELb1ELb1EEEvNS_16Flash_bwd_paramsE,"aw",@nobits
	.sectionflags	@""
	.align	16


//--------------------- .nv.shared._ZN5flash44flash_bwd_dq_dk_dv_loop_seqk_parallel_kernelI23Flash_bwd_kernel_traitsILi128ELi64ELi64ELi8ELi4ELi2ELi2ELb1ELb0EN7cutlass6half_tE19Flash_kernel_traitsILi128ELi64ELi64ELi8ES3_EELb1ELb1ELb0ELb1ELb0ELb0ELb0EEEvNS_16Flash_bwd_paramsE --------------------------
	.section	.nv.shared._ZN5flash44flash_bwd_dq_dk_dv_loop_seqk_parallel_kernelI23Flash_bwd_kernel_traitsILi128ELi64ELi64ELi8ELi4ELi2ELi2ELb1ELb0EN7cutlass6half_tE19Flash_kernel_traitsILi128ELi64ELi64ELi8ES3_EELb1ELb1ELb0ELb1ELb0ELb0ELb0EEEvNS_16Flash_bwd_paramsE,"aw",@nobits
	.sectionflags	@""
	.align	16


//--------------------- .nv.shared._ZN5flash44flash_bwd_dq_dk_dv_loop_seqk_parallel_kernelI23Flash_bwd_kernel_traitsILi128ELi64ELi64ELi8ELi4ELi2ELi2ELb1ELb0EN7cutlass6half_tE19Flash_kernel_traitsILi128ELi64ELi64ELi8ES3_EELb0ELb1ELb0ELb1ELb0ELb0ELb1EEEvNS_16Flash_bwd_paramsE --------------------------
	.section	.nv.shared._ZN5flash44flash_bwd_dq_dk_dv_loop_seqk_parallel_kernelI23Flash_bwd_kernel_traitsILi128ELi64ELi64ELi8ELi4ELi2ELi2ELb1ELb0EN7cutlass6half_tE19Flash_kernel_traitsILi128ELi64ELi64ELi8ES3_EELb0ELb1ELb0ELb1ELb0ELb0ELb1EEEvNS_16Flash_bwd_paramsE,"aw",@nobits
	.sectionflags	@""
	.align	16


//--------------------- .nv.shared._ZN5flash25flash_bwd_dot_do_o_kernelILb0E23Flash_bwd_kernel_traitsILi128ELi64ELi64ELi8ELi4ELi2ELi2ELb1ELb0EN7cutlass6half_tE19Flash_kernel_traitsILi128ELi64ELi64ELi8ES3_EEEEvNS_16Flash_bwd_paramsE --------------------------
	.section	.nv.shared._ZN5flash25flash_bwd_dot_do_o_kernelILb0E23Flash_bwd_kernel_traitsILi128ELi64ELi64ELi8ELi4ELi2ELi2ELb1ELb0EN7cutlass6half_tE19Flash_kernel_traitsILi128ELi64ELi64ELi8ES3_EEEEvNS_16Flash_bwd_paramsE,"aw",@nobits
	.sectionflags	@""
	.align	16


//--------------------- .nv.shared._ZN5flash25flash_bwd_dot_do_o_kernelILb1E23Flash_bwd_kernel_traitsILi128ELi64ELi64ELi8ELi4ELi2ELi2ELb1ELb0EN7cutlass6half_tE19Flash_kernel_traitsILi128ELi64ELi64ELi8ES3_EEEEvNS_16Flash_bwd_paramsE --------------------------
	.section	.nv.shared._ZN5flash25flash_bwd_dot_do_o_kernelILb1E23Flash_bwd_kernel_traitsILi128ELi64ELi64ELi8ELi4ELi2ELi2ELb1ELb0EN7cutlass6half_tE19Flash_kernel_traitsILi128ELi64ELi64ELi8ES3_EEEEvNS_16Flash_bwd_paramsE,"aw",@nobits
	.sectionflags	@""
	.align	16


//--------------------- .nv.shared._ZN5flash27flash_bwd_convert_dq_kernelI23Flash_bwd_kernel_traitsILi128ELi64ELi128ELi8ELi2ELi4ELi2ELb0ELb0EN7cutlass6half_tE19Flash_kernel_traitsILi128ELi64ELi128ELi8ES3_EEEEvNS_16Flash_bwd_paramsEi --------------------------
	.section	.nv.shared._ZN5flash27flash_bwd_convert_dq_kernelI23Flash_bwd_kernel_traitsILi128ELi64ELi128ELi8ELi2ELi4ELi2ELb0ELb0EN7cutlass6half_tE19Flash_kernel_traitsILi128ELi64ELi128ELi8ES3_EEEEvNS_16Flash_bwd_paramsEi,"aw",@nobits
	.sectionflags	@""
	.align	16


//--------------------- .nv.shared._ZN5flash44flash_bwd_dq_dk_dv_loop_seqk_parallel_kernelI23Flash_bwd_kernel_traitsILi128ELi64ELi128ELi8ELi2ELi4ELi2ELb0ELb0EN7cutlass6half_tE19Flash_kernel_traitsILi128ELi64ELi128ELi8ES3_EELb1ELb1ELb0ELb0ELb0ELb0ELb0EEEvNS_16Flash_bwd_paramsE --------------------------
	.section	.nv.shared._ZN5flash44flash_bwd_dq_dk_dv_loop_seqk_parallel_kernelI23Flash_bwd_kernel_traitsILi128ELi64ELi128ELi8ELi2ELi4ELi2ELb0ELb0EN7cutlass6half_tE19Flash_kernel_traitsILi128ELi64ELi128ELi8ES3_EELb1ELb1ELb0ELb0ELb0ELb0ELb0EEEvNS_16Flash_bwd_paramsE,"aw",@nobits
	.sectionflags	@""
	.align	16


//--------------------- .nv.shared._ZN5flash44flash_bwd_dq_dk_dv_loop_seqk_parallel_kernelI23Flash_bwd_kernel_traitsILi128ELi64ELi128ELi8ELi2ELi4ELi2ELb0ELb0EN7cutlass6half_tE19Flash_kernel_traitsILi128ELi64ELi128ELi8ES3_EELb0ELb1ELb0ELb0ELb0ELb0ELb1EEEvNS_16Flash_bwd_paramsE --------------------------
	.section	.nv.shared._ZN5flash44flash_bwd_dq_dk_dv_loop_seqk_parallel_kernelI23Flash_bwd_kernel_traitsILi128ELi64ELi128ELi8ELi2ELi4ELi2ELb0ELb0EN7cutlass6half_tE19Flash_kernel_traitsILi128ELi64ELi128ELi8ES3_EELb0ELb1ELb0ELb0ELb0ELb0ELb1EEEvNS_16Flash_bwd_paramsE,"aw",@nobits
	.sectionflags	@""
	.align	16


//--------------------- .nv.shared._ZN5flash44flash_bwd_dq_dk_dv_loop_seqk_parallel_kernelI23Flash_bwd_kernel_traitsILi128ELi64ELi128ELi8ELi2ELi4ELi2ELb0ELb0EN7cutlass6half_tE19Flash_kernel_traitsILi128ELi64ELi128ELi8ES3_EELb1ELb1ELb0ELb0ELb1ELb1ELb0EEEvNS_16Flash_bwd_paramsE --------------------------
	.section	.nv.shared._ZN5flash44flash_bwd_dq_dk_dv_loop_seqk_parallel_kernelI23Flash_bwd_kernel_traitsILi128ELi64ELi128ELi8ELi2ELi4ELi2ELb0ELb0EN7cutlass6half_tE19Flash_kernel_traitsILi128ELi64ELi128ELi8ES3_EELb1ELb1ELb0ELb0ELb1ELb1ELb0EEEvNS_16Flash_bwd_paramsE,"aw",@nobits
	.sectionflags	@""
	.align	16


//--------------------- .nv.shared._ZN5flash44flash_bwd_dq_dk_dv_loop_seqk_parallel_kernelI23Flash_bwd_kernel_traitsILi128ELi64ELi128ELi8ELi2ELi4ELi2ELb0ELb0EN7cutlass6half_tE19Flash_kernel_traitsILi128ELi64ELi128ELi8ES3_EELb0ELb1ELb0ELb0ELb1ELb1ELb1EEEvNS_16Flash_bwd_paramsE --------------------------
	.section	.nv.shared._ZN5flash44flash_bwd_dq_dk_dv_loop_seqk_parallel_kernelI23Flash_bwd_kernel_traitsILi128ELi64ELi128ELi8ELi2ELi4ELi2ELb0ELb0EN7cutlass6half_tE19Flash_kernel_traitsILi128ELi64ELi128ELi8ES3_EELb0ELb1ELb0ELb0ELb1ELb1ELb1EEEvNS_16Flash_bwd_paramsE,"aw",@nobits
	.sectionflags	@""
	.align	16


//--------------------- .nv.shared._ZN5flash44flash_bwd_dq_dk_dv_loop_seqk_parallel_kernelI23Flash_bwd_kernel_traitsILi128ELi64ELi128ELi8ELi2ELi4ELi2ELb0ELb0EN7cutlass6half_tE19Flash_kernel_traitsILi128ELi64ELi128ELi8ES3_EELb1ELb1ELb0ELb0ELb0ELb1ELb0EEEvNS_16Flash_bwd_paramsE --------------------------
	.section	.nv.shared._ZN5flash44flash_bwd_dq_dk_dv_loop_seqk_parallel_kernelI23Flash_bwd_kernel_traitsILi128ELi64ELi128ELi8ELi2ELi4ELi2ELb0ELb0EN7cutlass6half_tE19Flash_kernel_traitsILi128ELi64ELi128ELi8ES3_EELb1ELb1ELb0ELb0ELb0ELb1ELb0EEEvNS_16Flash_bwd_paramsE,"aw",@nobits
	.sectionflags	@""
	.align	16


//--------------------- .nv.shared._ZN5flash44flash_bwd_dq_dk_dv_loop_seqk_parallel_kernelI23Flash_bwd_kernel_traitsILi128ELi64ELi128ELi8ELi2ELi4ELi2ELb0ELb0EN7cutlass6half_tE19Flash_kernel_traitsILi128ELi64ELi128ELi8ES3_EELb0ELb1ELb0ELb0ELb0ELb1ELb1EEEvNS_16Flash_bwd_paramsE --------------------------
	.section	.nv.shared._ZN5flash44flash_bwd_dq_dk_dv_loop_seqk_parallel_kernelI23Flash_bwd_kernel_traitsILi128ELi64ELi128ELi8ELi2ELi4ELi2ELb0ELb0EN7cutlass6half_tE19Flash_kernel_traitsILi128ELi64ELi128ELi8ES3_EELb0ELb1ELb0ELb0ELb0ELb1ELb1EEEvNS_16Flash_bwd_paramsE,"aw",@nobits
	.sectionflags	@""
	.align	16


//--------------------- .nv.shared._ZN5flash44flash_bwd_dq_dk_dv_loop_seqk_parallel_kernelI23Flash_bwd_kernel_traitsILi128ELi64ELi128ELi8ELi2ELi4ELi2ELb0ELb0EN7cutlass6half_tE19Flash_kernel_traitsILi128ELi64ELi128ELi8ES3_EELb1ELb1ELb0ELb1ELb0ELb0ELb0EEEvNS_16Flash_bwd_paramsE --------------------------
	.section	.nv.shared._ZN5flash44flash_bwd_dq_dk_dv_loop_seqk_parallel_kernelI23Flash_bwd_kernel_traitsILi128ELi64ELi128ELi8ELi2ELi4ELi2ELb0ELb0EN7cutlass6half_tE19Flash_kernel_traitsILi128ELi64ELi128ELi8ES3_EELb1ELb1ELb0ELb1ELb0ELb0ELb0EEEvNS_16Flash_bwd_paramsE,"aw",@nobits
	.sectionflags	@""
	.align	16


//--------------------- .nv.shared._ZN5flash44flash_bwd_dq_dk_dv_loop_seqk_parallel_kernelI23Flash_bwd_kernel_traitsILi128ELi64ELi128ELi8ELi2ELi4ELi2ELb0ELb0EN7cutlass6half_tE19Flash_kernel_traitsILi128ELi64ELi128ELi8ES3_EELb0ELb1ELb0ELb1ELb0ELb0ELb1EEEvNS_16Flash_bwd_paramsE --------------------------
	.section	.nv.shared._ZN5flash44flash_bwd_dq_dk_dv_loop_seqk_parallel_kernelI23Flash_bwd_kernel_traitsILi128ELi64ELi128ELi8ELi2ELi4ELi2ELb0ELb0EN7cutlass6half_tE19Flash_kernel_traitsILi128ELi64ELi128ELi8ES3_EELb0ELb1ELb0ELb1ELb0ELb0ELb1EEEvNS_16Flash_bwd_paramsE,"aw",@nobits
	.sectionflags	@""
	.align	16


//--------------------- .nv.shared._ZN5flash25flash_bwd_dot_do_o_kernelILb0E23Flash_bwd_kernel_traitsILi128ELi64ELi128ELi8ELi2ELi4ELi2ELb0ELb0EN7cutlass6half_tE19Flash_kernel_traitsILi128ELi64ELi128ELi8ES3_EEEEvNS_16Flash_bwd_paramsE --------------------------
	.section	.nv.shared._ZN5flash25flash_bwd_dot_do_o_kernelILb0E23Flash_bwd_kernel_traitsILi128ELi64ELi128ELi8ELi2ELi4ELi2ELb0ELb0EN7cutlass6half_tE19Flash_kernel_traitsILi128ELi64ELi128ELi8ES3_EEEEvNS_16Flash_bwd_paramsE,"aw",@nobits
	.sectionflags	@""
	.align	16


//--------------------- .nv.shared._ZN5flash25flash_bwd_dot_do_o_kernelILb1E23Flash_bwd_kernel_traitsILi128ELi64ELi128ELi8ELi2ELi4ELi2ELb0ELb0EN7cutlass6half_tE19Flash_kernel_traitsILi128ELi64ELi128ELi8ES3_EEEEvNS_16Flash_bwd_paramsE --------------------------
	.section	.nv.shared._ZN5flash25flash_bwd_dot_do_o_kernelILb1E23Flash_bwd_kernel_traitsILi128ELi64ELi128ELi8ELi2ELi4ELi2ELb0ELb0EN7cutlass6half_tE19Flash_kernel_traitsILi128ELi64ELi128ELi8ES3_EEEEvNS_16Flash_bwd_paramsE,"aw",@nobits
	.sectionflags	@""
	.align	16
